//
// Generated by NVIDIA NVVM Compiler
//
// Compiler Build ID: CL-36424714
// Cuda compilation tools, release 13.0, V13.0.88
// Based on NVVM 20.0.0
//

.version 9.0
.target sm_100
.address_size 64

	// .globl	_Z16d_MatMul_simple1PKfPfS0_
// _ZZ16d_MatMul_simple2PKfPfS0_E8neuron_i has been demoted
// _ZZ16d_MatMul_simple3PKfPfS0_E7synapse has been demoted
// _ZZ16d_MatMul_simple3PKfPfS0_E6neuron has been demoted

.visible .entry _Z16d_MatMul_simple1PKfPfS0_(
	.param .u64 .ptr .align 1 _Z16d_MatMul_simple1PKfPfS0__param_0,
	.param .u64 .ptr .align 1 _Z16d_MatMul_simple1PKfPfS0__param_1,
	.param .u64 .ptr .align 1 _Z16d_MatMul_simple1PKfPfS0__param_2
)
{
	.reg .b32 	%r<5>;
	.reg .b32 	%f<6145>;
	.reg .b64 	%rd<10>;

	ld.param.u64 	%rd1, [_Z16d_MatMul_simple1PKfPfS0__param_0];
	ld.param.u64 	%rd2, [_Z16d_MatMul_simple1PKfPfS0__param_1];
	ld.param.u64 	%rd3, [_Z16d_MatMul_simple1PKfPfS0__param_2];
	cvta.to.global.u64 	%rd4, %rd3;
	cvta.to.global.u64 	%rd5, %rd1;
	cvta.to.global.u64 	%rd6, %rd2;
	mov.u32 	%r1, %ctaid.x;
	mov.u32 	%r2, %ntid.x;
	mov.u32 	%r3, %tid.x;
	mad.lo.s32 	%r4, %r1, %r2, %r3;
	ld.global.f32 	%f1, [%rd5];
	mul.wide.s32 	%rd7, %r4, 4;
	add.s64 	%rd8, %rd4, %rd7;
	ld.global.f32 	%f2, [%rd8];
	fma.rn.f32 	%f3, %f1, %f2, 0f00000000;
	ld.global.f32 	%f4, [%rd5+4];
	ld.global.f32 	%f5, [%rd8+2048];
	fma.rn.f32 	%f6, %f4, %f5, %f3;
	ld.global.f32 	%f7, [%rd5+8];
	ld.global.f32 	%f8, [%rd8+4096];
	fma.rn.f32 	%f9, %f7, %f8, %f6;
	ld.global.f32 	%f10, [%rd5+12];
	ld.global.f32 	%f11, [%rd8+6144];
	fma.rn.f32 	%f12, %f10, %f11, %f9;
	ld.global.f32 	%f13, [%rd5+16];
	ld.global.f32 	%f14, [%rd8+8192];
	fma.rn.f32 	%f15, %f13, %f14, %f12;
	ld.global.f32 	%f16, [%rd5+20];
	ld.global.f32 	%f17, [%rd8+10240];
	fma.rn.f32 	%f18, %f16, %f17, %f15;
	ld.global.f32 	%f19, [%rd5+24];
	ld.global.f32 	%f20, [%rd8+12288];
	fma.rn.f32 	%f21, %f19, %f20, %f18;
	ld.global.f32 	%f22, [%rd5+28];
	ld.global.f32 	%f23, [%rd8+14336];
	fma.rn.f32 	%f24, %f22, %f23, %f21;
	ld.global.f32 	%f25, [%rd5+32];
	ld.global.f32 	%f26, [%rd8+16384];
	fma.rn.f32 	%f27, %f25, %f26, %f24;
	ld.global.f32 	%f28, [%rd5+36];
	ld.global.f32 	%f29, [%rd8+18432];
	fma.rn.f32 	%f30, %f28, %f29, %f27;
	ld.global.f32 	%f31, [%rd5+40];
	ld.global.f32 	%f32, [%rd8+20480];
	fma.rn.f32 	%f33, %f31, %f32, %f30;
	ld.global.f32 	%f34, [%rd5+44];
	ld.global.f32 	%f35, [%rd8+22528];
	fma.rn.f32 	%f36, %f34, %f35, %f33;
	ld.global.f32 	%f37, [%rd5+48];
	ld.global.f32 	%f38, [%rd8+24576];
	fma.rn.f32 	%f39, %f37, %f38, %f36;
	ld.global.f32 	%f40, [%rd5+52];
	ld.global.f32 	%f41, [%rd8+26624];
	fma.rn.f32 	%f42, %f40, %f41, %f39;
	ld.global.f32 	%f43, [%rd5+56];
	ld.global.f32 	%f44, [%rd8+28672];
	fma.rn.f32 	%f45, %f43, %f44, %f42;
	ld.global.f32 	%f46, [%rd5+60];
	ld.global.f32 	%f47, [%rd8+30720];
	fma.rn.f32 	%f48, %f46, %f47, %f45;
	ld.global.f32 	%f49, [%rd5+64];
	ld.global.f32 	%f50, [%rd8+32768];
	fma.rn.f32 	%f51, %f49, %f50, %f48;
	ld.global.f32 	%f52, [%rd5+68];
	ld.global.f32 	%f53, [%rd8+34816];
	fma.rn.f32 	%f54, %f52, %f53, %f51;
	ld.global.f32 	%f55, [%rd5+72];
	ld.global.f32 	%f56, [%rd8+36864];
	fma.rn.f32 	%f57, %f55, %f56, %f54;
	ld.global.f32 	%f58, [%rd5+76];
	ld.global.f32 	%f59, [%rd8+38912];
	fma.rn.f32 	%f60, %f58, %f59, %f57;
	ld.global.f32 	%f61, [%rd5+80];
	ld.global.f32 	%f62, [%rd8+40960];
	fma.rn.f32 	%f63, %f61, %f62, %f60;
	ld.global.f32 	%f64, [%rd5+84];
	ld.global.f32 	%f65, [%rd8+43008];
	fma.rn.f32 	%f66, %f64, %f65, %f63;
	ld.global.f32 	%f67, [%rd5+88];
	ld.global.f32 	%f68, [%rd8+45056];
	fma.rn.f32 	%f69, %f67, %f68, %f66;
	ld.global.f32 	%f70, [%rd5+92];
	ld.global.f32 	%f71, [%rd8+47104];
	fma.rn.f32 	%f72, %f70, %f71, %f69;
	ld.global.f32 	%f73, [%rd5+96];
	ld.global.f32 	%f74, [%rd8+49152];
	fma.rn.f32 	%f75, %f73, %f74, %f72;
	ld.global.f32 	%f76, [%rd5+100];
	ld.global.f32 	%f77, [%rd8+51200];
	fma.rn.f32 	%f78, %f76, %f77, %f75;
	ld.global.f32 	%f79, [%rd5+104];
	ld.global.f32 	%f80, [%rd8+53248];
	fma.rn.f32 	%f81, %f79, %f80, %f78;
	ld.global.f32 	%f82, [%rd5+108];
	ld.global.f32 	%f83, [%rd8+55296];
	fma.rn.f32 	%f84, %f82, %f83, %f81;
	ld.global.f32 	%f85, [%rd5+112];
	ld.global.f32 	%f86, [%rd8+57344];
	fma.rn.f32 	%f87, %f85, %f86, %f84;
	ld.global.f32 	%f88, [%rd5+116];
	ld.global.f32 	%f89, [%rd8+59392];
	fma.rn.f32 	%f90, %f88, %f89, %f87;
	ld.global.f32 	%f91, [%rd5+120];
	ld.global.f32 	%f92, [%rd8+61440];
	fma.rn.f32 	%f93, %f91, %f92, %f90;
	ld.global.f32 	%f94, [%rd5+124];
	ld.global.f32 	%f95, [%rd8+63488];
	fma.rn.f32 	%f96, %f94, %f95, %f93;
	ld.global.f32 	%f97, [%rd5+128];
	ld.global.f32 	%f98, [%rd8+65536];
	fma.rn.f32 	%f99, %f97, %f98, %f96;
	ld.global.f32 	%f100, [%rd5+132];
	ld.global.f32 	%f101, [%rd8+67584];
	fma.rn.f32 	%f102, %f100, %f101, %f99;
	ld.global.f32 	%f103, [%rd5+136];
	ld.global.f32 	%f104, [%rd8+69632];
	fma.rn.f32 	%f105, %f103, %f104, %f102;
	ld.global.f32 	%f106, [%rd5+140];
	ld.global.f32 	%f107, [%rd8+71680];
	fma.rn.f32 	%f108, %f106, %f107, %f105;
	ld.global.f32 	%f109, [%rd5+144];
	ld.global.f32 	%f110, [%rd8+73728];
	fma.rn.f32 	%f111, %f109, %f110, %f108;
	ld.global.f32 	%f112, [%rd5+148];
	ld.global.f32 	%f113, [%rd8+75776];
	fma.rn.f32 	%f114, %f112, %f113, %f111;
	ld.global.f32 	%f115, [%rd5+152];
	ld.global.f32 	%f116, [%rd8+77824];
	fma.rn.f32 	%f117, %f115, %f116, %f114;
	ld.global.f32 	%f118, [%rd5+156];
	ld.global.f32 	%f119, [%rd8+79872];
	fma.rn.f32 	%f120, %f118, %f119, %f117;
	ld.global.f32 	%f121, [%rd5+160];
	ld.global.f32 	%f122, [%rd8+81920];
	fma.rn.f32 	%f123, %f121, %f122, %f120;
	ld.global.f32 	%f124, [%rd5+164];
	ld.global.f32 	%f125, [%rd8+83968];
	fma.rn.f32 	%f126, %f124, %f125, %f123;
	ld.global.f32 	%f127, [%rd5+168];
	ld.global.f32 	%f128, [%rd8+86016];
	fma.rn.f32 	%f129, %f127, %f128, %f126;
	ld.global.f32 	%f130, [%rd5+172];
	ld.global.f32 	%f131, [%rd8+88064];
	fma.rn.f32 	%f132, %f130, %f131, %f129;
	ld.global.f32 	%f133, [%rd5+176];
	ld.global.f32 	%f134, [%rd8+90112];
	fma.rn.f32 	%f135, %f133, %f134, %f132;
	ld.global.f32 	%f136, [%rd5+180];
	ld.global.f32 	%f137, [%rd8+92160];
	fma.rn.f32 	%f138, %f136, %f137, %f135;
	ld.global.f32 	%f139, [%rd5+184];
	ld.global.f32 	%f140, [%rd8+94208];
	fma.rn.f32 	%f141, %f139, %f140, %f138;
	ld.global.f32 	%f142, [%rd5+188];
	ld.global.f32 	%f143, [%rd8+96256];
	fma.rn.f32 	%f144, %f142, %f143, %f141;
	ld.global.f32 	%f145, [%rd5+192];
	ld.global.f32 	%f146, [%rd8+98304];
	fma.rn.f32 	%f147, %f145, %f146, %f144;
	ld.global.f32 	%f148, [%rd5+196];
	ld.global.f32 	%f149, [%rd8+100352];
	fma.rn.f32 	%f150, %f148, %f149, %f147;
	ld.global.f32 	%f151, [%rd5+200];
	ld.global.f32 	%f152, [%rd8+102400];
	fma.rn.f32 	%f153, %f151, %f152, %f150;
	ld.global.f32 	%f154, [%rd5+204];
	ld.global.f32 	%f155, [%rd8+104448];
	fma.rn.f32 	%f156, %f154, %f155, %f153;
	ld.global.f32 	%f157, [%rd5+208];
	ld.global.f32 	%f158, [%rd8+106496];
	fma.rn.f32 	%f159, %f157, %f158, %f156;
	ld.global.f32 	%f160, [%rd5+212];
	ld.global.f32 	%f161, [%rd8+108544];
	fma.rn.f32 	%f162, %f160, %f161, %f159;
	ld.global.f32 	%f163, [%rd5+216];
	ld.global.f32 	%f164, [%rd8+110592];
	fma.rn.f32 	%f165, %f163, %f164, %f162;
	ld.global.f32 	%f166, [%rd5+220];
	ld.global.f32 	%f167, [%rd8+112640];
	fma.rn.f32 	%f168, %f166, %f167, %f165;
	ld.global.f32 	%f169, [%rd5+224];
	ld.global.f32 	%f170, [%rd8+114688];
	fma.rn.f32 	%f171, %f169, %f170, %f168;
	ld.global.f32 	%f172, [%rd5+228];
	ld.global.f32 	%f173, [%rd8+116736];
	fma.rn.f32 	%f174, %f172, %f173, %f171;
	ld.global.f32 	%f175, [%rd5+232];
	ld.global.f32 	%f176, [%rd8+118784];
	fma.rn.f32 	%f177, %f175, %f176, %f174;
	ld.global.f32 	%f178, [%rd5+236];
	ld.global.f32 	%f179, [%rd8+120832];
	fma.rn.f32 	%f180, %f178, %f179, %f177;
	ld.global.f32 	%f181, [%rd5+240];
	ld.global.f32 	%f182, [%rd8+122880];
	fma.rn.f32 	%f183, %f181, %f182, %f180;
	ld.global.f32 	%f184, [%rd5+244];
	ld.global.f32 	%f185, [%rd8+124928];
	fma.rn.f32 	%f186, %f184, %f185, %f183;
	ld.global.f32 	%f187, [%rd5+248];
	ld.global.f32 	%f188, [%rd8+126976];
	fma.rn.f32 	%f189, %f187, %f188, %f186;
	ld.global.f32 	%f190, [%rd5+252];
	ld.global.f32 	%f191, [%rd8+129024];
	fma.rn.f32 	%f192, %f190, %f191, %f189;
	ld.global.f32 	%f193, [%rd5+256];
	ld.global.f32 	%f194, [%rd8+131072];
	fma.rn.f32 	%f195, %f193, %f194, %f192;
	ld.global.f32 	%f196, [%rd5+260];
	ld.global.f32 	%f197, [%rd8+133120];
	fma.rn.f32 	%f198, %f196, %f197, %f195;
	ld.global.f32 	%f199, [%rd5+264];
	ld.global.f32 	%f200, [%rd8+135168];
	fma.rn.f32 	%f201, %f199, %f200, %f198;
	ld.global.f32 	%f202, [%rd5+268];
	ld.global.f32 	%f203, [%rd8+137216];
	fma.rn.f32 	%f204, %f202, %f203, %f201;
	ld.global.f32 	%f205, [%rd5+272];
	ld.global.f32 	%f206, [%rd8+139264];
	fma.rn.f32 	%f207, %f205, %f206, %f204;
	ld.global.f32 	%f208, [%rd5+276];
	ld.global.f32 	%f209, [%rd8+141312];
	fma.rn.f32 	%f210, %f208, %f209, %f207;
	ld.global.f32 	%f211, [%rd5+280];
	ld.global.f32 	%f212, [%rd8+143360];
	fma.rn.f32 	%f213, %f211, %f212, %f210;
	ld.global.f32 	%f214, [%rd5+284];
	ld.global.f32 	%f215, [%rd8+145408];
	fma.rn.f32 	%f216, %f214, %f215, %f213;
	ld.global.f32 	%f217, [%rd5+288];
	ld.global.f32 	%f218, [%rd8+147456];
	fma.rn.f32 	%f219, %f217, %f218, %f216;
	ld.global.f32 	%f220, [%rd5+292];
	ld.global.f32 	%f221, [%rd8+149504];
	fma.rn.f32 	%f222, %f220, %f221, %f219;
	ld.global.f32 	%f223, [%rd5+296];
	ld.global.f32 	%f224, [%rd8+151552];
	fma.rn.f32 	%f225, %f223, %f224, %f222;
	ld.global.f32 	%f226, [%rd5+300];
	ld.global.f32 	%f227, [%rd8+153600];
	fma.rn.f32 	%f228, %f226, %f227, %f225;
	ld.global.f32 	%f229, [%rd5+304];
	ld.global.f32 	%f230, [%rd8+155648];
	fma.rn.f32 	%f231, %f229, %f230, %f228;
	ld.global.f32 	%f232, [%rd5+308];
	ld.global.f32 	%f233, [%rd8+157696];
	fma.rn.f32 	%f234, %f232, %f233, %f231;
	ld.global.f32 	%f235, [%rd5+312];
	ld.global.f32 	%f236, [%rd8+159744];
	fma.rn.f32 	%f237, %f235, %f236, %f234;
	ld.global.f32 	%f238, [%rd5+316];
	ld.global.f32 	%f239, [%rd8+161792];
	fma.rn.f32 	%f240, %f238, %f239, %f237;
	ld.global.f32 	%f241, [%rd5+320];
	ld.global.f32 	%f242, [%rd8+163840];
	fma.rn.f32 	%f243, %f241, %f242, %f240;
	ld.global.f32 	%f244, [%rd5+324];
	ld.global.f32 	%f245, [%rd8+165888];
	fma.rn.f32 	%f246, %f244, %f245, %f243;
	ld.global.f32 	%f247, [%rd5+328];
	ld.global.f32 	%f248, [%rd8+167936];
	fma.rn.f32 	%f249, %f247, %f248, %f246;
	ld.global.f32 	%f250, [%rd5+332];
	ld.global.f32 	%f251, [%rd8+169984];
	fma.rn.f32 	%f252, %f250, %f251, %f249;
	ld.global.f32 	%f253, [%rd5+336];
	ld.global.f32 	%f254, [%rd8+172032];
	fma.rn.f32 	%f255, %f253, %f254, %f252;
	ld.global.f32 	%f256, [%rd5+340];
	ld.global.f32 	%f257, [%rd8+174080];
	fma.rn.f32 	%f258, %f256, %f257, %f255;
	ld.global.f32 	%f259, [%rd5+344];
	ld.global.f32 	%f260, [%rd8+176128];
	fma.rn.f32 	%f261, %f259, %f260, %f258;
	ld.global.f32 	%f262, [%rd5+348];
	ld.global.f32 	%f263, [%rd8+178176];
	fma.rn.f32 	%f264, %f262, %f263, %f261;
	ld.global.f32 	%f265, [%rd5+352];
	ld.global.f32 	%f266, [%rd8+180224];
	fma.rn.f32 	%f267, %f265, %f266, %f264;
	ld.global.f32 	%f268, [%rd5+356];
	ld.global.f32 	%f269, [%rd8+182272];
	fma.rn.f32 	%f270, %f268, %f269, %f267;
	ld.global.f32 	%f271, [%rd5+360];
	ld.global.f32 	%f272, [%rd8+184320];
	fma.rn.f32 	%f273, %f271, %f272, %f270;
	ld.global.f32 	%f274, [%rd5+364];
	ld.global.f32 	%f275, [%rd8+186368];
	fma.rn.f32 	%f276, %f274, %f275, %f273;
	ld.global.f32 	%f277, [%rd5+368];
	ld.global.f32 	%f278, [%rd8+188416];
	fma.rn.f32 	%f279, %f277, %f278, %f276;
	ld.global.f32 	%f280, [%rd5+372];
	ld.global.f32 	%f281, [%rd8+190464];
	fma.rn.f32 	%f282, %f280, %f281, %f279;
	ld.global.f32 	%f283, [%rd5+376];
	ld.global.f32 	%f284, [%rd8+192512];
	fma.rn.f32 	%f285, %f283, %f284, %f282;
	ld.global.f32 	%f286, [%rd5+380];
	ld.global.f32 	%f287, [%rd8+194560];
	fma.rn.f32 	%f288, %f286, %f287, %f285;
	ld.global.f32 	%f289, [%rd5+384];
	ld.global.f32 	%f290, [%rd8+196608];
	fma.rn.f32 	%f291, %f289, %f290, %f288;
	ld.global.f32 	%f292, [%rd5+388];
	ld.global.f32 	%f293, [%rd8+198656];
	fma.rn.f32 	%f294, %f292, %f293, %f291;
	ld.global.f32 	%f295, [%rd5+392];
	ld.global.f32 	%f296, [%rd8+200704];
	fma.rn.f32 	%f297, %f295, %f296, %f294;
	ld.global.f32 	%f298, [%rd5+396];
	ld.global.f32 	%f299, [%rd8+202752];
	fma.rn.f32 	%f300, %f298, %f299, %f297;
	ld.global.f32 	%f301, [%rd5+400];
	ld.global.f32 	%f302, [%rd8+204800];
	fma.rn.f32 	%f303, %f301, %f302, %f300;
	ld.global.f32 	%f304, [%rd5+404];
	ld.global.f32 	%f305, [%rd8+206848];
	fma.rn.f32 	%f306, %f304, %f305, %f303;
	ld.global.f32 	%f307, [%rd5+408];
	ld.global.f32 	%f308, [%rd8+208896];
	fma.rn.f32 	%f309, %f307, %f308, %f306;
	ld.global.f32 	%f310, [%rd5+412];
	ld.global.f32 	%f311, [%rd8+210944];
	fma.rn.f32 	%f312, %f310, %f311, %f309;
	ld.global.f32 	%f313, [%rd5+416];
	ld.global.f32 	%f314, [%rd8+212992];
	fma.rn.f32 	%f315, %f313, %f314, %f312;
	ld.global.f32 	%f316, [%rd5+420];
	ld.global.f32 	%f317, [%rd8+215040];
	fma.rn.f32 	%f318, %f316, %f317, %f315;
	ld.global.f32 	%f319, [%rd5+424];
	ld.global.f32 	%f320, [%rd8+217088];
	fma.rn.f32 	%f321, %f319, %f320, %f318;
	ld.global.f32 	%f322, [%rd5+428];
	ld.global.f32 	%f323, [%rd8+219136];
	fma.rn.f32 	%f324, %f322, %f323, %f321;
	ld.global.f32 	%f325, [%rd5+432];
	ld.global.f32 	%f326, [%rd8+221184];
	fma.rn.f32 	%f327, %f325, %f326, %f324;
	ld.global.f32 	%f328, [%rd5+436];
	ld.global.f32 	%f329, [%rd8+223232];
	fma.rn.f32 	%f330, %f328, %f329, %f327;
	ld.global.f32 	%f331, [%rd5+440];
	ld.global.f32 	%f332, [%rd8+225280];
	fma.rn.f32 	%f333, %f331, %f332, %f330;
	ld.global.f32 	%f334, [%rd5+444];
	ld.global.f32 	%f335, [%rd8+227328];
	fma.rn.f32 	%f336, %f334, %f335, %f333;
	ld.global.f32 	%f337, [%rd5+448];
	ld.global.f32 	%f338, [%rd8+229376];
	fma.rn.f32 	%f339, %f337, %f338, %f336;
	ld.global.f32 	%f340, [%rd5+452];
	ld.global.f32 	%f341, [%rd8+231424];
	fma.rn.f32 	%f342, %f340, %f341, %f339;
	ld.global.f32 	%f343, [%rd5+456];
	ld.global.f32 	%f344, [%rd8+233472];
	fma.rn.f32 	%f345, %f343, %f344, %f342;
	ld.global.f32 	%f346, [%rd5+460];
	ld.global.f32 	%f347, [%rd8+235520];
	fma.rn.f32 	%f348, %f346, %f347, %f345;
	ld.global.f32 	%f349, [%rd5+464];
	ld.global.f32 	%f350, [%rd8+237568];
	fma.rn.f32 	%f351, %f349, %f350, %f348;
	ld.global.f32 	%f352, [%rd5+468];
	ld.global.f32 	%f353, [%rd8+239616];
	fma.rn.f32 	%f354, %f352, %f353, %f351;
	ld.global.f32 	%f355, [%rd5+472];
	ld.global.f32 	%f356, [%rd8+241664];
	fma.rn.f32 	%f357, %f355, %f356, %f354;
	ld.global.f32 	%f358, [%rd5+476];
	ld.global.f32 	%f359, [%rd8+243712];
	fma.rn.f32 	%f360, %f358, %f359, %f357;
	ld.global.f32 	%f361, [%rd5+480];
	ld.global.f32 	%f362, [%rd8+245760];
	fma.rn.f32 	%f363, %f361, %f362, %f360;
	ld.global.f32 	%f364, [%rd5+484];
	ld.global.f32 	%f365, [%rd8+247808];
	fma.rn.f32 	%f366, %f364, %f365, %f363;
	ld.global.f32 	%f367, [%rd5+488];
	ld.global.f32 	%f368, [%rd8+249856];
	fma.rn.f32 	%f369, %f367, %f368, %f366;
	ld.global.f32 	%f370, [%rd5+492];
	ld.global.f32 	%f371, [%rd8+251904];
	fma.rn.f32 	%f372, %f370, %f371, %f369;
	ld.global.f32 	%f373, [%rd5+496];
	ld.global.f32 	%f374, [%rd8+253952];
	fma.rn.f32 	%f375, %f373, %f374, %f372;
	ld.global.f32 	%f376, [%rd5+500];
	ld.global.f32 	%f377, [%rd8+256000];
	fma.rn.f32 	%f378, %f376, %f377, %f375;
	ld.global.f32 	%f379, [%rd5+504];
	ld.global.f32 	%f380, [%rd8+258048];
	fma.rn.f32 	%f381, %f379, %f380, %f378;
	ld.global.f32 	%f382, [%rd5+508];
	ld.global.f32 	%f383, [%rd8+260096];
	fma.rn.f32 	%f384, %f382, %f383, %f381;
	ld.global.f32 	%f385, [%rd5+512];
	ld.global.f32 	%f386, [%rd8+262144];
	fma.rn.f32 	%f387, %f385, %f386, %f384;
	ld.global.f32 	%f388, [%rd5+516];
	ld.global.f32 	%f389, [%rd8+264192];
	fma.rn.f32 	%f390, %f388, %f389, %f387;
	ld.global.f32 	%f391, [%rd5+520];
	ld.global.f32 	%f392, [%rd8+266240];
	fma.rn.f32 	%f393, %f391, %f392, %f390;
	ld.global.f32 	%f394, [%rd5+524];
	ld.global.f32 	%f395, [%rd8+268288];
	fma.rn.f32 	%f396, %f394, %f395, %f393;
	ld.global.f32 	%f397, [%rd5+528];
	ld.global.f32 	%f398, [%rd8+270336];
	fma.rn.f32 	%f399, %f397, %f398, %f396;
	ld.global.f32 	%f400, [%rd5+532];
	ld.global.f32 	%f401, [%rd8+272384];
	fma.rn.f32 	%f402, %f400, %f401, %f399;
	ld.global.f32 	%f403, [%rd5+536];
	ld.global.f32 	%f404, [%rd8+274432];
	fma.rn.f32 	%f405, %f403, %f404, %f402;
	ld.global.f32 	%f406, [%rd5+540];
	ld.global.f32 	%f407, [%rd8+276480];
	fma.rn.f32 	%f408, %f406, %f407, %f405;
	ld.global.f32 	%f409, [%rd5+544];
	ld.global.f32 	%f410, [%rd8+278528];
	fma.rn.f32 	%f411, %f409, %f410, %f408;
	ld.global.f32 	%f412, [%rd5+548];
	ld.global.f32 	%f413, [%rd8+280576];
	fma.rn.f32 	%f414, %f412, %f413, %f411;
	ld.global.f32 	%f415, [%rd5+552];
	ld.global.f32 	%f416, [%rd8+282624];
	fma.rn.f32 	%f417, %f415, %f416, %f414;
	ld.global.f32 	%f418, [%rd5+556];
	ld.global.f32 	%f419, [%rd8+284672];
	fma.rn.f32 	%f420, %f418, %f419, %f417;
	ld.global.f32 	%f421, [%rd5+560];
	ld.global.f32 	%f422, [%rd8+286720];
	fma.rn.f32 	%f423, %f421, %f422, %f420;
	ld.global.f32 	%f424, [%rd5+564];
	ld.global.f32 	%f425, [%rd8+288768];
	fma.rn.f32 	%f426, %f424, %f425, %f423;
	ld.global.f32 	%f427, [%rd5+568];
	ld.global.f32 	%f428, [%rd8+290816];
	fma.rn.f32 	%f429, %f427, %f428, %f426;
	ld.global.f32 	%f430, [%rd5+572];
	ld.global.f32 	%f431, [%rd8+292864];
	fma.rn.f32 	%f432, %f430, %f431, %f429;
	ld.global.f32 	%f433, [%rd5+576];
	ld.global.f32 	%f434, [%rd8+294912];
	fma.rn.f32 	%f435, %f433, %f434, %f432;
	ld.global.f32 	%f436, [%rd5+580];
	ld.global.f32 	%f437, [%rd8+296960];
	fma.rn.f32 	%f438, %f436, %f437, %f435;
	ld.global.f32 	%f439, [%rd5+584];
	ld.global.f32 	%f440, [%rd8+299008];
	fma.rn.f32 	%f441, %f439, %f440, %f438;
	ld.global.f32 	%f442, [%rd5+588];
	ld.global.f32 	%f443, [%rd8+301056];
	fma.rn.f32 	%f444, %f442, %f443, %f441;
	ld.global.f32 	%f445, [%rd5+592];
	ld.global.f32 	%f446, [%rd8+303104];
	fma.rn.f32 	%f447, %f445, %f446, %f444;
	ld.global.f32 	%f448, [%rd5+596];
	ld.global.f32 	%f449, [%rd8+305152];
	fma.rn.f32 	%f450, %f448, %f449, %f447;
	ld.global.f32 	%f451, [%rd5+600];
	ld.global.f32 	%f452, [%rd8+307200];
	fma.rn.f32 	%f453, %f451, %f452, %f450;
	ld.global.f32 	%f454, [%rd5+604];
	ld.global.f32 	%f455, [%rd8+309248];
	fma.rn.f32 	%f456, %f454, %f455, %f453;
	ld.global.f32 	%f457, [%rd5+608];
	ld.global.f32 	%f458, [%rd8+311296];
	fma.rn.f32 	%f459, %f457, %f458, %f456;
	ld.global.f32 	%f460, [%rd5+612];
	ld.global.f32 	%f461, [%rd8+313344];
	fma.rn.f32 	%f462, %f460, %f461, %f459;
	ld.global.f32 	%f463, [%rd5+616];
	ld.global.f32 	%f464, [%rd8+315392];
	fma.rn.f32 	%f465, %f463, %f464, %f462;
	ld.global.f32 	%f466, [%rd5+620];
	ld.global.f32 	%f467, [%rd8+317440];
	fma.rn.f32 	%f468, %f466, %f467, %f465;
	ld.global.f32 	%f469, [%rd5+624];
	ld.global.f32 	%f470, [%rd8+319488];
	fma.rn.f32 	%f471, %f469, %f470, %f468;
	ld.global.f32 	%f472, [%rd5+628];
	ld.global.f32 	%f473, [%rd8+321536];
	fma.rn.f32 	%f474, %f472, %f473, %f471;
	ld.global.f32 	%f475, [%rd5+632];
	ld.global.f32 	%f476, [%rd8+323584];
	fma.rn.f32 	%f477, %f475, %f476, %f474;
	ld.global.f32 	%f478, [%rd5+636];
	ld.global.f32 	%f479, [%rd8+325632];
	fma.rn.f32 	%f480, %f478, %f479, %f477;
	ld.global.f32 	%f481, [%rd5+640];
	ld.global.f32 	%f482, [%rd8+327680];
	fma.rn.f32 	%f483, %f481, %f482, %f480;
	ld.global.f32 	%f484, [%rd5+644];
	ld.global.f32 	%f485, [%rd8+329728];
	fma.rn.f32 	%f486, %f484, %f485, %f483;
	ld.global.f32 	%f487, [%rd5+648];
	ld.global.f32 	%f488, [%rd8+331776];
	fma.rn.f32 	%f489, %f487, %f488, %f486;
	ld.global.f32 	%f490, [%rd5+652];
	ld.global.f32 	%f491, [%rd8+333824];
	fma.rn.f32 	%f492, %f490, %f491, %f489;
	ld.global.f32 	%f493, [%rd5+656];
	ld.global.f32 	%f494, [%rd8+335872];
	fma.rn.f32 	%f495, %f493, %f494, %f492;
	ld.global.f32 	%f496, [%rd5+660];
	ld.global.f32 	%f497, [%rd8+337920];
	fma.rn.f32 	%f498, %f496, %f497, %f495;
	ld.global.f32 	%f499, [%rd5+664];
	ld.global.f32 	%f500, [%rd8+339968];
	fma.rn.f32 	%f501, %f499, %f500, %f498;
	ld.global.f32 	%f502, [%rd5+668];
	ld.global.f32 	%f503, [%rd8+342016];
	fma.rn.f32 	%f504, %f502, %f503, %f501;
	ld.global.f32 	%f505, [%rd5+672];
	ld.global.f32 	%f506, [%rd8+344064];
	fma.rn.f32 	%f507, %f505, %f506, %f504;
	ld.global.f32 	%f508, [%rd5+676];
	ld.global.f32 	%f509, [%rd8+346112];
	fma.rn.f32 	%f510, %f508, %f509, %f507;
	ld.global.f32 	%f511, [%rd5+680];
	ld.global.f32 	%f512, [%rd8+348160];
	fma.rn.f32 	%f513, %f511, %f512, %f510;
	ld.global.f32 	%f514, [%rd5+684];
	ld.global.f32 	%f515, [%rd8+350208];
	fma.rn.f32 	%f516, %f514, %f515, %f513;
	ld.global.f32 	%f517, [%rd5+688];
	ld.global.f32 	%f518, [%rd8+352256];
	fma.rn.f32 	%f519, %f517, %f518, %f516;
	ld.global.f32 	%f520, [%rd5+692];
	ld.global.f32 	%f521, [%rd8+354304];
	fma.rn.f32 	%f522, %f520, %f521, %f519;
	ld.global.f32 	%f523, [%rd5+696];
	ld.global.f32 	%f524, [%rd8+356352];
	fma.rn.f32 	%f525, %f523, %f524, %f522;
	ld.global.f32 	%f526, [%rd5+700];
	ld.global.f32 	%f527, [%rd8+358400];
	fma.rn.f32 	%f528, %f526, %f527, %f525;
	ld.global.f32 	%f529, [%rd5+704];
	ld.global.f32 	%f530, [%rd8+360448];
	fma.rn.f32 	%f531, %f529, %f530, %f528;
	ld.global.f32 	%f532, [%rd5+708];
	ld.global.f32 	%f533, [%rd8+362496];
	fma.rn.f32 	%f534, %f532, %f533, %f531;
	ld.global.f32 	%f535, [%rd5+712];
	ld.global.f32 	%f536, [%rd8+364544];
	fma.rn.f32 	%f537, %f535, %f536, %f534;
	ld.global.f32 	%f538, [%rd5+716];
	ld.global.f32 	%f539, [%rd8+366592];
	fma.rn.f32 	%f540, %f538, %f539, %f537;
	ld.global.f32 	%f541, [%rd5+720];
	ld.global.f32 	%f542, [%rd8+368640];
	fma.rn.f32 	%f543, %f541, %f542, %f540;
	ld.global.f32 	%f544, [%rd5+724];
	ld.global.f32 	%f545, [%rd8+370688];
	fma.rn.f32 	%f546, %f544, %f545, %f543;
	ld.global.f32 	%f547, [%rd5+728];
	ld.global.f32 	%f548, [%rd8+372736];
	fma.rn.f32 	%f549, %f547, %f548, %f546;
	ld.global.f32 	%f550, [%rd5+732];
	ld.global.f32 	%f551, [%rd8+374784];
	fma.rn.f32 	%f552, %f550, %f551, %f549;
	ld.global.f32 	%f553, [%rd5+736];
	ld.global.f32 	%f554, [%rd8+376832];
	fma.rn.f32 	%f555, %f553, %f554, %f552;
	ld.global.f32 	%f556, [%rd5+740];
	ld.global.f32 	%f557, [%rd8+378880];
	fma.rn.f32 	%f558, %f556, %f557, %f555;
	ld.global.f32 	%f559, [%rd5+744];
	ld.global.f32 	%f560, [%rd8+380928];
	fma.rn.f32 	%f561, %f559, %f560, %f558;
	ld.global.f32 	%f562, [%rd5+748];
	ld.global.f32 	%f563, [%rd8+382976];
	fma.rn.f32 	%f564, %f562, %f563, %f561;
	ld.global.f32 	%f565, [%rd5+752];
	ld.global.f32 	%f566, [%rd8+385024];
	fma.rn.f32 	%f567, %f565, %f566, %f564;
	ld.global.f32 	%f568, [%rd5+756];
	ld.global.f32 	%f569, [%rd8+387072];
	fma.rn.f32 	%f570, %f568, %f569, %f567;
	ld.global.f32 	%f571, [%rd5+760];
	ld.global.f32 	%f572, [%rd8+389120];
	fma.rn.f32 	%f573, %f571, %f572, %f570;
	ld.global.f32 	%f574, [%rd5+764];
	ld.global.f32 	%f575, [%rd8+391168];
	fma.rn.f32 	%f576, %f574, %f575, %f573;
	ld.global.f32 	%f577, [%rd5+768];
	ld.global.f32 	%f578, [%rd8+393216];
	fma.rn.f32 	%f579, %f577, %f578, %f576;
	ld.global.f32 	%f580, [%rd5+772];
	ld.global.f32 	%f581, [%rd8+395264];
	fma.rn.f32 	%f582, %f580, %f581, %f579;
	ld.global.f32 	%f583, [%rd5+776];
	ld.global.f32 	%f584, [%rd8+397312];
	fma.rn.f32 	%f585, %f583, %f584, %f582;
	ld.global.f32 	%f586, [%rd5+780];
	ld.global.f32 	%f587, [%rd8+399360];
	fma.rn.f32 	%f588, %f586, %f587, %f585;
	ld.global.f32 	%f589, [%rd5+784];
	ld.global.f32 	%f590, [%rd8+401408];
	fma.rn.f32 	%f591, %f589, %f590, %f588;
	ld.global.f32 	%f592, [%rd5+788];
	ld.global.f32 	%f593, [%rd8+403456];
	fma.rn.f32 	%f594, %f592, %f593, %f591;
	ld.global.f32 	%f595, [%rd5+792];
	ld.global.f32 	%f596, [%rd8+405504];
	fma.rn.f32 	%f597, %f595, %f596, %f594;
	ld.global.f32 	%f598, [%rd5+796];
	ld.global.f32 	%f599, [%rd8+407552];
	fma.rn.f32 	%f600, %f598, %f599, %f597;
	ld.global.f32 	%f601, [%rd5+800];
	ld.global.f32 	%f602, [%rd8+409600];
	fma.rn.f32 	%f603, %f601, %f602, %f600;
	ld.global.f32 	%f604, [%rd5+804];
	ld.global.f32 	%f605, [%rd8+411648];
	fma.rn.f32 	%f606, %f604, %f605, %f603;
	ld.global.f32 	%f607, [%rd5+808];
	ld.global.f32 	%f608, [%rd8+413696];
	fma.rn.f32 	%f609, %f607, %f608, %f606;
	ld.global.f32 	%f610, [%rd5+812];
	ld.global.f32 	%f611, [%rd8+415744];
	fma.rn.f32 	%f612, %f610, %f611, %f609;
	ld.global.f32 	%f613, [%rd5+816];
	ld.global.f32 	%f614, [%rd8+417792];
	fma.rn.f32 	%f615, %f613, %f614, %f612;
	ld.global.f32 	%f616, [%rd5+820];
	ld.global.f32 	%f617, [%rd8+419840];
	fma.rn.f32 	%f618, %f616, %f617, %f615;
	ld.global.f32 	%f619, [%rd5+824];
	ld.global.f32 	%f620, [%rd8+421888];
	fma.rn.f32 	%f621, %f619, %f620, %f618;
	ld.global.f32 	%f622, [%rd5+828];
	ld.global.f32 	%f623, [%rd8+423936];
	fma.rn.f32 	%f624, %f622, %f623, %f621;
	ld.global.f32 	%f625, [%rd5+832];
	ld.global.f32 	%f626, [%rd8+425984];
	fma.rn.f32 	%f627, %f625, %f626, %f624;
	ld.global.f32 	%f628, [%rd5+836];
	ld.global.f32 	%f629, [%rd8+428032];
	fma.rn.f32 	%f630, %f628, %f629, %f627;
	ld.global.f32 	%f631, [%rd5+840];
	ld.global.f32 	%f632, [%rd8+430080];
	fma.rn.f32 	%f633, %f631, %f632, %f630;
	ld.global.f32 	%f634, [%rd5+844];
	ld.global.f32 	%f635, [%rd8+432128];
	fma.rn.f32 	%f636, %f634, %f635, %f633;
	ld.global.f32 	%f637, [%rd5+848];
	ld.global.f32 	%f638, [%rd8+434176];
	fma.rn.f32 	%f639, %f637, %f638, %f636;
	ld.global.f32 	%f640, [%rd5+852];
	ld.global.f32 	%f641, [%rd8+436224];
	fma.rn.f32 	%f642, %f640, %f641, %f639;
	ld.global.f32 	%f643, [%rd5+856];
	ld.global.f32 	%f644, [%rd8+438272];
	fma.rn.f32 	%f645, %f643, %f644, %f642;
	ld.global.f32 	%f646, [%rd5+860];
	ld.global.f32 	%f647, [%rd8+440320];
	fma.rn.f32 	%f648, %f646, %f647, %f645;
	ld.global.f32 	%f649, [%rd5+864];
	ld.global.f32 	%f650, [%rd8+442368];
	fma.rn.f32 	%f651, %f649, %f650, %f648;
	ld.global.f32 	%f652, [%rd5+868];
	ld.global.f32 	%f653, [%rd8+444416];
	fma.rn.f32 	%f654, %f652, %f653, %f651;
	ld.global.f32 	%f655, [%rd5+872];
	ld.global.f32 	%f656, [%rd8+446464];
	fma.rn.f32 	%f657, %f655, %f656, %f654;
	ld.global.f32 	%f658, [%rd5+876];
	ld.global.f32 	%f659, [%rd8+448512];
	fma.rn.f32 	%f660, %f658, %f659, %f657;
	ld.global.f32 	%f661, [%rd5+880];
	ld.global.f32 	%f662, [%rd8+450560];
	fma.rn.f32 	%f663, %f661, %f662, %f660;
	ld.global.f32 	%f664, [%rd5+884];
	ld.global.f32 	%f665, [%rd8+452608];
	fma.rn.f32 	%f666, %f664, %f665, %f663;
	ld.global.f32 	%f667, [%rd5+888];
	ld.global.f32 	%f668, [%rd8+454656];
	fma.rn.f32 	%f669, %f667, %f668, %f666;
	ld.global.f32 	%f670, [%rd5+892];
	ld.global.f32 	%f671, [%rd8+456704];
	fma.rn.f32 	%f672, %f670, %f671, %f669;
	ld.global.f32 	%f673, [%rd5+896];
	ld.global.f32 	%f674, [%rd8+458752];
	fma.rn.f32 	%f675, %f673, %f674, %f672;
	ld.global.f32 	%f676, [%rd5+900];
	ld.global.f32 	%f677, [%rd8+460800];
	fma.rn.f32 	%f678, %f676, %f677, %f675;
	ld.global.f32 	%f679, [%rd5+904];
	ld.global.f32 	%f680, [%rd8+462848];
	fma.rn.f32 	%f681, %f679, %f680, %f678;
	ld.global.f32 	%f682, [%rd5+908];
	ld.global.f32 	%f683, [%rd8+464896];
	fma.rn.f32 	%f684, %f682, %f683, %f681;
	ld.global.f32 	%f685, [%rd5+912];
	ld.global.f32 	%f686, [%rd8+466944];
	fma.rn.f32 	%f687, %f685, %f686, %f684;
	ld.global.f32 	%f688, [%rd5+916];
	ld.global.f32 	%f689, [%rd8+468992];
	fma.rn.f32 	%f690, %f688, %f689, %f687;
	ld.global.f32 	%f691, [%rd5+920];
	ld.global.f32 	%f692, [%rd8+471040];
	fma.rn.f32 	%f693, %f691, %f692, %f690;
	ld.global.f32 	%f694, [%rd5+924];
	ld.global.f32 	%f695, [%rd8+473088];
	fma.rn.f32 	%f696, %f694, %f695, %f693;
	ld.global.f32 	%f697, [%rd5+928];
	ld.global.f32 	%f698, [%rd8+475136];
	fma.rn.f32 	%f699, %f697, %f698, %f696;
	ld.global.f32 	%f700, [%rd5+932];
	ld.global.f32 	%f701, [%rd8+477184];
	fma.rn.f32 	%f702, %f700, %f701, %f699;
	ld.global.f32 	%f703, [%rd5+936];
	ld.global.f32 	%f704, [%rd8+479232];
	fma.rn.f32 	%f705, %f703, %f704, %f702;
	ld.global.f32 	%f706, [%rd5+940];
	ld.global.f32 	%f707, [%rd8+481280];
	fma.rn.f32 	%f708, %f706, %f707, %f705;
	ld.global.f32 	%f709, [%rd5+944];
	ld.global.f32 	%f710, [%rd8+483328];
	fma.rn.f32 	%f711, %f709, %f710, %f708;
	ld.global.f32 	%f712, [%rd5+948];
	ld.global.f32 	%f713, [%rd8+485376];
	fma.rn.f32 	%f714, %f712, %f713, %f711;
	ld.global.f32 	%f715, [%rd5+952];
	ld.global.f32 	%f716, [%rd8+487424];
	fma.rn.f32 	%f717, %f715, %f716, %f714;
	ld.global.f32 	%f718, [%rd5+956];
	ld.global.f32 	%f719, [%rd8+489472];
	fma.rn.f32 	%f720, %f718, %f719, %f717;
	ld.global.f32 	%f721, [%rd5+960];
	ld.global.f32 	%f722, [%rd8+491520];
	fma.rn.f32 	%f723, %f721, %f722, %f720;
	ld.global.f32 	%f724, [%rd5+964];
	ld.global.f32 	%f725, [%rd8+493568];
	fma.rn.f32 	%f726, %f724, %f725, %f723;
	ld.global.f32 	%f727, [%rd5+968];
	ld.global.f32 	%f728, [%rd8+495616];
	fma.rn.f32 	%f729, %f727, %f728, %f726;
	ld.global.f32 	%f730, [%rd5+972];
	ld.global.f32 	%f731, [%rd8+497664];
	fma.rn.f32 	%f732, %f730, %f731, %f729;
	ld.global.f32 	%f733, [%rd5+976];
	ld.global.f32 	%f734, [%rd8+499712];
	fma.rn.f32 	%f735, %f733, %f734, %f732;
	ld.global.f32 	%f736, [%rd5+980];
	ld.global.f32 	%f737, [%rd8+501760];
	fma.rn.f32 	%f738, %f736, %f737, %f735;
	ld.global.f32 	%f739, [%rd5+984];
	ld.global.f32 	%f740, [%rd8+503808];
	fma.rn.f32 	%f741, %f739, %f740, %f738;
	ld.global.f32 	%f742, [%rd5+988];
	ld.global.f32 	%f743, [%rd8+505856];
	fma.rn.f32 	%f744, %f742, %f743, %f741;
	ld.global.f32 	%f745, [%rd5+992];
	ld.global.f32 	%f746, [%rd8+507904];
	fma.rn.f32 	%f747, %f745, %f746, %f744;
	ld.global.f32 	%f748, [%rd5+996];
	ld.global.f32 	%f749, [%rd8+509952];
	fma.rn.f32 	%f750, %f748, %f749, %f747;
	ld.global.f32 	%f751, [%rd5+1000];
	ld.global.f32 	%f752, [%rd8+512000];
	fma.rn.f32 	%f753, %f751, %f752, %f750;
	ld.global.f32 	%f754, [%rd5+1004];
	ld.global.f32 	%f755, [%rd8+514048];
	fma.rn.f32 	%f756, %f754, %f755, %f753;
	ld.global.f32 	%f757, [%rd5+1008];
	ld.global.f32 	%f758, [%rd8+516096];
	fma.rn.f32 	%f759, %f757, %f758, %f756;
	ld.global.f32 	%f760, [%rd5+1012];
	ld.global.f32 	%f761, [%rd8+518144];
	fma.rn.f32 	%f762, %f760, %f761, %f759;
	ld.global.f32 	%f763, [%rd5+1016];
	ld.global.f32 	%f764, [%rd8+520192];
	fma.rn.f32 	%f765, %f763, %f764, %f762;
	ld.global.f32 	%f766, [%rd5+1020];
	ld.global.f32 	%f767, [%rd8+522240];
	fma.rn.f32 	%f768, %f766, %f767, %f765;
	ld.global.f32 	%f769, [%rd5+1024];
	ld.global.f32 	%f770, [%rd8+524288];
	fma.rn.f32 	%f771, %f769, %f770, %f768;
	ld.global.f32 	%f772, [%rd5+1028];
	ld.global.f32 	%f773, [%rd8+526336];
	fma.rn.f32 	%f774, %f772, %f773, %f771;
	ld.global.f32 	%f775, [%rd5+1032];
	ld.global.f32 	%f776, [%rd8+528384];
	fma.rn.f32 	%f777, %f775, %f776, %f774;
	ld.global.f32 	%f778, [%rd5+1036];
	ld.global.f32 	%f779, [%rd8+530432];
	fma.rn.f32 	%f780, %f778, %f779, %f777;
	ld.global.f32 	%f781, [%rd5+1040];
	ld.global.f32 	%f782, [%rd8+532480];
	fma.rn.f32 	%f783, %f781, %f782, %f780;
	ld.global.f32 	%f784, [%rd5+1044];
	ld.global.f32 	%f785, [%rd8+534528];
	fma.rn.f32 	%f786, %f784, %f785, %f783;
	ld.global.f32 	%f787, [%rd5+1048];
	ld.global.f32 	%f788, [%rd8+536576];
	fma.rn.f32 	%f789, %f787, %f788, %f786;
	ld.global.f32 	%f790, [%rd5+1052];
	ld.global.f32 	%f791, [%rd8+538624];
	fma.rn.f32 	%f792, %f790, %f791, %f789;
	ld.global.f32 	%f793, [%rd5+1056];
	ld.global.f32 	%f794, [%rd8+540672];
	fma.rn.f32 	%f795, %f793, %f794, %f792;
	ld.global.f32 	%f796, [%rd5+1060];
	ld.global.f32 	%f797, [%rd8+542720];
	fma.rn.f32 	%f798, %f796, %f797, %f795;
	ld.global.f32 	%f799, [%rd5+1064];
	ld.global.f32 	%f800, [%rd8+544768];
	fma.rn.f32 	%f801, %f799, %f800, %f798;
	ld.global.f32 	%f802, [%rd5+1068];
	ld.global.f32 	%f803, [%rd8+546816];
	fma.rn.f32 	%f804, %f802, %f803, %f801;
	ld.global.f32 	%f805, [%rd5+1072];
	ld.global.f32 	%f806, [%rd8+548864];
	fma.rn.f32 	%f807, %f805, %f806, %f804;
	ld.global.f32 	%f808, [%rd5+1076];
	ld.global.f32 	%f809, [%rd8+550912];
	fma.rn.f32 	%f810, %f808, %f809, %f807;
	ld.global.f32 	%f811, [%rd5+1080];
	ld.global.f32 	%f812, [%rd8+552960];
	fma.rn.f32 	%f813, %f811, %f812, %f810;
	ld.global.f32 	%f814, [%rd5+1084];
	ld.global.f32 	%f815, [%rd8+555008];
	fma.rn.f32 	%f816, %f814, %f815, %f813;
	ld.global.f32 	%f817, [%rd5+1088];
	ld.global.f32 	%f818, [%rd8+557056];
	fma.rn.f32 	%f819, %f817, %f818, %f816;
	ld.global.f32 	%f820, [%rd5+1092];
	ld.global.f32 	%f821, [%rd8+559104];
	fma.rn.f32 	%f822, %f820, %f821, %f819;
	ld.global.f32 	%f823, [%rd5+1096];
	ld.global.f32 	%f824, [%rd8+561152];
	fma.rn.f32 	%f825, %f823, %f824, %f822;
	ld.global.f32 	%f826, [%rd5+1100];
	ld.global.f32 	%f827, [%rd8+563200];
	fma.rn.f32 	%f828, %f826, %f827, %f825;
	ld.global.f32 	%f829, [%rd5+1104];
	ld.global.f32 	%f830, [%rd8+565248];
	fma.rn.f32 	%f831, %f829, %f830, %f828;
	ld.global.f32 	%f832, [%rd5+1108];
	ld.global.f32 	%f833, [%rd8+567296];
	fma.rn.f32 	%f834, %f832, %f833, %f831;
	ld.global.f32 	%f835, [%rd5+1112];
	ld.global.f32 	%f836, [%rd8+569344];
	fma.rn.f32 	%f837, %f835, %f836, %f834;
	ld.global.f32 	%f838, [%rd5+1116];
	ld.global.f32 	%f839, [%rd8+571392];
	fma.rn.f32 	%f840, %f838, %f839, %f837;
	ld.global.f32 	%f841, [%rd5+1120];
	ld.global.f32 	%f842, [%rd8+573440];
	fma.rn.f32 	%f843, %f841, %f842, %f840;
	ld.global.f32 	%f844, [%rd5+1124];
	ld.global.f32 	%f845, [%rd8+575488];
	fma.rn.f32 	%f846, %f844, %f845, %f843;
	ld.global.f32 	%f847, [%rd5+1128];
	ld.global.f32 	%f848, [%rd8+577536];
	fma.rn.f32 	%f849, %f847, %f848, %f846;
	ld.global.f32 	%f850, [%rd5+1132];
	ld.global.f32 	%f851, [%rd8+579584];
	fma.rn.f32 	%f852, %f850, %f851, %f849;
	ld.global.f32 	%f853, [%rd5+1136];
	ld.global.f32 	%f854, [%rd8+581632];
	fma.rn.f32 	%f855, %f853, %f854, %f852;
	ld.global.f32 	%f856, [%rd5+1140];
	ld.global.f32 	%f857, [%rd8+583680];
	fma.rn.f32 	%f858, %f856, %f857, %f855;
	ld.global.f32 	%f859, [%rd5+1144];
	ld.global.f32 	%f860, [%rd8+585728];
	fma.rn.f32 	%f861, %f859, %f860, %f858;
	ld.global.f32 	%f862, [%rd5+1148];
	ld.global.f32 	%f863, [%rd8+587776];
	fma.rn.f32 	%f864, %f862, %f863, %f861;
	ld.global.f32 	%f865, [%rd5+1152];
	ld.global.f32 	%f866, [%rd8+589824];
	fma.rn.f32 	%f867, %f865, %f866, %f864;
	ld.global.f32 	%f868, [%rd5+1156];
	ld.global.f32 	%f869, [%rd8+591872];
	fma.rn.f32 	%f870, %f868, %f869, %f867;
	ld.global.f32 	%f871, [%rd5+1160];
	ld.global.f32 	%f872, [%rd8+593920];
	fma.rn.f32 	%f873, %f871, %f872, %f870;
	ld.global.f32 	%f874, [%rd5+1164];
	ld.global.f32 	%f875, [%rd8+595968];
	fma.rn.f32 	%f876, %f874, %f875, %f873;
	ld.global.f32 	%f877, [%rd5+1168];
	ld.global.f32 	%f878, [%rd8+598016];
	fma.rn.f32 	%f879, %f877, %f878, %f876;
	ld.global.f32 	%f880, [%rd5+1172];
	ld.global.f32 	%f881, [%rd8+600064];
	fma.rn.f32 	%f882, %f880, %f881, %f879;
	ld.global.f32 	%f883, [%rd5+1176];
	ld.global.f32 	%f884, [%rd8+602112];
	fma.rn.f32 	%f885, %f883, %f884, %f882;
	ld.global.f32 	%f886, [%rd5+1180];
	ld.global.f32 	%f887, [%rd8+604160];
	fma.rn.f32 	%f888, %f886, %f887, %f885;
	ld.global.f32 	%f889, [%rd5+1184];
	ld.global.f32 	%f890, [%rd8+606208];
	fma.rn.f32 	%f891, %f889, %f890, %f888;
	ld.global.f32 	%f892, [%rd5+1188];
	ld.global.f32 	%f893, [%rd8+608256];
	fma.rn.f32 	%f894, %f892, %f893, %f891;
	ld.global.f32 	%f895, [%rd5+1192];
	ld.global.f32 	%f896, [%rd8+610304];
	fma.rn.f32 	%f897, %f895, %f896, %f894;
	ld.global.f32 	%f898, [%rd5+1196];
	ld.global.f32 	%f899, [%rd8+612352];
	fma.rn.f32 	%f900, %f898, %f899, %f897;
	ld.global.f32 	%f901, [%rd5+1200];
	ld.global.f32 	%f902, [%rd8+614400];
	fma.rn.f32 	%f903, %f901, %f902, %f900;
	ld.global.f32 	%f904, [%rd5+1204];
	ld.global.f32 	%f905, [%rd8+616448];
	fma.rn.f32 	%f906, %f904, %f905, %f903;
	ld.global.f32 	%f907, [%rd5+1208];
	ld.global.f32 	%f908, [%rd8+618496];
	fma.rn.f32 	%f909, %f907, %f908, %f906;
	ld.global.f32 	%f910, [%rd5+1212];
	ld.global.f32 	%f911, [%rd8+620544];
	fma.rn.f32 	%f912, %f910, %f911, %f909;
	ld.global.f32 	%f913, [%rd5+1216];
	ld.global.f32 	%f914, [%rd8+622592];
	fma.rn.f32 	%f915, %f913, %f914, %f912;
	ld.global.f32 	%f916, [%rd5+1220];
	ld.global.f32 	%f917, [%rd8+624640];
	fma.rn.f32 	%f918, %f916, %f917, %f915;
	ld.global.f32 	%f919, [%rd5+1224];
	ld.global.f32 	%f920, [%rd8+626688];
	fma.rn.f32 	%f921, %f919, %f920, %f918;
	ld.global.f32 	%f922, [%rd5+1228];
	ld.global.f32 	%f923, [%rd8+628736];
	fma.rn.f32 	%f924, %f922, %f923, %f921;
	ld.global.f32 	%f925, [%rd5+1232];
	ld.global.f32 	%f926, [%rd8+630784];
	fma.rn.f32 	%f927, %f925, %f926, %f924;
	ld.global.f32 	%f928, [%rd5+1236];
	ld.global.f32 	%f929, [%rd8+632832];
	fma.rn.f32 	%f930, %f928, %f929, %f927;
	ld.global.f32 	%f931, [%rd5+1240];
	ld.global.f32 	%f932, [%rd8+634880];
	fma.rn.f32 	%f933, %f931, %f932, %f930;
	ld.global.f32 	%f934, [%rd5+1244];
	ld.global.f32 	%f935, [%rd8+636928];
	fma.rn.f32 	%f936, %f934, %f935, %f933;
	ld.global.f32 	%f937, [%rd5+1248];
	ld.global.f32 	%f938, [%rd8+638976];
	fma.rn.f32 	%f939, %f937, %f938, %f936;
	ld.global.f32 	%f940, [%rd5+1252];
	ld.global.f32 	%f941, [%rd8+641024];
	fma.rn.f32 	%f942, %f940, %f941, %f939;
	ld.global.f32 	%f943, [%rd5+1256];
	ld.global.f32 	%f944, [%rd8+643072];
	fma.rn.f32 	%f945, %f943, %f944, %f942;
	ld.global.f32 	%f946, [%rd5+1260];
	ld.global.f32 	%f947, [%rd8+645120];
	fma.rn.f32 	%f948, %f946, %f947, %f945;
	ld.global.f32 	%f949, [%rd5+1264];
	ld.global.f32 	%f950, [%rd8+647168];
	fma.rn.f32 	%f951, %f949, %f950, %f948;
	ld.global.f32 	%f952, [%rd5+1268];
	ld.global.f32 	%f953, [%rd8+649216];
	fma.rn.f32 	%f954, %f952, %f953, %f951;
	ld.global.f32 	%f955, [%rd5+1272];
	ld.global.f32 	%f956, [%rd8+651264];
	fma.rn.f32 	%f957, %f955, %f956, %f954;
	ld.global.f32 	%f958, [%rd5+1276];
	ld.global.f32 	%f959, [%rd8+653312];
	fma.rn.f32 	%f960, %f958, %f959, %f957;
	ld.global.f32 	%f961, [%rd5+1280];
	ld.global.f32 	%f962, [%rd8+655360];
	fma.rn.f32 	%f963, %f961, %f962, %f960;
	ld.global.f32 	%f964, [%rd5+1284];
	ld.global.f32 	%f965, [%rd8+657408];
	fma.rn.f32 	%f966, %f964, %f965, %f963;
	ld.global.f32 	%f967, [%rd5+1288];
	ld.global.f32 	%f968, [%rd8+659456];
	fma.rn.f32 	%f969, %f967, %f968, %f966;
	ld.global.f32 	%f970, [%rd5+1292];
	ld.global.f32 	%f971, [%rd8+661504];
	fma.rn.f32 	%f972, %f970, %f971, %f969;
	ld.global.f32 	%f973, [%rd5+1296];
	ld.global.f32 	%f974, [%rd8+663552];
	fma.rn.f32 	%f975, %f973, %f974, %f972;
	ld.global.f32 	%f976, [%rd5+1300];
	ld.global.f32 	%f977, [%rd8+665600];
	fma.rn.f32 	%f978, %f976, %f977, %f975;
	ld.global.f32 	%f979, [%rd5+1304];
	ld.global.f32 	%f980, [%rd8+667648];
	fma.rn.f32 	%f981, %f979, %f980, %f978;
	ld.global.f32 	%f982, [%rd5+1308];
	ld.global.f32 	%f983, [%rd8+669696];
	fma.rn.f32 	%f984, %f982, %f983, %f981;
	ld.global.f32 	%f985, [%rd5+1312];
	ld.global.f32 	%f986, [%rd8+671744];
	fma.rn.f32 	%f987, %f985, %f986, %f984;
	ld.global.f32 	%f988, [%rd5+1316];
	ld.global.f32 	%f989, [%rd8+673792];
	fma.rn.f32 	%f990, %f988, %f989, %f987;
	ld.global.f32 	%f991, [%rd5+1320];
	ld.global.f32 	%f992, [%rd8+675840];
	fma.rn.f32 	%f993, %f991, %f992, %f990;
	ld.global.f32 	%f994, [%rd5+1324];
	ld.global.f32 	%f995, [%rd8+677888];
	fma.rn.f32 	%f996, %f994, %f995, %f993;
	ld.global.f32 	%f997, [%rd5+1328];
	ld.global.f32 	%f998, [%rd8+679936];
	fma.rn.f32 	%f999, %f997, %f998, %f996;
	ld.global.f32 	%f1000, [%rd5+1332];
	ld.global.f32 	%f1001, [%rd8+681984];
	fma.rn.f32 	%f1002, %f1000, %f1001, %f999;
	ld.global.f32 	%f1003, [%rd5+1336];
	ld.global.f32 	%f1004, [%rd8+684032];
	fma.rn.f32 	%f1005, %f1003, %f1004, %f1002;
	ld.global.f32 	%f1006, [%rd5+1340];
	ld.global.f32 	%f1007, [%rd8+686080];
	fma.rn.f32 	%f1008, %f1006, %f1007, %f1005;
	ld.global.f32 	%f1009, [%rd5+1344];
	ld.global.f32 	%f1010, [%rd8+688128];
	fma.rn.f32 	%f1011, %f1009, %f1010, %f1008;
	ld.global.f32 	%f1012, [%rd5+1348];
	ld.global.f32 	%f1013, [%rd8+690176];
	fma.rn.f32 	%f1014, %f1012, %f1013, %f1011;
	ld.global.f32 	%f1015, [%rd5+1352];
	ld.global.f32 	%f1016, [%rd8+692224];
	fma.rn.f32 	%f1017, %f1015, %f1016, %f1014;
	ld.global.f32 	%f1018, [%rd5+1356];
	ld.global.f32 	%f1019, [%rd8+694272];
	fma.rn.f32 	%f1020, %f1018, %f1019, %f1017;
	ld.global.f32 	%f1021, [%rd5+1360];
	ld.global.f32 	%f1022, [%rd8+696320];
	fma.rn.f32 	%f1023, %f1021, %f1022, %f1020;
	ld.global.f32 	%f1024, [%rd5+1364];
	ld.global.f32 	%f1025, [%rd8+698368];
	fma.rn.f32 	%f1026, %f1024, %f1025, %f1023;
	ld.global.f32 	%f1027, [%rd5+1368];
	ld.global.f32 	%f1028, [%rd8+700416];
	fma.rn.f32 	%f1029, %f1027, %f1028, %f1026;
	ld.global.f32 	%f1030, [%rd5+1372];
	ld.global.f32 	%f1031, [%rd8+702464];
	fma.rn.f32 	%f1032, %f1030, %f1031, %f1029;
	ld.global.f32 	%f1033, [%rd5+1376];
	ld.global.f32 	%f1034, [%rd8+704512];
	fma.rn.f32 	%f1035, %f1033, %f1034, %f1032;
	ld.global.f32 	%f1036, [%rd5+1380];
	ld.global.f32 	%f1037, [%rd8+706560];
	fma.rn.f32 	%f1038, %f1036, %f1037, %f1035;
	ld.global.f32 	%f1039, [%rd5+1384];
	ld.global.f32 	%f1040, [%rd8+708608];
	fma.rn.f32 	%f1041, %f1039, %f1040, %f1038;
	ld.global.f32 	%f1042, [%rd5+1388];
	ld.global.f32 	%f1043, [%rd8+710656];
	fma.rn.f32 	%f1044, %f1042, %f1043, %f1041;
	ld.global.f32 	%f1045, [%rd5+1392];
	ld.global.f32 	%f1046, [%rd8+712704];
	fma.rn.f32 	%f1047, %f1045, %f1046, %f1044;
	ld.global.f32 	%f1048, [%rd5+1396];
	ld.global.f32 	%f1049, [%rd8+714752];
	fma.rn.f32 	%f1050, %f1048, %f1049, %f1047;
	ld.global.f32 	%f1051, [%rd5+1400];
	ld.global.f32 	%f1052, [%rd8+716800];
	fma.rn.f32 	%f1053, %f1051, %f1052, %f1050;
	ld.global.f32 	%f1054, [%rd5+1404];
	ld.global.f32 	%f1055, [%rd8+718848];
	fma.rn.f32 	%f1056, %f1054, %f1055, %f1053;
	ld.global.f32 	%f1057, [%rd5+1408];
	ld.global.f32 	%f1058, [%rd8+720896];
	fma.rn.f32 	%f1059, %f1057, %f1058, %f1056;
	ld.global.f32 	%f1060, [%rd5+1412];
	ld.global.f32 	%f1061, [%rd8+722944];
	fma.rn.f32 	%f1062, %f1060, %f1061, %f1059;
	ld.global.f32 	%f1063, [%rd5+1416];
	ld.global.f32 	%f1064, [%rd8+724992];
	fma.rn.f32 	%f1065, %f1063, %f1064, %f1062;
	ld.global.f32 	%f1066, [%rd5+1420];
	ld.global.f32 	%f1067, [%rd8+727040];
	fma.rn.f32 	%f1068, %f1066, %f1067, %f1065;
	ld.global.f32 	%f1069, [%rd5+1424];
	ld.global.f32 	%f1070, [%rd8+729088];
	fma.rn.f32 	%f1071, %f1069, %f1070, %f1068;
	ld.global.f32 	%f1072, [%rd5+1428];
	ld.global.f32 	%f1073, [%rd8+731136];
	fma.rn.f32 	%f1074, %f1072, %f1073, %f1071;
	ld.global.f32 	%f1075, [%rd5+1432];
	ld.global.f32 	%f1076, [%rd8+733184];
	fma.rn.f32 	%f1077, %f1075, %f1076, %f1074;
	ld.global.f32 	%f1078, [%rd5+1436];
	ld.global.f32 	%f1079, [%rd8+735232];
	fma.rn.f32 	%f1080, %f1078, %f1079, %f1077;
	ld.global.f32 	%f1081, [%rd5+1440];
	ld.global.f32 	%f1082, [%rd8+737280];
	fma.rn.f32 	%f1083, %f1081, %f1082, %f1080;
	ld.global.f32 	%f1084, [%rd5+1444];
	ld.global.f32 	%f1085, [%rd8+739328];
	fma.rn.f32 	%f1086, %f1084, %f1085, %f1083;
	ld.global.f32 	%f1087, [%rd5+1448];
	ld.global.f32 	%f1088, [%rd8+741376];
	fma.rn.f32 	%f1089, %f1087, %f1088, %f1086;
	ld.global.f32 	%f1090, [%rd5+1452];
	ld.global.f32 	%f1091, [%rd8+743424];
	fma.rn.f32 	%f1092, %f1090, %f1091, %f1089;
	ld.global.f32 	%f1093, [%rd5+1456];
	ld.global.f32 	%f1094, [%rd8+745472];
	fma.rn.f32 	%f1095, %f1093, %f1094, %f1092;
	ld.global.f32 	%f1096, [%rd5+1460];
	ld.global.f32 	%f1097, [%rd8+747520];
	fma.rn.f32 	%f1098, %f1096, %f1097, %f1095;
	ld.global.f32 	%f1099, [%rd5+1464];
	ld.global.f32 	%f1100, [%rd8+749568];
	fma.rn.f32 	%f1101, %f1099, %f1100, %f1098;
	ld.global.f32 	%f1102, [%rd5+1468];
	ld.global.f32 	%f1103, [%rd8+751616];
	fma.rn.f32 	%f1104, %f1102, %f1103, %f1101;
	ld.global.f32 	%f1105, [%rd5+1472];
	ld.global.f32 	%f1106, [%rd8+753664];
	fma.rn.f32 	%f1107, %f1105, %f1106, %f1104;
	ld.global.f32 	%f1108, [%rd5+1476];
	ld.global.f32 	%f1109, [%rd8+755712];
	fma.rn.f32 	%f1110, %f1108, %f1109, %f1107;
	ld.global.f32 	%f1111, [%rd5+1480];
	ld.global.f32 	%f1112, [%rd8+757760];
	fma.rn.f32 	%f1113, %f1111, %f1112, %f1110;
	ld.global.f32 	%f1114, [%rd5+1484];
	ld.global.f32 	%f1115, [%rd8+759808];
	fma.rn.f32 	%f1116, %f1114, %f1115, %f1113;
	ld.global.f32 	%f1117, [%rd5+1488];
	ld.global.f32 	%f1118, [%rd8+761856];
	fma.rn.f32 	%f1119, %f1117, %f1118, %f1116;
	ld.global.f32 	%f1120, [%rd5+1492];
	ld.global.f32 	%f1121, [%rd8+763904];
	fma.rn.f32 	%f1122, %f1120, %f1121, %f1119;
	ld.global.f32 	%f1123, [%rd5+1496];
	ld.global.f32 	%f1124, [%rd8+765952];
	fma.rn.f32 	%f1125, %f1123, %f1124, %f1122;
	ld.global.f32 	%f1126, [%rd5+1500];
	ld.global.f32 	%f1127, [%rd8+768000];
	fma.rn.f32 	%f1128, %f1126, %f1127, %f1125;
	ld.global.f32 	%f1129, [%rd5+1504];
	ld.global.f32 	%f1130, [%rd8+770048];
	fma.rn.f32 	%f1131, %f1129, %f1130, %f1128;
	ld.global.f32 	%f1132, [%rd5+1508];
	ld.global.f32 	%f1133, [%rd8+772096];
	fma.rn.f32 	%f1134, %f1132, %f1133, %f1131;
	ld.global.f32 	%f1135, [%rd5+1512];
	ld.global.f32 	%f1136, [%rd8+774144];
	fma.rn.f32 	%f1137, %f1135, %f1136, %f1134;
	ld.global.f32 	%f1138, [%rd5+1516];
	ld.global.f32 	%f1139, [%rd8+776192];
	fma.rn.f32 	%f1140, %f1138, %f1139, %f1137;
	ld.global.f32 	%f1141, [%rd5+1520];
	ld.global.f32 	%f1142, [%rd8+778240];
	fma.rn.f32 	%f1143, %f1141, %f1142, %f1140;
	ld.global.f32 	%f1144, [%rd5+1524];
	ld.global.f32 	%f1145, [%rd8+780288];
	fma.rn.f32 	%f1146, %f1144, %f1145, %f1143;
	ld.global.f32 	%f1147, [%rd5+1528];
	ld.global.f32 	%f1148, [%rd8+782336];
	fma.rn.f32 	%f1149, %f1147, %f1148, %f1146;
	ld.global.f32 	%f1150, [%rd5+1532];
	ld.global.f32 	%f1151, [%rd8+784384];
	fma.rn.f32 	%f1152, %f1150, %f1151, %f1149;
	ld.global.f32 	%f1153, [%rd5+1536];
	ld.global.f32 	%f1154, [%rd8+786432];
	fma.rn.f32 	%f1155, %f1153, %f1154, %f1152;
	ld.global.f32 	%f1156, [%rd5+1540];
	ld.global.f32 	%f1157, [%rd8+788480];
	fma.rn.f32 	%f1158, %f1156, %f1157, %f1155;
	ld.global.f32 	%f1159, [%rd5+1544];
	ld.global.f32 	%f1160, [%rd8+790528];
	fma.rn.f32 	%f1161, %f1159, %f1160, %f1158;
	ld.global.f32 	%f1162, [%rd5+1548];
	ld.global.f32 	%f1163, [%rd8+792576];
	fma.rn.f32 	%f1164, %f1162, %f1163, %f1161;
	ld.global.f32 	%f1165, [%rd5+1552];
	ld.global.f32 	%f1166, [%rd8+794624];
	fma.rn.f32 	%f1167, %f1165, %f1166, %f1164;
	ld.global.f32 	%f1168, [%rd5+1556];
	ld.global.f32 	%f1169, [%rd8+796672];
	fma.rn.f32 	%f1170, %f1168, %f1169, %f1167;
	ld.global.f32 	%f1171, [%rd5+1560];
	ld.global.f32 	%f1172, [%rd8+798720];
	fma.rn.f32 	%f1173, %f1171, %f1172, %f1170;
	ld.global.f32 	%f1174, [%rd5+1564];
	ld.global.f32 	%f1175, [%rd8+800768];
	fma.rn.f32 	%f1176, %f1174, %f1175, %f1173;
	ld.global.f32 	%f1177, [%rd5+1568];
	ld.global.f32 	%f1178, [%rd8+802816];
	fma.rn.f32 	%f1179, %f1177, %f1178, %f1176;
	ld.global.f32 	%f1180, [%rd5+1572];
	ld.global.f32 	%f1181, [%rd8+804864];
	fma.rn.f32 	%f1182, %f1180, %f1181, %f1179;
	ld.global.f32 	%f1183, [%rd5+1576];
	ld.global.f32 	%f1184, [%rd8+806912];
	fma.rn.f32 	%f1185, %f1183, %f1184, %f1182;
	ld.global.f32 	%f1186, [%rd5+1580];
	ld.global.f32 	%f1187, [%rd8+808960];
	fma.rn.f32 	%f1188, %f1186, %f1187, %f1185;
	ld.global.f32 	%f1189, [%rd5+1584];
	ld.global.f32 	%f1190, [%rd8+811008];
	fma.rn.f32 	%f1191, %f1189, %f1190, %f1188;
	ld.global.f32 	%f1192, [%rd5+1588];
	ld.global.f32 	%f1193, [%rd8+813056];
	fma.rn.f32 	%f1194, %f1192, %f1193, %f1191;
	ld.global.f32 	%f1195, [%rd5+1592];
	ld.global.f32 	%f1196, [%rd8+815104];
	fma.rn.f32 	%f1197, %f1195, %f1196, %f1194;
	ld.global.f32 	%f1198, [%rd5+1596];
	ld.global.f32 	%f1199, [%rd8+817152];
	fma.rn.f32 	%f1200, %f1198, %f1199, %f1197;
	ld.global.f32 	%f1201, [%rd5+1600];
	ld.global.f32 	%f1202, [%rd8+819200];
	fma.rn.f32 	%f1203, %f1201, %f1202, %f1200;
	ld.global.f32 	%f1204, [%rd5+1604];
	ld.global.f32 	%f1205, [%rd8+821248];
	fma.rn.f32 	%f1206, %f1204, %f1205, %f1203;
	ld.global.f32 	%f1207, [%rd5+1608];
	ld.global.f32 	%f1208, [%rd8+823296];
	fma.rn.f32 	%f1209, %f1207, %f1208, %f1206;
	ld.global.f32 	%f1210, [%rd5+1612];
	ld.global.f32 	%f1211, [%rd8+825344];
	fma.rn.f32 	%f1212, %f1210, %f1211, %f1209;
	ld.global.f32 	%f1213, [%rd5+1616];
	ld.global.f32 	%f1214, [%rd8+827392];
	fma.rn.f32 	%f1215, %f1213, %f1214, %f1212;
	ld.global.f32 	%f1216, [%rd5+1620];
	ld.global.f32 	%f1217, [%rd8+829440];
	fma.rn.f32 	%f1218, %f1216, %f1217, %f1215;
	ld.global.f32 	%f1219, [%rd5+1624];
	ld.global.f32 	%f1220, [%rd8+831488];
	fma.rn.f32 	%f1221, %f1219, %f1220, %f1218;
	ld.global.f32 	%f1222, [%rd5+1628];
	ld.global.f32 	%f1223, [%rd8+833536];
	fma.rn.f32 	%f1224, %f1222, %f1223, %f1221;
	ld.global.f32 	%f1225, [%rd5+1632];
	ld.global.f32 	%f1226, [%rd8+835584];
	fma.rn.f32 	%f1227, %f1225, %f1226, %f1224;
	ld.global.f32 	%f1228, [%rd5+1636];
	ld.global.f32 	%f1229, [%rd8+837632];
	fma.rn.f32 	%f1230, %f1228, %f1229, %f1227;
	ld.global.f32 	%f1231, [%rd5+1640];
	ld.global.f32 	%f1232, [%rd8+839680];
	fma.rn.f32 	%f1233, %f1231, %f1232, %f1230;
	ld.global.f32 	%f1234, [%rd5+1644];
	ld.global.f32 	%f1235, [%rd8+841728];
	fma.rn.f32 	%f1236, %f1234, %f1235, %f1233;
	ld.global.f32 	%f1237, [%rd5+1648];
	ld.global.f32 	%f1238, [%rd8+843776];
	fma.rn.f32 	%f1239, %f1237, %f1238, %f1236;
	ld.global.f32 	%f1240, [%rd5+1652];
	ld.global.f32 	%f1241, [%rd8+845824];
	fma.rn.f32 	%f1242, %f1240, %f1241, %f1239;
	ld.global.f32 	%f1243, [%rd5+1656];
	ld.global.f32 	%f1244, [%rd8+847872];
	fma.rn.f32 	%f1245, %f1243, %f1244, %f1242;
	ld.global.f32 	%f1246, [%rd5+1660];
	ld.global.f32 	%f1247, [%rd8+849920];
	fma.rn.f32 	%f1248, %f1246, %f1247, %f1245;
	ld.global.f32 	%f1249, [%rd5+1664];
	ld.global.f32 	%f1250, [%rd8+851968];
	fma.rn.f32 	%f1251, %f1249, %f1250, %f1248;
	ld.global.f32 	%f1252, [%rd5+1668];
	ld.global.f32 	%f1253, [%rd8+854016];
	fma.rn.f32 	%f1254, %f1252, %f1253, %f1251;
	ld.global.f32 	%f1255, [%rd5+1672];
	ld.global.f32 	%f1256, [%rd8+856064];
	fma.rn.f32 	%f1257, %f1255, %f1256, %f1254;
	ld.global.f32 	%f1258, [%rd5+1676];
	ld.global.f32 	%f1259, [%rd8+858112];
	fma.rn.f32 	%f1260, %f1258, %f1259, %f1257;
	ld.global.f32 	%f1261, [%rd5+1680];
	ld.global.f32 	%f1262, [%rd8+860160];
	fma.rn.f32 	%f1263, %f1261, %f1262, %f1260;
	ld.global.f32 	%f1264, [%rd5+1684];
	ld.global.f32 	%f1265, [%rd8+862208];
	fma.rn.f32 	%f1266, %f1264, %f1265, %f1263;
	ld.global.f32 	%f1267, [%rd5+1688];
	ld.global.f32 	%f1268, [%rd8+864256];
	fma.rn.f32 	%f1269, %f1267, %f1268, %f1266;
	ld.global.f32 	%f1270, [%rd5+1692];
	ld.global.f32 	%f1271, [%rd8+866304];
	fma.rn.f32 	%f1272, %f1270, %f1271, %f1269;
	ld.global.f32 	%f1273, [%rd5+1696];
	ld.global.f32 	%f1274, [%rd8+868352];
	fma.rn.f32 	%f1275, %f1273, %f1274, %f1272;
	ld.global.f32 	%f1276, [%rd5+1700];
	ld.global.f32 	%f1277, [%rd8+870400];
	fma.rn.f32 	%f1278, %f1276, %f1277, %f1275;
	ld.global.f32 	%f1279, [%rd5+1704];
	ld.global.f32 	%f1280, [%rd8+872448];
	fma.rn.f32 	%f1281, %f1279, %f1280, %f1278;
	ld.global.f32 	%f1282, [%rd5+1708];
	ld.global.f32 	%f1283, [%rd8+874496];
	fma.rn.f32 	%f1284, %f1282, %f1283, %f1281;
	ld.global.f32 	%f1285, [%rd5+1712];
	ld.global.f32 	%f1286, [%rd8+876544];
	fma.rn.f32 	%f1287, %f1285, %f1286, %f1284;
	ld.global.f32 	%f1288, [%rd5+1716];
	ld.global.f32 	%f1289, [%rd8+878592];
	fma.rn.f32 	%f1290, %f1288, %f1289, %f1287;
	ld.global.f32 	%f1291, [%rd5+1720];
	ld.global.f32 	%f1292, [%rd8+880640];
	fma.rn.f32 	%f1293, %f1291, %f1292, %f1290;
	ld.global.f32 	%f1294, [%rd5+1724];
	ld.global.f32 	%f1295, [%rd8+882688];
	fma.rn.f32 	%f1296, %f1294, %f1295, %f1293;
	ld.global.f32 	%f1297, [%rd5+1728];
	ld.global.f32 	%f1298, [%rd8+884736];
	fma.rn.f32 	%f1299, %f1297, %f1298, %f1296;
	ld.global.f32 	%f1300, [%rd5+1732];
	ld.global.f32 	%f1301, [%rd8+886784];
	fma.rn.f32 	%f1302, %f1300, %f1301, %f1299;
	ld.global.f32 	%f1303, [%rd5+1736];
	ld.global.f32 	%f1304, [%rd8+888832];
	fma.rn.f32 	%f1305, %f1303, %f1304, %f1302;
	ld.global.f32 	%f1306, [%rd5+1740];
	ld.global.f32 	%f1307, [%rd8+890880];
	fma.rn.f32 	%f1308, %f1306, %f1307, %f1305;
	ld.global.f32 	%f1309, [%rd5+1744];
	ld.global.f32 	%f1310, [%rd8+892928];
	fma.rn.f32 	%f1311, %f1309, %f1310, %f1308;
	ld.global.f32 	%f1312, [%rd5+1748];
	ld.global.f32 	%f1313, [%rd8+894976];
	fma.rn.f32 	%f1314, %f1312, %f1313, %f1311;
	ld.global.f32 	%f1315, [%rd5+1752];
	ld.global.f32 	%f1316, [%rd8+897024];
	fma.rn.f32 	%f1317, %f1315, %f1316, %f1314;
	ld.global.f32 	%f1318, [%rd5+1756];
	ld.global.f32 	%f1319, [%rd8+899072];
	fma.rn.f32 	%f1320, %f1318, %f1319, %f1317;
	ld.global.f32 	%f1321, [%rd5+1760];
	ld.global.f32 	%f1322, [%rd8+901120];
	fma.rn.f32 	%f1323, %f1321, %f1322, %f1320;
	ld.global.f32 	%f1324, [%rd5+1764];
	ld.global.f32 	%f1325, [%rd8+903168];
	fma.rn.f32 	%f1326, %f1324, %f1325, %f1323;
	ld.global.f32 	%f1327, [%rd5+1768];
	ld.global.f32 	%f1328, [%rd8+905216];
	fma.rn.f32 	%f1329, %f1327, %f1328, %f1326;
	ld.global.f32 	%f1330, [%rd5+1772];
	ld.global.f32 	%f1331, [%rd8+907264];
	fma.rn.f32 	%f1332, %f1330, %f1331, %f1329;
	ld.global.f32 	%f1333, [%rd5+1776];
	ld.global.f32 	%f1334, [%rd8+909312];
	fma.rn.f32 	%f1335, %f1333, %f1334, %f1332;
	ld.global.f32 	%f1336, [%rd5+1780];
	ld.global.f32 	%f1337, [%rd8+911360];
	fma.rn.f32 	%f1338, %f1336, %f1337, %f1335;
	ld.global.f32 	%f1339, [%rd5+1784];
	ld.global.f32 	%f1340, [%rd8+913408];
	fma.rn.f32 	%f1341, %f1339, %f1340, %f1338;
	ld.global.f32 	%f1342, [%rd5+1788];
	ld.global.f32 	%f1343, [%rd8+915456];
	fma.rn.f32 	%f1344, %f1342, %f1343, %f1341;
	ld.global.f32 	%f1345, [%rd5+1792];
	ld.global.f32 	%f1346, [%rd8+917504];
	fma.rn.f32 	%f1347, %f1345, %f1346, %f1344;
	ld.global.f32 	%f1348, [%rd5+1796];
	ld.global.f32 	%f1349, [%rd8+919552];
	fma.rn.f32 	%f1350, %f1348, %f1349, %f1347;
	ld.global.f32 	%f1351, [%rd5+1800];
	ld.global.f32 	%f1352, [%rd8+921600];
	fma.rn.f32 	%f1353, %f1351, %f1352, %f1350;
	ld.global.f32 	%f1354, [%rd5+1804];
	ld.global.f32 	%f1355, [%rd8+923648];
	fma.rn.f32 	%f1356, %f1354, %f1355, %f1353;
	ld.global.f32 	%f1357, [%rd5+1808];
	ld.global.f32 	%f1358, [%rd8+925696];
	fma.rn.f32 	%f1359, %f1357, %f1358, %f1356;
	ld.global.f32 	%f1360, [%rd5+1812];
	ld.global.f32 	%f1361, [%rd8+927744];
	fma.rn.f32 	%f1362, %f1360, %f1361, %f1359;
	ld.global.f32 	%f1363, [%rd5+1816];
	ld.global.f32 	%f1364, [%rd8+929792];
	fma.rn.f32 	%f1365, %f1363, %f1364, %f1362;
	ld.global.f32 	%f1366, [%rd5+1820];
	ld.global.f32 	%f1367, [%rd8+931840];
	fma.rn.f32 	%f1368, %f1366, %f1367, %f1365;
	ld.global.f32 	%f1369, [%rd5+1824];
	ld.global.f32 	%f1370, [%rd8+933888];
	fma.rn.f32 	%f1371, %f1369, %f1370, %f1368;
	ld.global.f32 	%f1372, [%rd5+1828];
	ld.global.f32 	%f1373, [%rd8+935936];
	fma.rn.f32 	%f1374, %f1372, %f1373, %f1371;
	ld.global.f32 	%f1375, [%rd5+1832];
	ld.global.f32 	%f1376, [%rd8+937984];
	fma.rn.f32 	%f1377, %f1375, %f1376, %f1374;
	ld.global.f32 	%f1378, [%rd5+1836];
	ld.global.f32 	%f1379, [%rd8+940032];
	fma.rn.f32 	%f1380, %f1378, %f1379, %f1377;
	ld.global.f32 	%f1381, [%rd5+1840];
	ld.global.f32 	%f1382, [%rd8+942080];
	fma.rn.f32 	%f1383, %f1381, %f1382, %f1380;
	ld.global.f32 	%f1384, [%rd5+1844];
	ld.global.f32 	%f1385, [%rd8+944128];
	fma.rn.f32 	%f1386, %f1384, %f1385, %f1383;
	ld.global.f32 	%f1387, [%rd5+1848];
	ld.global.f32 	%f1388, [%rd8+946176];
	fma.rn.f32 	%f1389, %f1387, %f1388, %f1386;
	ld.global.f32 	%f1390, [%rd5+1852];
	ld.global.f32 	%f1391, [%rd8+948224];
	fma.rn.f32 	%f1392, %f1390, %f1391, %f1389;
	ld.global.f32 	%f1393, [%rd5+1856];
	ld.global.f32 	%f1394, [%rd8+950272];
	fma.rn.f32 	%f1395, %f1393, %f1394, %f1392;
	ld.global.f32 	%f1396, [%rd5+1860];
	ld.global.f32 	%f1397, [%rd8+952320];
	fma.rn.f32 	%f1398, %f1396, %f1397, %f1395;
	ld.global.f32 	%f1399, [%rd5+1864];
	ld.global.f32 	%f1400, [%rd8+954368];
	fma.rn.f32 	%f1401, %f1399, %f1400, %f1398;
	ld.global.f32 	%f1402, [%rd5+1868];
	ld.global.f32 	%f1403, [%rd8+956416];
	fma.rn.f32 	%f1404, %f1402, %f1403, %f1401;
	ld.global.f32 	%f1405, [%rd5+1872];
	ld.global.f32 	%f1406, [%rd8+958464];
	fma.rn.f32 	%f1407, %f1405, %f1406, %f1404;
	ld.global.f32 	%f1408, [%rd5+1876];
	ld.global.f32 	%f1409, [%rd8+960512];
	fma.rn.f32 	%f1410, %f1408, %f1409, %f1407;
	ld.global.f32 	%f1411, [%rd5+1880];
	ld.global.f32 	%f1412, [%rd8+962560];
	fma.rn.f32 	%f1413, %f1411, %f1412, %f1410;
	ld.global.f32 	%f1414, [%rd5+1884];
	ld.global.f32 	%f1415, [%rd8+964608];
	fma.rn.f32 	%f1416, %f1414, %f1415, %f1413;
	ld.global.f32 	%f1417, [%rd5+1888];
	ld.global.f32 	%f1418, [%rd8+966656];
	fma.rn.f32 	%f1419, %f1417, %f1418, %f1416;
	ld.global.f32 	%f1420, [%rd5+1892];
	ld.global.f32 	%f1421, [%rd8+968704];
	fma.rn.f32 	%f1422, %f1420, %f1421, %f1419;
	ld.global.f32 	%f1423, [%rd5+1896];
	ld.global.f32 	%f1424, [%rd8+970752];
	fma.rn.f32 	%f1425, %f1423, %f1424, %f1422;
	ld.global.f32 	%f1426, [%rd5+1900];
	ld.global.f32 	%f1427, [%rd8+972800];
	fma.rn.f32 	%f1428, %f1426, %f1427, %f1425;
	ld.global.f32 	%f1429, [%rd5+1904];
	ld.global.f32 	%f1430, [%rd8+974848];
	fma.rn.f32 	%f1431, %f1429, %f1430, %f1428;
	ld.global.f32 	%f1432, [%rd5+1908];
	ld.global.f32 	%f1433, [%rd8+976896];
	fma.rn.f32 	%f1434, %f1432, %f1433, %f1431;
	ld.global.f32 	%f1435, [%rd5+1912];
	ld.global.f32 	%f1436, [%rd8+978944];
	fma.rn.f32 	%f1437, %f1435, %f1436, %f1434;
	ld.global.f32 	%f1438, [%rd5+1916];
	ld.global.f32 	%f1439, [%rd8+980992];
	fma.rn.f32 	%f1440, %f1438, %f1439, %f1437;
	ld.global.f32 	%f1441, [%rd5+1920];
	ld.global.f32 	%f1442, [%rd8+983040];
	fma.rn.f32 	%f1443, %f1441, %f1442, %f1440;
	ld.global.f32 	%f1444, [%rd5+1924];
	ld.global.f32 	%f1445, [%rd8+985088];
	fma.rn.f32 	%f1446, %f1444, %f1445, %f1443;
	ld.global.f32 	%f1447, [%rd5+1928];
	ld.global.f32 	%f1448, [%rd8+987136];
	fma.rn.f32 	%f1449, %f1447, %f1448, %f1446;
	ld.global.f32 	%f1450, [%rd5+1932];
	ld.global.f32 	%f1451, [%rd8+989184];
	fma.rn.f32 	%f1452, %f1450, %f1451, %f1449;
	ld.global.f32 	%f1453, [%rd5+1936];
	ld.global.f32 	%f1454, [%rd8+991232];
	fma.rn.f32 	%f1455, %f1453, %f1454, %f1452;
	ld.global.f32 	%f1456, [%rd5+1940];
	ld.global.f32 	%f1457, [%rd8+993280];
	fma.rn.f32 	%f1458, %f1456, %f1457, %f1455;
	ld.global.f32 	%f1459, [%rd5+1944];
	ld.global.f32 	%f1460, [%rd8+995328];
	fma.rn.f32 	%f1461, %f1459, %f1460, %f1458;
	ld.global.f32 	%f1462, [%rd5+1948];
	ld.global.f32 	%f1463, [%rd8+997376];
	fma.rn.f32 	%f1464, %f1462, %f1463, %f1461;
	ld.global.f32 	%f1465, [%rd5+1952];
	ld.global.f32 	%f1466, [%rd8+999424];
	fma.rn.f32 	%f1467, %f1465, %f1466, %f1464;
	ld.global.f32 	%f1468, [%rd5+1956];
	ld.global.f32 	%f1469, [%rd8+1001472];
	fma.rn.f32 	%f1470, %f1468, %f1469, %f1467;
	ld.global.f32 	%f1471, [%rd5+1960];
	ld.global.f32 	%f1472, [%rd8+1003520];
	fma.rn.f32 	%f1473, %f1471, %f1472, %f1470;
	ld.global.f32 	%f1474, [%rd5+1964];
	ld.global.f32 	%f1475, [%rd8+1005568];
	fma.rn.f32 	%f1476, %f1474, %f1475, %f1473;
	ld.global.f32 	%f1477, [%rd5+1968];
	ld.global.f32 	%f1478, [%rd8+1007616];
	fma.rn.f32 	%f1479, %f1477, %f1478, %f1476;
	ld.global.f32 	%f1480, [%rd5+1972];
	ld.global.f32 	%f1481, [%rd8+1009664];
	fma.rn.f32 	%f1482, %f1480, %f1481, %f1479;
	ld.global.f32 	%f1483, [%rd5+1976];
	ld.global.f32 	%f1484, [%rd8+1011712];
	fma.rn.f32 	%f1485, %f1483, %f1484, %f1482;
	ld.global.f32 	%f1486, [%rd5+1980];
	ld.global.f32 	%f1487, [%rd8+1013760];
	fma.rn.f32 	%f1488, %f1486, %f1487, %f1485;
	ld.global.f32 	%f1489, [%rd5+1984];
	ld.global.f32 	%f1490, [%rd8+1015808];
	fma.rn.f32 	%f1491, %f1489, %f1490, %f1488;
	ld.global.f32 	%f1492, [%rd5+1988];
	ld.global.f32 	%f1493, [%rd8+1017856];
	fma.rn.f32 	%f1494, %f1492, %f1493, %f1491;
	ld.global.f32 	%f1495, [%rd5+1992];
	ld.global.f32 	%f1496, [%rd8+1019904];
	fma.rn.f32 	%f1497, %f1495, %f1496, %f1494;
	ld.global.f32 	%f1498, [%rd5+1996];
	ld.global.f32 	%f1499, [%rd8+1021952];
	fma.rn.f32 	%f1500, %f1498, %f1499, %f1497;
	ld.global.f32 	%f1501, [%rd5+2000];
	ld.global.f32 	%f1502, [%rd8+1024000];
	fma.rn.f32 	%f1503, %f1501, %f1502, %f1500;
	ld.global.f32 	%f1504, [%rd5+2004];
	ld.global.f32 	%f1505, [%rd8+1026048];
	fma.rn.f32 	%f1506, %f1504, %f1505, %f1503;
	ld.global.f32 	%f1507, [%rd5+2008];
	ld.global.f32 	%f1508, [%rd8+1028096];
	fma.rn.f32 	%f1509, %f1507, %f1508, %f1506;
	ld.global.f32 	%f1510, [%rd5+2012];
	ld.global.f32 	%f1511, [%rd8+1030144];
	fma.rn.f32 	%f1512, %f1510, %f1511, %f1509;
	ld.global.f32 	%f1513, [%rd5+2016];
	ld.global.f32 	%f1514, [%rd8+1032192];
	fma.rn.f32 	%f1515, %f1513, %f1514, %f1512;
	ld.global.f32 	%f1516, [%rd5+2020];
	ld.global.f32 	%f1517, [%rd8+1034240];
	fma.rn.f32 	%f1518, %f1516, %f1517, %f1515;
	ld.global.f32 	%f1519, [%rd5+2024];
	ld.global.f32 	%f1520, [%rd8+1036288];
	fma.rn.f32 	%f1521, %f1519, %f1520, %f1518;
	ld.global.f32 	%f1522, [%rd5+2028];
	ld.global.f32 	%f1523, [%rd8+1038336];
	fma.rn.f32 	%f1524, %f1522, %f1523, %f1521;
	ld.global.f32 	%f1525, [%rd5+2032];
	ld.global.f32 	%f1526, [%rd8+1040384];
	fma.rn.f32 	%f1527, %f1525, %f1526, %f1524;
	ld.global.f32 	%f1528, [%rd5+2036];
	ld.global.f32 	%f1529, [%rd8+1042432];
	fma.rn.f32 	%f1530, %f1528, %f1529, %f1527;
	ld.global.f32 	%f1531, [%rd5+2040];
	ld.global.f32 	%f1532, [%rd8+1044480];
	fma.rn.f32 	%f1533, %f1531, %f1532, %f1530;
	ld.global.f32 	%f1534, [%rd5+2044];
	ld.global.f32 	%f1535, [%rd8+1046528];
	fma.rn.f32 	%f1536, %f1534, %f1535, %f1533;
	ld.global.f32 	%f1537, [%rd5+2048];
	ld.global.f32 	%f1538, [%rd8+1048576];
	fma.rn.f32 	%f1539, %f1537, %f1538, %f1536;
	ld.global.f32 	%f1540, [%rd5+2052];
	ld.global.f32 	%f1541, [%rd8+1050624];
	fma.rn.f32 	%f1542, %f1540, %f1541, %f1539;
	ld.global.f32 	%f1543, [%rd5+2056];
	ld.global.f32 	%f1544, [%rd8+1052672];
	fma.rn.f32 	%f1545, %f1543, %f1544, %f1542;
	ld.global.f32 	%f1546, [%rd5+2060];
	ld.global.f32 	%f1547, [%rd8+1054720];
	fma.rn.f32 	%f1548, %f1546, %f1547, %f1545;
	ld.global.f32 	%f1549, [%rd5+2064];
	ld.global.f32 	%f1550, [%rd8+1056768];
	fma.rn.f32 	%f1551, %f1549, %f1550, %f1548;
	ld.global.f32 	%f1552, [%rd5+2068];
	ld.global.f32 	%f1553, [%rd8+1058816];
	fma.rn.f32 	%f1554, %f1552, %f1553, %f1551;
	ld.global.f32 	%f1555, [%rd5+2072];
	ld.global.f32 	%f1556, [%rd8+1060864];
	fma.rn.f32 	%f1557, %f1555, %f1556, %f1554;
	ld.global.f32 	%f1558, [%rd5+2076];
	ld.global.f32 	%f1559, [%rd8+1062912];
	fma.rn.f32 	%f1560, %f1558, %f1559, %f1557;
	ld.global.f32 	%f1561, [%rd5+2080];
	ld.global.f32 	%f1562, [%rd8+1064960];
	fma.rn.f32 	%f1563, %f1561, %f1562, %f1560;
	ld.global.f32 	%f1564, [%rd5+2084];
	ld.global.f32 	%f1565, [%rd8+1067008];
	fma.rn.f32 	%f1566, %f1564, %f1565, %f1563;
	ld.global.f32 	%f1567, [%rd5+2088];
	ld.global.f32 	%f1568, [%rd8+1069056];
	fma.rn.f32 	%f1569, %f1567, %f1568, %f1566;
	ld.global.f32 	%f1570, [%rd5+2092];
	ld.global.f32 	%f1571, [%rd8+1071104];
	fma.rn.f32 	%f1572, %f1570, %f1571, %f1569;
	ld.global.f32 	%f1573, [%rd5+2096];
	ld.global.f32 	%f1574, [%rd8+1073152];
	fma.rn.f32 	%f1575, %f1573, %f1574, %f1572;
	ld.global.f32 	%f1576, [%rd5+2100];
	ld.global.f32 	%f1577, [%rd8+1075200];
	fma.rn.f32 	%f1578, %f1576, %f1577, %f1575;
	ld.global.f32 	%f1579, [%rd5+2104];
	ld.global.f32 	%f1580, [%rd8+1077248];
	fma.rn.f32 	%f1581, %f1579, %f1580, %f1578;
	ld.global.f32 	%f1582, [%rd5+2108];
	ld.global.f32 	%f1583, [%rd8+1079296];
	fma.rn.f32 	%f1584, %f1582, %f1583, %f1581;
	ld.global.f32 	%f1585, [%rd5+2112];
	ld.global.f32 	%f1586, [%rd8+1081344];
	fma.rn.f32 	%f1587, %f1585, %f1586, %f1584;
	ld.global.f32 	%f1588, [%rd5+2116];
	ld.global.f32 	%f1589, [%rd8+1083392];
	fma.rn.f32 	%f1590, %f1588, %f1589, %f1587;
	ld.global.f32 	%f1591, [%rd5+2120];
	ld.global.f32 	%f1592, [%rd8+1085440];
	fma.rn.f32 	%f1593, %f1591, %f1592, %f1590;
	ld.global.f32 	%f1594, [%rd5+2124];
	ld.global.f32 	%f1595, [%rd8+1087488];
	fma.rn.f32 	%f1596, %f1594, %f1595, %f1593;
	ld.global.f32 	%f1597, [%rd5+2128];
	ld.global.f32 	%f1598, [%rd8+1089536];
	fma.rn.f32 	%f1599, %f1597, %f1598, %f1596;
	ld.global.f32 	%f1600, [%rd5+2132];
	ld.global.f32 	%f1601, [%rd8+1091584];
	fma.rn.f32 	%f1602, %f1600, %f1601, %f1599;
	ld.global.f32 	%f1603, [%rd5+2136];
	ld.global.f32 	%f1604, [%rd8+1093632];
	fma.rn.f32 	%f1605, %f1603, %f1604, %f1602;
	ld.global.f32 	%f1606, [%rd5+2140];
	ld.global.f32 	%f1607, [%rd8+1095680];
	fma.rn.f32 	%f1608, %f1606, %f1607, %f1605;
	ld.global.f32 	%f1609, [%rd5+2144];
	ld.global.f32 	%f1610, [%rd8+1097728];
	fma.rn.f32 	%f1611, %f1609, %f1610, %f1608;
	ld.global.f32 	%f1612, [%rd5+2148];
	ld.global.f32 	%f1613, [%rd8+1099776];
	fma.rn.f32 	%f1614, %f1612, %f1613, %f1611;
	ld.global.f32 	%f1615, [%rd5+2152];
	ld.global.f32 	%f1616, [%rd8+1101824];
	fma.rn.f32 	%f1617, %f1615, %f1616, %f1614;
	ld.global.f32 	%f1618, [%rd5+2156];
	ld.global.f32 	%f1619, [%rd8+1103872];
	fma.rn.f32 	%f1620, %f1618, %f1619, %f1617;
	ld.global.f32 	%f1621, [%rd5+2160];
	ld.global.f32 	%f1622, [%rd8+1105920];
	fma.rn.f32 	%f1623, %f1621, %f1622, %f1620;
	ld.global.f32 	%f1624, [%rd5+2164];
	ld.global.f32 	%f1625, [%rd8+1107968];
	fma.rn.f32 	%f1626, %f1624, %f1625, %f1623;
	ld.global.f32 	%f1627, [%rd5+2168];
	ld.global.f32 	%f1628, [%rd8+1110016];
	fma.rn.f32 	%f1629, %f1627, %f1628, %f1626;
	ld.global.f32 	%f1630, [%rd5+2172];
	ld.global.f32 	%f1631, [%rd8+1112064];
	fma.rn.f32 	%f1632, %f1630, %f1631, %f1629;
	ld.global.f32 	%f1633, [%rd5+2176];
	ld.global.f32 	%f1634, [%rd8+1114112];
	fma.rn.f32 	%f1635, %f1633, %f1634, %f1632;
	ld.global.f32 	%f1636, [%rd5+2180];
	ld.global.f32 	%f1637, [%rd8+1116160];
	fma.rn.f32 	%f1638, %f1636, %f1637, %f1635;
	ld.global.f32 	%f1639, [%rd5+2184];
	ld.global.f32 	%f1640, [%rd8+1118208];
	fma.rn.f32 	%f1641, %f1639, %f1640, %f1638;
	ld.global.f32 	%f1642, [%rd5+2188];
	ld.global.f32 	%f1643, [%rd8+1120256];
	fma.rn.f32 	%f1644, %f1642, %f1643, %f1641;
	ld.global.f32 	%f1645, [%rd5+2192];
	ld.global.f32 	%f1646, [%rd8+1122304];
	fma.rn.f32 	%f1647, %f1645, %f1646, %f1644;
	ld.global.f32 	%f1648, [%rd5+2196];
	ld.global.f32 	%f1649, [%rd8+1124352];
	fma.rn.f32 	%f1650, %f1648, %f1649, %f1647;
	ld.global.f32 	%f1651, [%rd5+2200];
	ld.global.f32 	%f1652, [%rd8+1126400];
	fma.rn.f32 	%f1653, %f1651, %f1652, %f1650;
	ld.global.f32 	%f1654, [%rd5+2204];
	ld.global.f32 	%f1655, [%rd8+1128448];
	fma.rn.f32 	%f1656, %f1654, %f1655, %f1653;
	ld.global.f32 	%f1657, [%rd5+2208];
	ld.global.f32 	%f1658, [%rd8+1130496];
	fma.rn.f32 	%f1659, %f1657, %f1658, %f1656;
	ld.global.f32 	%f1660, [%rd5+2212];
	ld.global.f32 	%f1661, [%rd8+1132544];
	fma.rn.f32 	%f1662, %f1660, %f1661, %f1659;
	ld.global.f32 	%f1663, [%rd5+2216];
	ld.global.f32 	%f1664, [%rd8+1134592];
	fma.rn.f32 	%f1665, %f1663, %f1664, %f1662;
	ld.global.f32 	%f1666, [%rd5+2220];
	ld.global.f32 	%f1667, [%rd8+1136640];
	fma.rn.f32 	%f1668, %f1666, %f1667, %f1665;
	ld.global.f32 	%f1669, [%rd5+2224];
	ld.global.f32 	%f1670, [%rd8+1138688];
	fma.rn.f32 	%f1671, %f1669, %f1670, %f1668;
	ld.global.f32 	%f1672, [%rd5+2228];
	ld.global.f32 	%f1673, [%rd8+1140736];
	fma.rn.f32 	%f1674, %f1672, %f1673, %f1671;
	ld.global.f32 	%f1675, [%rd5+2232];
	ld.global.f32 	%f1676, [%rd8+1142784];
	fma.rn.f32 	%f1677, %f1675, %f1676, %f1674;
	ld.global.f32 	%f1678, [%rd5+2236];
	ld.global.f32 	%f1679, [%rd8+1144832];
	fma.rn.f32 	%f1680, %f1678, %f1679, %f1677;
	ld.global.f32 	%f1681, [%rd5+2240];
	ld.global.f32 	%f1682, [%rd8+1146880];
	fma.rn.f32 	%f1683, %f1681, %f1682, %f1680;
	ld.global.f32 	%f1684, [%rd5+2244];
	ld.global.f32 	%f1685, [%rd8+1148928];
	fma.rn.f32 	%f1686, %f1684, %f1685, %f1683;
	ld.global.f32 	%f1687, [%rd5+2248];
	ld.global.f32 	%f1688, [%rd8+1150976];
	fma.rn.f32 	%f1689, %f1687, %f1688, %f1686;
	ld.global.f32 	%f1690, [%rd5+2252];
	ld.global.f32 	%f1691, [%rd8+1153024];
	fma.rn.f32 	%f1692, %f1690, %f1691, %f1689;
	ld.global.f32 	%f1693, [%rd5+2256];
	ld.global.f32 	%f1694, [%rd8+1155072];
	fma.rn.f32 	%f1695, %f1693, %f1694, %f1692;
	ld.global.f32 	%f1696, [%rd5+2260];
	ld.global.f32 	%f1697, [%rd8+1157120];
	fma.rn.f32 	%f1698, %f1696, %f1697, %f1695;
	ld.global.f32 	%f1699, [%rd5+2264];
	ld.global.f32 	%f1700, [%rd8+1159168];
	fma.rn.f32 	%f1701, %f1699, %f1700, %f1698;
	ld.global.f32 	%f1702, [%rd5+2268];
	ld.global.f32 	%f1703, [%rd8+1161216];
	fma.rn.f32 	%f1704, %f1702, %f1703, %f1701;
	ld.global.f32 	%f1705, [%rd5+2272];
	ld.global.f32 	%f1706, [%rd8+1163264];
	fma.rn.f32 	%f1707, %f1705, %f1706, %f1704;
	ld.global.f32 	%f1708, [%rd5+2276];
	ld.global.f32 	%f1709, [%rd8+1165312];
	fma.rn.f32 	%f1710, %f1708, %f1709, %f1707;
	ld.global.f32 	%f1711, [%rd5+2280];
	ld.global.f32 	%f1712, [%rd8+1167360];
	fma.rn.f32 	%f1713, %f1711, %f1712, %f1710;
	ld.global.f32 	%f1714, [%rd5+2284];
	ld.global.f32 	%f1715, [%rd8+1169408];
	fma.rn.f32 	%f1716, %f1714, %f1715, %f1713;
	ld.global.f32 	%f1717, [%rd5+2288];
	ld.global.f32 	%f1718, [%rd8+1171456];
	fma.rn.f32 	%f1719, %f1717, %f1718, %f1716;
	ld.global.f32 	%f1720, [%rd5+2292];
	ld.global.f32 	%f1721, [%rd8+1173504];
	fma.rn.f32 	%f1722, %f1720, %f1721, %f1719;
	ld.global.f32 	%f1723, [%rd5+2296];
	ld.global.f32 	%f1724, [%rd8+1175552];
	fma.rn.f32 	%f1725, %f1723, %f1724, %f1722;
	ld.global.f32 	%f1726, [%rd5+2300];
	ld.global.f32 	%f1727, [%rd8+1177600];
	fma.rn.f32 	%f1728, %f1726, %f1727, %f1725;
	ld.global.f32 	%f1729, [%rd5+2304];
	ld.global.f32 	%f1730, [%rd8+1179648];
	fma.rn.f32 	%f1731, %f1729, %f1730, %f1728;
	ld.global.f32 	%f1732, [%rd5+2308];
	ld.global.f32 	%f1733, [%rd8+1181696];
	fma.rn.f32 	%f1734, %f1732, %f1733, %f1731;
	ld.global.f32 	%f1735, [%rd5+2312];
	ld.global.f32 	%f1736, [%rd8+1183744];
	fma.rn.f32 	%f1737, %f1735, %f1736, %f1734;
	ld.global.f32 	%f1738, [%rd5+2316];
	ld.global.f32 	%f1739, [%rd8+1185792];
	fma.rn.f32 	%f1740, %f1738, %f1739, %f1737;
	ld.global.f32 	%f1741, [%rd5+2320];
	ld.global.f32 	%f1742, [%rd8+1187840];
	fma.rn.f32 	%f1743, %f1741, %f1742, %f1740;
	ld.global.f32 	%f1744, [%rd5+2324];
	ld.global.f32 	%f1745, [%rd8+1189888];
	fma.rn.f32 	%f1746, %f1744, %f1745, %f1743;
	ld.global.f32 	%f1747, [%rd5+2328];
	ld.global.f32 	%f1748, [%rd8+1191936];
	fma.rn.f32 	%f1749, %f1747, %f1748, %f1746;
	ld.global.f32 	%f1750, [%rd5+2332];
	ld.global.f32 	%f1751, [%rd8+1193984];
	fma.rn.f32 	%f1752, %f1750, %f1751, %f1749;
	ld.global.f32 	%f1753, [%rd5+2336];
	ld.global.f32 	%f1754, [%rd8+1196032];
	fma.rn.f32 	%f1755, %f1753, %f1754, %f1752;
	ld.global.f32 	%f1756, [%rd5+2340];
	ld.global.f32 	%f1757, [%rd8+1198080];
	fma.rn.f32 	%f1758, %f1756, %f1757, %f1755;
	ld.global.f32 	%f1759, [%rd5+2344];
	ld.global.f32 	%f1760, [%rd8+1200128];
	fma.rn.f32 	%f1761, %f1759, %f1760, %f1758;
	ld.global.f32 	%f1762, [%rd5+2348];
	ld.global.f32 	%f1763, [%rd8+1202176];
	fma.rn.f32 	%f1764, %f1762, %f1763, %f1761;
	ld.global.f32 	%f1765, [%rd5+2352];
	ld.global.f32 	%f1766, [%rd8+1204224];
	fma.rn.f32 	%f1767, %f1765, %f1766, %f1764;
	ld.global.f32 	%f1768, [%rd5+2356];
	ld.global.f32 	%f1769, [%rd8+1206272];
	fma.rn.f32 	%f1770, %f1768, %f1769, %f1767;
	ld.global.f32 	%f1771, [%rd5+2360];
	ld.global.f32 	%f1772, [%rd8+1208320];
	fma.rn.f32 	%f1773, %f1771, %f1772, %f1770;
	ld.global.f32 	%f1774, [%rd5+2364];
	ld.global.f32 	%f1775, [%rd8+1210368];
	fma.rn.f32 	%f1776, %f1774, %f1775, %f1773;
	ld.global.f32 	%f1777, [%rd5+2368];
	ld.global.f32 	%f1778, [%rd8+1212416];
	fma.rn.f32 	%f1779, %f1777, %f1778, %f1776;
	ld.global.f32 	%f1780, [%rd5+2372];
	ld.global.f32 	%f1781, [%rd8+1214464];
	fma.rn.f32 	%f1782, %f1780, %f1781, %f1779;
	ld.global.f32 	%f1783, [%rd5+2376];
	ld.global.f32 	%f1784, [%rd8+1216512];
	fma.rn.f32 	%f1785, %f1783, %f1784, %f1782;
	ld.global.f32 	%f1786, [%rd5+2380];
	ld.global.f32 	%f1787, [%rd8+1218560];
	fma.rn.f32 	%f1788, %f1786, %f1787, %f1785;
	ld.global.f32 	%f1789, [%rd5+2384];
	ld.global.f32 	%f1790, [%rd8+1220608];
	fma.rn.f32 	%f1791, %f1789, %f1790, %f1788;
	ld.global.f32 	%f1792, [%rd5+2388];
	ld.global.f32 	%f1793, [%rd8+1222656];
	fma.rn.f32 	%f1794, %f1792, %f1793, %f1791;
	ld.global.f32 	%f1795, [%rd5+2392];
	ld.global.f32 	%f1796, [%rd8+1224704];
	fma.rn.f32 	%f1797, %f1795, %f1796, %f1794;
	ld.global.f32 	%f1798, [%rd5+2396];
	ld.global.f32 	%f1799, [%rd8+1226752];
	fma.rn.f32 	%f1800, %f1798, %f1799, %f1797;
	ld.global.f32 	%f1801, [%rd5+2400];
	ld.global.f32 	%f1802, [%rd8+1228800];
	fma.rn.f32 	%f1803, %f1801, %f1802, %f1800;
	ld.global.f32 	%f1804, [%rd5+2404];
	ld.global.f32 	%f1805, [%rd8+1230848];
	fma.rn.f32 	%f1806, %f1804, %f1805, %f1803;
	ld.global.f32 	%f1807, [%rd5+2408];
	ld.global.f32 	%f1808, [%rd8+1232896];
	fma.rn.f32 	%f1809, %f1807, %f1808, %f1806;
	ld.global.f32 	%f1810, [%rd5+2412];
	ld.global.f32 	%f1811, [%rd8+1234944];
	fma.rn.f32 	%f1812, %f1810, %f1811, %f1809;
	ld.global.f32 	%f1813, [%rd5+2416];
	ld.global.f32 	%f1814, [%rd8+1236992];
	fma.rn.f32 	%f1815, %f1813, %f1814, %f1812;
	ld.global.f32 	%f1816, [%rd5+2420];
	ld.global.f32 	%f1817, [%rd8+1239040];
	fma.rn.f32 	%f1818, %f1816, %f1817, %f1815;
	ld.global.f32 	%f1819, [%rd5+2424];
	ld.global.f32 	%f1820, [%rd8+1241088];
	fma.rn.f32 	%f1821, %f1819, %f1820, %f1818;
	ld.global.f32 	%f1822, [%rd5+2428];
	ld.global.f32 	%f1823, [%rd8+1243136];
	fma.rn.f32 	%f1824, %f1822, %f1823, %f1821;
	ld.global.f32 	%f1825, [%rd5+2432];
	ld.global.f32 	%f1826, [%rd8+1245184];
	fma.rn.f32 	%f1827, %f1825, %f1826, %f1824;
	ld.global.f32 	%f1828, [%rd5+2436];
	ld.global.f32 	%f1829, [%rd8+1247232];
	fma.rn.f32 	%f1830, %f1828, %f1829, %f1827;
	ld.global.f32 	%f1831, [%rd5+2440];
	ld.global.f32 	%f1832, [%rd8+1249280];
	fma.rn.f32 	%f1833, %f1831, %f1832, %f1830;
	ld.global.f32 	%f1834, [%rd5+2444];
	ld.global.f32 	%f1835, [%rd8+1251328];
	fma.rn.f32 	%f1836, %f1834, %f1835, %f1833;
	ld.global.f32 	%f1837, [%rd5+2448];
	ld.global.f32 	%f1838, [%rd8+1253376];
	fma.rn.f32 	%f1839, %f1837, %f1838, %f1836;
	ld.global.f32 	%f1840, [%rd5+2452];
	ld.global.f32 	%f1841, [%rd8+1255424];
	fma.rn.f32 	%f1842, %f1840, %f1841, %f1839;
	ld.global.f32 	%f1843, [%rd5+2456];
	ld.global.f32 	%f1844, [%rd8+1257472];
	fma.rn.f32 	%f1845, %f1843, %f1844, %f1842;
	ld.global.f32 	%f1846, [%rd5+2460];
	ld.global.f32 	%f1847, [%rd8+1259520];
	fma.rn.f32 	%f1848, %f1846, %f1847, %f1845;
	ld.global.f32 	%f1849, [%rd5+2464];
	ld.global.f32 	%f1850, [%rd8+1261568];
	fma.rn.f32 	%f1851, %f1849, %f1850, %f1848;
	ld.global.f32 	%f1852, [%rd5+2468];
	ld.global.f32 	%f1853, [%rd8+1263616];
	fma.rn.f32 	%f1854, %f1852, %f1853, %f1851;
	ld.global.f32 	%f1855, [%rd5+2472];
	ld.global.f32 	%f1856, [%rd8+1265664];
	fma.rn.f32 	%f1857, %f1855, %f1856, %f1854;
	ld.global.f32 	%f1858, [%rd5+2476];
	ld.global.f32 	%f1859, [%rd8+1267712];
	fma.rn.f32 	%f1860, %f1858, %f1859, %f1857;
	ld.global.f32 	%f1861, [%rd5+2480];
	ld.global.f32 	%f1862, [%rd8+1269760];
	fma.rn.f32 	%f1863, %f1861, %f1862, %f1860;
	ld.global.f32 	%f1864, [%rd5+2484];
	ld.global.f32 	%f1865, [%rd8+1271808];
	fma.rn.f32 	%f1866, %f1864, %f1865, %f1863;
	ld.global.f32 	%f1867, [%rd5+2488];
	ld.global.f32 	%f1868, [%rd8+1273856];
	fma.rn.f32 	%f1869, %f1867, %f1868, %f1866;
	ld.global.f32 	%f1870, [%rd5+2492];
	ld.global.f32 	%f1871, [%rd8+1275904];
	fma.rn.f32 	%f1872, %f1870, %f1871, %f1869;
	ld.global.f32 	%f1873, [%rd5+2496];
	ld.global.f32 	%f1874, [%rd8+1277952];
	fma.rn.f32 	%f1875, %f1873, %f1874, %f1872;
	ld.global.f32 	%f1876, [%rd5+2500];
	ld.global.f32 	%f1877, [%rd8+1280000];
	fma.rn.f32 	%f1878, %f1876, %f1877, %f1875;
	ld.global.f32 	%f1879, [%rd5+2504];
	ld.global.f32 	%f1880, [%rd8+1282048];
	fma.rn.f32 	%f1881, %f1879, %f1880, %f1878;
	ld.global.f32 	%f1882, [%rd5+2508];
	ld.global.f32 	%f1883, [%rd8+1284096];
	fma.rn.f32 	%f1884, %f1882, %f1883, %f1881;
	ld.global.f32 	%f1885, [%rd5+2512];
	ld.global.f32 	%f1886, [%rd8+1286144];
	fma.rn.f32 	%f1887, %f1885, %f1886, %f1884;
	ld.global.f32 	%f1888, [%rd5+2516];
	ld.global.f32 	%f1889, [%rd8+1288192];
	fma.rn.f32 	%f1890, %f1888, %f1889, %f1887;
	ld.global.f32 	%f1891, [%rd5+2520];
	ld.global.f32 	%f1892, [%rd8+1290240];
	fma.rn.f32 	%f1893, %f1891, %f1892, %f1890;
	ld.global.f32 	%f1894, [%rd5+2524];
	ld.global.f32 	%f1895, [%rd8+1292288];
	fma.rn.f32 	%f1896, %f1894, %f1895, %f1893;
	ld.global.f32 	%f1897, [%rd5+2528];
	ld.global.f32 	%f1898, [%rd8+1294336];
	fma.rn.f32 	%f1899, %f1897, %f1898, %f1896;
	ld.global.f32 	%f1900, [%rd5+2532];
	ld.global.f32 	%f1901, [%rd8+1296384];
	fma.rn.f32 	%f1902, %f1900, %f1901, %f1899;
	ld.global.f32 	%f1903, [%rd5+2536];
	ld.global.f32 	%f1904, [%rd8+1298432];
	fma.rn.f32 	%f1905, %f1903, %f1904, %f1902;
	ld.global.f32 	%f1906, [%rd5+2540];
	ld.global.f32 	%f1907, [%rd8+1300480];
	fma.rn.f32 	%f1908, %f1906, %f1907, %f1905;
	ld.global.f32 	%f1909, [%rd5+2544];
	ld.global.f32 	%f1910, [%rd8+1302528];
	fma.rn.f32 	%f1911, %f1909, %f1910, %f1908;
	ld.global.f32 	%f1912, [%rd5+2548];
	ld.global.f32 	%f1913, [%rd8+1304576];
	fma.rn.f32 	%f1914, %f1912, %f1913, %f1911;
	ld.global.f32 	%f1915, [%rd5+2552];
	ld.global.f32 	%f1916, [%rd8+1306624];
	fma.rn.f32 	%f1917, %f1915, %f1916, %f1914;
	ld.global.f32 	%f1918, [%rd5+2556];
	ld.global.f32 	%f1919, [%rd8+1308672];
	fma.rn.f32 	%f1920, %f1918, %f1919, %f1917;
	ld.global.f32 	%f1921, [%rd5+2560];
	ld.global.f32 	%f1922, [%rd8+1310720];
	fma.rn.f32 	%f1923, %f1921, %f1922, %f1920;
	ld.global.f32 	%f1924, [%rd5+2564];
	ld.global.f32 	%f1925, [%rd8+1312768];
	fma.rn.f32 	%f1926, %f1924, %f1925, %f1923;
	ld.global.f32 	%f1927, [%rd5+2568];
	ld.global.f32 	%f1928, [%rd8+1314816];
	fma.rn.f32 	%f1929, %f1927, %f1928, %f1926;
	ld.global.f32 	%f1930, [%rd5+2572];
	ld.global.f32 	%f1931, [%rd8+1316864];
	fma.rn.f32 	%f1932, %f1930, %f1931, %f1929;
	ld.global.f32 	%f1933, [%rd5+2576];
	ld.global.f32 	%f1934, [%rd8+1318912];
	fma.rn.f32 	%f1935, %f1933, %f1934, %f1932;
	ld.global.f32 	%f1936, [%rd5+2580];
	ld.global.f32 	%f1937, [%rd8+1320960];
	fma.rn.f32 	%f1938, %f1936, %f1937, %f1935;
	ld.global.f32 	%f1939, [%rd5+2584];
	ld.global.f32 	%f1940, [%rd8+1323008];
	fma.rn.f32 	%f1941, %f1939, %f1940, %f1938;
	ld.global.f32 	%f1942, [%rd5+2588];
	ld.global.f32 	%f1943, [%rd8+1325056];
	fma.rn.f32 	%f1944, %f1942, %f1943, %f1941;
	ld.global.f32 	%f1945, [%rd5+2592];
	ld.global.f32 	%f1946, [%rd8+1327104];
	fma.rn.f32 	%f1947, %f1945, %f1946, %f1944;
	ld.global.f32 	%f1948, [%rd5+2596];
	ld.global.f32 	%f1949, [%rd8+1329152];
	fma.rn.f32 	%f1950, %f1948, %f1949, %f1947;
	ld.global.f32 	%f1951, [%rd5+2600];
	ld.global.f32 	%f1952, [%rd8+1331200];
	fma.rn.f32 	%f1953, %f1951, %f1952, %f1950;
	ld.global.f32 	%f1954, [%rd5+2604];
	ld.global.f32 	%f1955, [%rd8+1333248];
	fma.rn.f32 	%f1956, %f1954, %f1955, %f1953;
	ld.global.f32 	%f1957, [%rd5+2608];
	ld.global.f32 	%f1958, [%rd8+1335296];
	fma.rn.f32 	%f1959, %f1957, %f1958, %f1956;
	ld.global.f32 	%f1960, [%rd5+2612];
	ld.global.f32 	%f1961, [%rd8+1337344];
	fma.rn.f32 	%f1962, %f1960, %f1961, %f1959;
	ld.global.f32 	%f1963, [%rd5+2616];
	ld.global.f32 	%f1964, [%rd8+1339392];
	fma.rn.f32 	%f1965, %f1963, %f1964, %f1962;
	ld.global.f32 	%f1966, [%rd5+2620];
	ld.global.f32 	%f1967, [%rd8+1341440];
	fma.rn.f32 	%f1968, %f1966, %f1967, %f1965;
	ld.global.f32 	%f1969, [%rd5+2624];
	ld.global.f32 	%f1970, [%rd8+1343488];
	fma.rn.f32 	%f1971, %f1969, %f1970, %f1968;
	ld.global.f32 	%f1972, [%rd5+2628];
	ld.global.f32 	%f1973, [%rd8+1345536];
	fma.rn.f32 	%f1974, %f1972, %f1973, %f1971;
	ld.global.f32 	%f1975, [%rd5+2632];
	ld.global.f32 	%f1976, [%rd8+1347584];
	fma.rn.f32 	%f1977, %f1975, %f1976, %f1974;
	ld.global.f32 	%f1978, [%rd5+2636];
	ld.global.f32 	%f1979, [%rd8+1349632];
	fma.rn.f32 	%f1980, %f1978, %f1979, %f1977;
	ld.global.f32 	%f1981, [%rd5+2640];
	ld.global.f32 	%f1982, [%rd8+1351680];
	fma.rn.f32 	%f1983, %f1981, %f1982, %f1980;
	ld.global.f32 	%f1984, [%rd5+2644];
	ld.global.f32 	%f1985, [%rd8+1353728];
	fma.rn.f32 	%f1986, %f1984, %f1985, %f1983;
	ld.global.f32 	%f1987, [%rd5+2648];
	ld.global.f32 	%f1988, [%rd8+1355776];
	fma.rn.f32 	%f1989, %f1987, %f1988, %f1986;
	ld.global.f32 	%f1990, [%rd5+2652];
	ld.global.f32 	%f1991, [%rd8+1357824];
	fma.rn.f32 	%f1992, %f1990, %f1991, %f1989;
	ld.global.f32 	%f1993, [%rd5+2656];
	ld.global.f32 	%f1994, [%rd8+1359872];
	fma.rn.f32 	%f1995, %f1993, %f1994, %f1992;
	ld.global.f32 	%f1996, [%rd5+2660];
	ld.global.f32 	%f1997, [%rd8+1361920];
	fma.rn.f32 	%f1998, %f1996, %f1997, %f1995;
	ld.global.f32 	%f1999, [%rd5+2664];
	ld.global.f32 	%f2000, [%rd8+1363968];
	fma.rn.f32 	%f2001, %f1999, %f2000, %f1998;
	ld.global.f32 	%f2002, [%rd5+2668];
	ld.global.f32 	%f2003, [%rd8+1366016];
	fma.rn.f32 	%f2004, %f2002, %f2003, %f2001;
	ld.global.f32 	%f2005, [%rd5+2672];
	ld.global.f32 	%f2006, [%rd8+1368064];
	fma.rn.f32 	%f2007, %f2005, %f2006, %f2004;
	ld.global.f32 	%f2008, [%rd5+2676];
	ld.global.f32 	%f2009, [%rd8+1370112];
	fma.rn.f32 	%f2010, %f2008, %f2009, %f2007;
	ld.global.f32 	%f2011, [%rd5+2680];
	ld.global.f32 	%f2012, [%rd8+1372160];
	fma.rn.f32 	%f2013, %f2011, %f2012, %f2010;
	ld.global.f32 	%f2014, [%rd5+2684];
	ld.global.f32 	%f2015, [%rd8+1374208];
	fma.rn.f32 	%f2016, %f2014, %f2015, %f2013;
	ld.global.f32 	%f2017, [%rd5+2688];
	ld.global.f32 	%f2018, [%rd8+1376256];
	fma.rn.f32 	%f2019, %f2017, %f2018, %f2016;
	ld.global.f32 	%f2020, [%rd5+2692];
	ld.global.f32 	%f2021, [%rd8+1378304];
	fma.rn.f32 	%f2022, %f2020, %f2021, %f2019;
	ld.global.f32 	%f2023, [%rd5+2696];
	ld.global.f32 	%f2024, [%rd8+1380352];
	fma.rn.f32 	%f2025, %f2023, %f2024, %f2022;
	ld.global.f32 	%f2026, [%rd5+2700];
	ld.global.f32 	%f2027, [%rd8+1382400];
	fma.rn.f32 	%f2028, %f2026, %f2027, %f2025;
	ld.global.f32 	%f2029, [%rd5+2704];
	ld.global.f32 	%f2030, [%rd8+1384448];
	fma.rn.f32 	%f2031, %f2029, %f2030, %f2028;
	ld.global.f32 	%f2032, [%rd5+2708];
	ld.global.f32 	%f2033, [%rd8+1386496];
	fma.rn.f32 	%f2034, %f2032, %f2033, %f2031;
	ld.global.f32 	%f2035, [%rd5+2712];
	ld.global.f32 	%f2036, [%rd8+1388544];
	fma.rn.f32 	%f2037, %f2035, %f2036, %f2034;
	ld.global.f32 	%f2038, [%rd5+2716];
	ld.global.f32 	%f2039, [%rd8+1390592];
	fma.rn.f32 	%f2040, %f2038, %f2039, %f2037;
	ld.global.f32 	%f2041, [%rd5+2720];
	ld.global.f32 	%f2042, [%rd8+1392640];
	fma.rn.f32 	%f2043, %f2041, %f2042, %f2040;
	ld.global.f32 	%f2044, [%rd5+2724];
	ld.global.f32 	%f2045, [%rd8+1394688];
	fma.rn.f32 	%f2046, %f2044, %f2045, %f2043;
	ld.global.f32 	%f2047, [%rd5+2728];
	ld.global.f32 	%f2048, [%rd8+1396736];
	fma.rn.f32 	%f2049, %f2047, %f2048, %f2046;
	ld.global.f32 	%f2050, [%rd5+2732];
	ld.global.f32 	%f2051, [%rd8+1398784];
	fma.rn.f32 	%f2052, %f2050, %f2051, %f2049;
	ld.global.f32 	%f2053, [%rd5+2736];
	ld.global.f32 	%f2054, [%rd8+1400832];
	fma.rn.f32 	%f2055, %f2053, %f2054, %f2052;
	ld.global.f32 	%f2056, [%rd5+2740];
	ld.global.f32 	%f2057, [%rd8+1402880];
	fma.rn.f32 	%f2058, %f2056, %f2057, %f2055;
	ld.global.f32 	%f2059, [%rd5+2744];
	ld.global.f32 	%f2060, [%rd8+1404928];
	fma.rn.f32 	%f2061, %f2059, %f2060, %f2058;
	ld.global.f32 	%f2062, [%rd5+2748];
	ld.global.f32 	%f2063, [%rd8+1406976];
	fma.rn.f32 	%f2064, %f2062, %f2063, %f2061;
	ld.global.f32 	%f2065, [%rd5+2752];
	ld.global.f32 	%f2066, [%rd8+1409024];
	fma.rn.f32 	%f2067, %f2065, %f2066, %f2064;
	ld.global.f32 	%f2068, [%rd5+2756];
	ld.global.f32 	%f2069, [%rd8+1411072];
	fma.rn.f32 	%f2070, %f2068, %f2069, %f2067;
	ld.global.f32 	%f2071, [%rd5+2760];
	ld.global.f32 	%f2072, [%rd8+1413120];
	fma.rn.f32 	%f2073, %f2071, %f2072, %f2070;
	ld.global.f32 	%f2074, [%rd5+2764];
	ld.global.f32 	%f2075, [%rd8+1415168];
	fma.rn.f32 	%f2076, %f2074, %f2075, %f2073;
	ld.global.f32 	%f2077, [%rd5+2768];
	ld.global.f32 	%f2078, [%rd8+1417216];
	fma.rn.f32 	%f2079, %f2077, %f2078, %f2076;
	ld.global.f32 	%f2080, [%rd5+2772];
	ld.global.f32 	%f2081, [%rd8+1419264];
	fma.rn.f32 	%f2082, %f2080, %f2081, %f2079;
	ld.global.f32 	%f2083, [%rd5+2776];
	ld.global.f32 	%f2084, [%rd8+1421312];
	fma.rn.f32 	%f2085, %f2083, %f2084, %f2082;
	ld.global.f32 	%f2086, [%rd5+2780];
	ld.global.f32 	%f2087, [%rd8+1423360];
	fma.rn.f32 	%f2088, %f2086, %f2087, %f2085;
	ld.global.f32 	%f2089, [%rd5+2784];
	ld.global.f32 	%f2090, [%rd8+1425408];
	fma.rn.f32 	%f2091, %f2089, %f2090, %f2088;
	ld.global.f32 	%f2092, [%rd5+2788];
	ld.global.f32 	%f2093, [%rd8+1427456];
	fma.rn.f32 	%f2094, %f2092, %f2093, %f2091;
	ld.global.f32 	%f2095, [%rd5+2792];
	ld.global.f32 	%f2096, [%rd8+1429504];
	fma.rn.f32 	%f2097, %f2095, %f2096, %f2094;
	ld.global.f32 	%f2098, [%rd5+2796];
	ld.global.f32 	%f2099, [%rd8+1431552];
	fma.rn.f32 	%f2100, %f2098, %f2099, %f2097;
	ld.global.f32 	%f2101, [%rd5+2800];
	ld.global.f32 	%f2102, [%rd8+1433600];
	fma.rn.f32 	%f2103, %f2101, %f2102, %f2100;
	ld.global.f32 	%f2104, [%rd5+2804];
	ld.global.f32 	%f2105, [%rd8+1435648];
	fma.rn.f32 	%f2106, %f2104, %f2105, %f2103;
	ld.global.f32 	%f2107, [%rd5+2808];
	ld.global.f32 	%f2108, [%rd8+1437696];
	fma.rn.f32 	%f2109, %f2107, %f2108, %f2106;
	ld.global.f32 	%f2110, [%rd5+2812];
	ld.global.f32 	%f2111, [%rd8+1439744];
	fma.rn.f32 	%f2112, %f2110, %f2111, %f2109;
	ld.global.f32 	%f2113, [%rd5+2816];
	ld.global.f32 	%f2114, [%rd8+1441792];
	fma.rn.f32 	%f2115, %f2113, %f2114, %f2112;
	ld.global.f32 	%f2116, [%rd5+2820];
	ld.global.f32 	%f2117, [%rd8+1443840];
	fma.rn.f32 	%f2118, %f2116, %f2117, %f2115;
	ld.global.f32 	%f2119, [%rd5+2824];
	ld.global.f32 	%f2120, [%rd8+1445888];
	fma.rn.f32 	%f2121, %f2119, %f2120, %f2118;
	ld.global.f32 	%f2122, [%rd5+2828];
	ld.global.f32 	%f2123, [%rd8+1447936];
	fma.rn.f32 	%f2124, %f2122, %f2123, %f2121;
	ld.global.f32 	%f2125, [%rd5+2832];
	ld.global.f32 	%f2126, [%rd8+1449984];
	fma.rn.f32 	%f2127, %f2125, %f2126, %f2124;
	ld.global.f32 	%f2128, [%rd5+2836];
	ld.global.f32 	%f2129, [%rd8+1452032];
	fma.rn.f32 	%f2130, %f2128, %f2129, %f2127;
	ld.global.f32 	%f2131, [%rd5+2840];
	ld.global.f32 	%f2132, [%rd8+1454080];
	fma.rn.f32 	%f2133, %f2131, %f2132, %f2130;
	ld.global.f32 	%f2134, [%rd5+2844];
	ld.global.f32 	%f2135, [%rd8+1456128];
	fma.rn.f32 	%f2136, %f2134, %f2135, %f2133;
	ld.global.f32 	%f2137, [%rd5+2848];
	ld.global.f32 	%f2138, [%rd8+1458176];
	fma.rn.f32 	%f2139, %f2137, %f2138, %f2136;
	ld.global.f32 	%f2140, [%rd5+2852];
	ld.global.f32 	%f2141, [%rd8+1460224];
	fma.rn.f32 	%f2142, %f2140, %f2141, %f2139;
	ld.global.f32 	%f2143, [%rd5+2856];
	ld.global.f32 	%f2144, [%rd8+1462272];
	fma.rn.f32 	%f2145, %f2143, %f2144, %f2142;
	ld.global.f32 	%f2146, [%rd5+2860];
	ld.global.f32 	%f2147, [%rd8+1464320];
	fma.rn.f32 	%f2148, %f2146, %f2147, %f2145;
	ld.global.f32 	%f2149, [%rd5+2864];
	ld.global.f32 	%f2150, [%rd8+1466368];
	fma.rn.f32 	%f2151, %f2149, %f2150, %f2148;
	ld.global.f32 	%f2152, [%rd5+2868];
	ld.global.f32 	%f2153, [%rd8+1468416];
	fma.rn.f32 	%f2154, %f2152, %f2153, %f2151;
	ld.global.f32 	%f2155, [%rd5+2872];
	ld.global.f32 	%f2156, [%rd8+1470464];
	fma.rn.f32 	%f2157, %f2155, %f2156, %f2154;
	ld.global.f32 	%f2158, [%rd5+2876];
	ld.global.f32 	%f2159, [%rd8+1472512];
	fma.rn.f32 	%f2160, %f2158, %f2159, %f2157;
	ld.global.f32 	%f2161, [%rd5+2880];
	ld.global.f32 	%f2162, [%rd8+1474560];
	fma.rn.f32 	%f2163, %f2161, %f2162, %f2160;
	ld.global.f32 	%f2164, [%rd5+2884];
	ld.global.f32 	%f2165, [%rd8+1476608];
	fma.rn.f32 	%f2166, %f2164, %f2165, %f2163;
	ld.global.f32 	%f2167, [%rd5+2888];
	ld.global.f32 	%f2168, [%rd8+1478656];
	fma.rn.f32 	%f2169, %f2167, %f2168, %f2166;
	ld.global.f32 	%f2170, [%rd5+2892];
	ld.global.f32 	%f2171, [%rd8+1480704];
	fma.rn.f32 	%f2172, %f2170, %f2171, %f2169;
	ld.global.f32 	%f2173, [%rd5+2896];
	ld.global.f32 	%f2174, [%rd8+1482752];
	fma.rn.f32 	%f2175, %f2173, %f2174, %f2172;
	ld.global.f32 	%f2176, [%rd5+2900];
	ld.global.f32 	%f2177, [%rd8+1484800];
	fma.rn.f32 	%f2178, %f2176, %f2177, %f2175;
	ld.global.f32 	%f2179, [%rd5+2904];
	ld.global.f32 	%f2180, [%rd8+1486848];
	fma.rn.f32 	%f2181, %f2179, %f2180, %f2178;
	ld.global.f32 	%f2182, [%rd5+2908];
	ld.global.f32 	%f2183, [%rd8+1488896];
	fma.rn.f32 	%f2184, %f2182, %f2183, %f2181;
	ld.global.f32 	%f2185, [%rd5+2912];
	ld.global.f32 	%f2186, [%rd8+1490944];
	fma.rn.f32 	%f2187, %f2185, %f2186, %f2184;
	ld.global.f32 	%f2188, [%rd5+2916];
	ld.global.f32 	%f2189, [%rd8+1492992];
	fma.rn.f32 	%f2190, %f2188, %f2189, %f2187;
	ld.global.f32 	%f2191, [%rd5+2920];
	ld.global.f32 	%f2192, [%rd8+1495040];
	fma.rn.f32 	%f2193, %f2191, %f2192, %f2190;
	ld.global.f32 	%f2194, [%rd5+2924];
	ld.global.f32 	%f2195, [%rd8+1497088];
	fma.rn.f32 	%f2196, %f2194, %f2195, %f2193;
	ld.global.f32 	%f2197, [%rd5+2928];
	ld.global.f32 	%f2198, [%rd8+1499136];
	fma.rn.f32 	%f2199, %f2197, %f2198, %f2196;
	ld.global.f32 	%f2200, [%rd5+2932];
	ld.global.f32 	%f2201, [%rd8+1501184];
	fma.rn.f32 	%f2202, %f2200, %f2201, %f2199;
	ld.global.f32 	%f2203, [%rd5+2936];
	ld.global.f32 	%f2204, [%rd8+1503232];
	fma.rn.f32 	%f2205, %f2203, %f2204, %f2202;
	ld.global.f32 	%f2206, [%rd5+2940];
	ld.global.f32 	%f2207, [%rd8+1505280];
	fma.rn.f32 	%f2208, %f2206, %f2207, %f2205;
	ld.global.f32 	%f2209, [%rd5+2944];
	ld.global.f32 	%f2210, [%rd8+1507328];
	fma.rn.f32 	%f2211, %f2209, %f2210, %f2208;
	ld.global.f32 	%f2212, [%rd5+2948];
	ld.global.f32 	%f2213, [%rd8+1509376];
	fma.rn.f32 	%f2214, %f2212, %f2213, %f2211;
	ld.global.f32 	%f2215, [%rd5+2952];
	ld.global.f32 	%f2216, [%rd8+1511424];
	fma.rn.f32 	%f2217, %f2215, %f2216, %f2214;
	ld.global.f32 	%f2218, [%rd5+2956];
	ld.global.f32 	%f2219, [%rd8+1513472];
	fma.rn.f32 	%f2220, %f2218, %f2219, %f2217;
	ld.global.f32 	%f2221, [%rd5+2960];
	ld.global.f32 	%f2222, [%rd8+1515520];
	fma.rn.f32 	%f2223, %f2221, %f2222, %f2220;
	ld.global.f32 	%f2224, [%rd5+2964];
	ld.global.f32 	%f2225, [%rd8+1517568];
	fma.rn.f32 	%f2226, %f2224, %f2225, %f2223;
	ld.global.f32 	%f2227, [%rd5+2968];
	ld.global.f32 	%f2228, [%rd8+1519616];
	fma.rn.f32 	%f2229, %f2227, %f2228, %f2226;
	ld.global.f32 	%f2230, [%rd5+2972];
	ld.global.f32 	%f2231, [%rd8+1521664];
	fma.rn.f32 	%f2232, %f2230, %f2231, %f2229;
	ld.global.f32 	%f2233, [%rd5+2976];
	ld.global.f32 	%f2234, [%rd8+1523712];
	fma.rn.f32 	%f2235, %f2233, %f2234, %f2232;
	ld.global.f32 	%f2236, [%rd5+2980];
	ld.global.f32 	%f2237, [%rd8+1525760];
	fma.rn.f32 	%f2238, %f2236, %f2237, %f2235;
	ld.global.f32 	%f2239, [%rd5+2984];
	ld.global.f32 	%f2240, [%rd8+1527808];
	fma.rn.f32 	%f2241, %f2239, %f2240, %f2238;
	ld.global.f32 	%f2242, [%rd5+2988];
	ld.global.f32 	%f2243, [%rd8+1529856];
	fma.rn.f32 	%f2244, %f2242, %f2243, %f2241;
	ld.global.f32 	%f2245, [%rd5+2992];
	ld.global.f32 	%f2246, [%rd8+1531904];
	fma.rn.f32 	%f2247, %f2245, %f2246, %f2244;
	ld.global.f32 	%f2248, [%rd5+2996];
	ld.global.f32 	%f2249, [%rd8+1533952];
	fma.rn.f32 	%f2250, %f2248, %f2249, %f2247;
	ld.global.f32 	%f2251, [%rd5+3000];
	ld.global.f32 	%f2252, [%rd8+1536000];
	fma.rn.f32 	%f2253, %f2251, %f2252, %f2250;
	ld.global.f32 	%f2254, [%rd5+3004];
	ld.global.f32 	%f2255, [%rd8+1538048];
	fma.rn.f32 	%f2256, %f2254, %f2255, %f2253;
	ld.global.f32 	%f2257, [%rd5+3008];
	ld.global.f32 	%f2258, [%rd8+1540096];
	fma.rn.f32 	%f2259, %f2257, %f2258, %f2256;
	ld.global.f32 	%f2260, [%rd5+3012];
	ld.global.f32 	%f2261, [%rd8+1542144];
	fma.rn.f32 	%f2262, %f2260, %f2261, %f2259;
	ld.global.f32 	%f2263, [%rd5+3016];
	ld.global.f32 	%f2264, [%rd8+1544192];
	fma.rn.f32 	%f2265, %f2263, %f2264, %f2262;
	ld.global.f32 	%f2266, [%rd5+3020];
	ld.global.f32 	%f2267, [%rd8+1546240];
	fma.rn.f32 	%f2268, %f2266, %f2267, %f2265;
	ld.global.f32 	%f2269, [%rd5+3024];
	ld.global.f32 	%f2270, [%rd8+1548288];
	fma.rn.f32 	%f2271, %f2269, %f2270, %f2268;
	ld.global.f32 	%f2272, [%rd5+3028];
	ld.global.f32 	%f2273, [%rd8+1550336];
	fma.rn.f32 	%f2274, %f2272, %f2273, %f2271;
	ld.global.f32 	%f2275, [%rd5+3032];
	ld.global.f32 	%f2276, [%rd8+1552384];
	fma.rn.f32 	%f2277, %f2275, %f2276, %f2274;
	ld.global.f32 	%f2278, [%rd5+3036];
	ld.global.f32 	%f2279, [%rd8+1554432];
	fma.rn.f32 	%f2280, %f2278, %f2279, %f2277;
	ld.global.f32 	%f2281, [%rd5+3040];
	ld.global.f32 	%f2282, [%rd8+1556480];
	fma.rn.f32 	%f2283, %f2281, %f2282, %f2280;
	ld.global.f32 	%f2284, [%rd5+3044];
	ld.global.f32 	%f2285, [%rd8+1558528];
	fma.rn.f32 	%f2286, %f2284, %f2285, %f2283;
	ld.global.f32 	%f2287, [%rd5+3048];
	ld.global.f32 	%f2288, [%rd8+1560576];
	fma.rn.f32 	%f2289, %f2287, %f2288, %f2286;
	ld.global.f32 	%f2290, [%rd5+3052];
	ld.global.f32 	%f2291, [%rd8+1562624];
	fma.rn.f32 	%f2292, %f2290, %f2291, %f2289;
	ld.global.f32 	%f2293, [%rd5+3056];
	ld.global.f32 	%f2294, [%rd8+1564672];
	fma.rn.f32 	%f2295, %f2293, %f2294, %f2292;
	ld.global.f32 	%f2296, [%rd5+3060];
	ld.global.f32 	%f2297, [%rd8+1566720];
	fma.rn.f32 	%f2298, %f2296, %f2297, %f2295;
	ld.global.f32 	%f2299, [%rd5+3064];
	ld.global.f32 	%f2300, [%rd8+1568768];
	fma.rn.f32 	%f2301, %f2299, %f2300, %f2298;
	ld.global.f32 	%f2302, [%rd5+3068];
	ld.global.f32 	%f2303, [%rd8+1570816];
	fma.rn.f32 	%f2304, %f2302, %f2303, %f2301;
	ld.global.f32 	%f2305, [%rd5+3072];
	ld.global.f32 	%f2306, [%rd8+1572864];
	fma.rn.f32 	%f2307, %f2305, %f2306, %f2304;
	ld.global.f32 	%f2308, [%rd5+3076];
	ld.global.f32 	%f2309, [%rd8+1574912];
	fma.rn.f32 	%f2310, %f2308, %f2309, %f2307;
	ld.global.f32 	%f2311, [%rd5+3080];
	ld.global.f32 	%f2312, [%rd8+1576960];
	fma.rn.f32 	%f2313, %f2311, %f2312, %f2310;
	ld.global.f32 	%f2314, [%rd5+3084];
	ld.global.f32 	%f2315, [%rd8+1579008];
	fma.rn.f32 	%f2316, %f2314, %f2315, %f2313;
	ld.global.f32 	%f2317, [%rd5+3088];
	ld.global.f32 	%f2318, [%rd8+1581056];
	fma.rn.f32 	%f2319, %f2317, %f2318, %f2316;
	ld.global.f32 	%f2320, [%rd5+3092];
	ld.global.f32 	%f2321, [%rd8+1583104];
	fma.rn.f32 	%f2322, %f2320, %f2321, %f2319;
	ld.global.f32 	%f2323, [%rd5+3096];
	ld.global.f32 	%f2324, [%rd8+1585152];
	fma.rn.f32 	%f2325, %f2323, %f2324, %f2322;
	ld.global.f32 	%f2326, [%rd5+3100];
	ld.global.f32 	%f2327, [%rd8+1587200];
	fma.rn.f32 	%f2328, %f2326, %f2327, %f2325;
	ld.global.f32 	%f2329, [%rd5+3104];
	ld.global.f32 	%f2330, [%rd8+1589248];
	fma.rn.f32 	%f2331, %f2329, %f2330, %f2328;
	ld.global.f32 	%f2332, [%rd5+3108];
	ld.global.f32 	%f2333, [%rd8+1591296];
	fma.rn.f32 	%f2334, %f2332, %f2333, %f2331;
	ld.global.f32 	%f2335, [%rd5+3112];
	ld.global.f32 	%f2336, [%rd8+1593344];
	fma.rn.f32 	%f2337, %f2335, %f2336, %f2334;
	ld.global.f32 	%f2338, [%rd5+3116];
	ld.global.f32 	%f2339, [%rd8+1595392];
	fma.rn.f32 	%f2340, %f2338, %f2339, %f2337;
	ld.global.f32 	%f2341, [%rd5+3120];
	ld.global.f32 	%f2342, [%rd8+1597440];
	fma.rn.f32 	%f2343, %f2341, %f2342, %f2340;
	ld.global.f32 	%f2344, [%rd5+3124];
	ld.global.f32 	%f2345, [%rd8+1599488];
	fma.rn.f32 	%f2346, %f2344, %f2345, %f2343;
	ld.global.f32 	%f2347, [%rd5+3128];
	ld.global.f32 	%f2348, [%rd8+1601536];
	fma.rn.f32 	%f2349, %f2347, %f2348, %f2346;
	ld.global.f32 	%f2350, [%rd5+3132];
	ld.global.f32 	%f2351, [%rd8+1603584];
	fma.rn.f32 	%f2352, %f2350, %f2351, %f2349;
	ld.global.f32 	%f2353, [%rd5+3136];
	ld.global.f32 	%f2354, [%rd8+1605632];
	fma.rn.f32 	%f2355, %f2353, %f2354, %f2352;
	ld.global.f32 	%f2356, [%rd5+3140];
	ld.global.f32 	%f2357, [%rd8+1607680];
	fma.rn.f32 	%f2358, %f2356, %f2357, %f2355;
	ld.global.f32 	%f2359, [%rd5+3144];
	ld.global.f32 	%f2360, [%rd8+1609728];
	fma.rn.f32 	%f2361, %f2359, %f2360, %f2358;
	ld.global.f32 	%f2362, [%rd5+3148];
	ld.global.f32 	%f2363, [%rd8+1611776];
	fma.rn.f32 	%f2364, %f2362, %f2363, %f2361;
	ld.global.f32 	%f2365, [%rd5+3152];
	ld.global.f32 	%f2366, [%rd8+1613824];
	fma.rn.f32 	%f2367, %f2365, %f2366, %f2364;
	ld.global.f32 	%f2368, [%rd5+3156];
	ld.global.f32 	%f2369, [%rd8+1615872];
	fma.rn.f32 	%f2370, %f2368, %f2369, %f2367;
	ld.global.f32 	%f2371, [%rd5+3160];
	ld.global.f32 	%f2372, [%rd8+1617920];
	fma.rn.f32 	%f2373, %f2371, %f2372, %f2370;
	ld.global.f32 	%f2374, [%rd5+3164];
	ld.global.f32 	%f2375, [%rd8+1619968];
	fma.rn.f32 	%f2376, %f2374, %f2375, %f2373;
	ld.global.f32 	%f2377, [%rd5+3168];
	ld.global.f32 	%f2378, [%rd8+1622016];
	fma.rn.f32 	%f2379, %f2377, %f2378, %f2376;
	ld.global.f32 	%f2380, [%rd5+3172];
	ld.global.f32 	%f2381, [%rd8+1624064];
	fma.rn.f32 	%f2382, %f2380, %f2381, %f2379;
	ld.global.f32 	%f2383, [%rd5+3176];
	ld.global.f32 	%f2384, [%rd8+1626112];
	fma.rn.f32 	%f2385, %f2383, %f2384, %f2382;
	ld.global.f32 	%f2386, [%rd5+3180];
	ld.global.f32 	%f2387, [%rd8+1628160];
	fma.rn.f32 	%f2388, %f2386, %f2387, %f2385;
	ld.global.f32 	%f2389, [%rd5+3184];
	ld.global.f32 	%f2390, [%rd8+1630208];
	fma.rn.f32 	%f2391, %f2389, %f2390, %f2388;
	ld.global.f32 	%f2392, [%rd5+3188];
	ld.global.f32 	%f2393, [%rd8+1632256];
	fma.rn.f32 	%f2394, %f2392, %f2393, %f2391;
	ld.global.f32 	%f2395, [%rd5+3192];
	ld.global.f32 	%f2396, [%rd8+1634304];
	fma.rn.f32 	%f2397, %f2395, %f2396, %f2394;
	ld.global.f32 	%f2398, [%rd5+3196];
	ld.global.f32 	%f2399, [%rd8+1636352];
	fma.rn.f32 	%f2400, %f2398, %f2399, %f2397;
	ld.global.f32 	%f2401, [%rd5+3200];
	ld.global.f32 	%f2402, [%rd8+1638400];
	fma.rn.f32 	%f2403, %f2401, %f2402, %f2400;
	ld.global.f32 	%f2404, [%rd5+3204];
	ld.global.f32 	%f2405, [%rd8+1640448];
	fma.rn.f32 	%f2406, %f2404, %f2405, %f2403;
	ld.global.f32 	%f2407, [%rd5+3208];
	ld.global.f32 	%f2408, [%rd8+1642496];
	fma.rn.f32 	%f2409, %f2407, %f2408, %f2406;
	ld.global.f32 	%f2410, [%rd5+3212];
	ld.global.f32 	%f2411, [%rd8+1644544];
	fma.rn.f32 	%f2412, %f2410, %f2411, %f2409;
	ld.global.f32 	%f2413, [%rd5+3216];
	ld.global.f32 	%f2414, [%rd8+1646592];
	fma.rn.f32 	%f2415, %f2413, %f2414, %f2412;
	ld.global.f32 	%f2416, [%rd5+3220];
	ld.global.f32 	%f2417, [%rd8+1648640];
	fma.rn.f32 	%f2418, %f2416, %f2417, %f2415;
	ld.global.f32 	%f2419, [%rd5+3224];
	ld.global.f32 	%f2420, [%rd8+1650688];
	fma.rn.f32 	%f2421, %f2419, %f2420, %f2418;
	ld.global.f32 	%f2422, [%rd5+3228];
	ld.global.f32 	%f2423, [%rd8+1652736];
	fma.rn.f32 	%f2424, %f2422, %f2423, %f2421;
	ld.global.f32 	%f2425, [%rd5+3232];
	ld.global.f32 	%f2426, [%rd8+1654784];
	fma.rn.f32 	%f2427, %f2425, %f2426, %f2424;
	ld.global.f32 	%f2428, [%rd5+3236];
	ld.global.f32 	%f2429, [%rd8+1656832];
	fma.rn.f32 	%f2430, %f2428, %f2429, %f2427;
	ld.global.f32 	%f2431, [%rd5+3240];
	ld.global.f32 	%f2432, [%rd8+1658880];
	fma.rn.f32 	%f2433, %f2431, %f2432, %f2430;
	ld.global.f32 	%f2434, [%rd5+3244];
	ld.global.f32 	%f2435, [%rd8+1660928];
	fma.rn.f32 	%f2436, %f2434, %f2435, %f2433;
	ld.global.f32 	%f2437, [%rd5+3248];
	ld.global.f32 	%f2438, [%rd8+1662976];
	fma.rn.f32 	%f2439, %f2437, %f2438, %f2436;
	ld.global.f32 	%f2440, [%rd5+3252];
	ld.global.f32 	%f2441, [%rd8+1665024];
	fma.rn.f32 	%f2442, %f2440, %f2441, %f2439;
	ld.global.f32 	%f2443, [%rd5+3256];
	ld.global.f32 	%f2444, [%rd8+1667072];
	fma.rn.f32 	%f2445, %f2443, %f2444, %f2442;
	ld.global.f32 	%f2446, [%rd5+3260];
	ld.global.f32 	%f2447, [%rd8+1669120];
	fma.rn.f32 	%f2448, %f2446, %f2447, %f2445;
	ld.global.f32 	%f2449, [%rd5+3264];
	ld.global.f32 	%f2450, [%rd8+1671168];
	fma.rn.f32 	%f2451, %f2449, %f2450, %f2448;
	ld.global.f32 	%f2452, [%rd5+3268];
	ld.global.f32 	%f2453, [%rd8+1673216];
	fma.rn.f32 	%f2454, %f2452, %f2453, %f2451;
	ld.global.f32 	%f2455, [%rd5+3272];
	ld.global.f32 	%f2456, [%rd8+1675264];
	fma.rn.f32 	%f2457, %f2455, %f2456, %f2454;
	ld.global.f32 	%f2458, [%rd5+3276];
	ld.global.f32 	%f2459, [%rd8+1677312];
	fma.rn.f32 	%f2460, %f2458, %f2459, %f2457;
	ld.global.f32 	%f2461, [%rd5+3280];
	ld.global.f32 	%f2462, [%rd8+1679360];
	fma.rn.f32 	%f2463, %f2461, %f2462, %f2460;
	ld.global.f32 	%f2464, [%rd5+3284];
	ld.global.f32 	%f2465, [%rd8+1681408];
	fma.rn.f32 	%f2466, %f2464, %f2465, %f2463;
	ld.global.f32 	%f2467, [%rd5+3288];
	ld.global.f32 	%f2468, [%rd8+1683456];
	fma.rn.f32 	%f2469, %f2467, %f2468, %f2466;
	ld.global.f32 	%f2470, [%rd5+3292];
	ld.global.f32 	%f2471, [%rd8+1685504];
	fma.rn.f32 	%f2472, %f2470, %f2471, %f2469;
	ld.global.f32 	%f2473, [%rd5+3296];
	ld.global.f32 	%f2474, [%rd8+1687552];
	fma.rn.f32 	%f2475, %f2473, %f2474, %f2472;
	ld.global.f32 	%f2476, [%rd5+3300];
	ld.global.f32 	%f2477, [%rd8+1689600];
	fma.rn.f32 	%f2478, %f2476, %f2477, %f2475;
	ld.global.f32 	%f2479, [%rd5+3304];
	ld.global.f32 	%f2480, [%rd8+1691648];
	fma.rn.f32 	%f2481, %f2479, %f2480, %f2478;
	ld.global.f32 	%f2482, [%rd5+3308];
	ld.global.f32 	%f2483, [%rd8+1693696];
	fma.rn.f32 	%f2484, %f2482, %f2483, %f2481;
	ld.global.f32 	%f2485, [%rd5+3312];
	ld.global.f32 	%f2486, [%rd8+1695744];
	fma.rn.f32 	%f2487, %f2485, %f2486, %f2484;
	ld.global.f32 	%f2488, [%rd5+3316];
	ld.global.f32 	%f2489, [%rd8+1697792];
	fma.rn.f32 	%f2490, %f2488, %f2489, %f2487;
	ld.global.f32 	%f2491, [%rd5+3320];
	ld.global.f32 	%f2492, [%rd8+1699840];
	fma.rn.f32 	%f2493, %f2491, %f2492, %f2490;
	ld.global.f32 	%f2494, [%rd5+3324];
	ld.global.f32 	%f2495, [%rd8+1701888];
	fma.rn.f32 	%f2496, %f2494, %f2495, %f2493;
	ld.global.f32 	%f2497, [%rd5+3328];
	ld.global.f32 	%f2498, [%rd8+1703936];
	fma.rn.f32 	%f2499, %f2497, %f2498, %f2496;
	ld.global.f32 	%f2500, [%rd5+3332];
	ld.global.f32 	%f2501, [%rd8+1705984];
	fma.rn.f32 	%f2502, %f2500, %f2501, %f2499;
	ld.global.f32 	%f2503, [%rd5+3336];
	ld.global.f32 	%f2504, [%rd8+1708032];
	fma.rn.f32 	%f2505, %f2503, %f2504, %f2502;
	ld.global.f32 	%f2506, [%rd5+3340];
	ld.global.f32 	%f2507, [%rd8+1710080];
	fma.rn.f32 	%f2508, %f2506, %f2507, %f2505;
	ld.global.f32 	%f2509, [%rd5+3344];
	ld.global.f32 	%f2510, [%rd8+1712128];
	fma.rn.f32 	%f2511, %f2509, %f2510, %f2508;
	ld.global.f32 	%f2512, [%rd5+3348];
	ld.global.f32 	%f2513, [%rd8+1714176];
	fma.rn.f32 	%f2514, %f2512, %f2513, %f2511;
	ld.global.f32 	%f2515, [%rd5+3352];
	ld.global.f32 	%f2516, [%rd8+1716224];
	fma.rn.f32 	%f2517, %f2515, %f2516, %f2514;
	ld.global.f32 	%f2518, [%rd5+3356];
	ld.global.f32 	%f2519, [%rd8+1718272];
	fma.rn.f32 	%f2520, %f2518, %f2519, %f2517;
	ld.global.f32 	%f2521, [%rd5+3360];
	ld.global.f32 	%f2522, [%rd8+1720320];
	fma.rn.f32 	%f2523, %f2521, %f2522, %f2520;
	ld.global.f32 	%f2524, [%rd5+3364];
	ld.global.f32 	%f2525, [%rd8+1722368];
	fma.rn.f32 	%f2526, %f2524, %f2525, %f2523;
	ld.global.f32 	%f2527, [%rd5+3368];
	ld.global.f32 	%f2528, [%rd8+1724416];
	fma.rn.f32 	%f2529, %f2527, %f2528, %f2526;
	ld.global.f32 	%f2530, [%rd5+3372];
	ld.global.f32 	%f2531, [%rd8+1726464];
	fma.rn.f32 	%f2532, %f2530, %f2531, %f2529;
	ld.global.f32 	%f2533, [%rd5+3376];
	ld.global.f32 	%f2534, [%rd8+1728512];
	fma.rn.f32 	%f2535, %f2533, %f2534, %f2532;
	ld.global.f32 	%f2536, [%rd5+3380];
	ld.global.f32 	%f2537, [%rd8+1730560];
	fma.rn.f32 	%f2538, %f2536, %f2537, %f2535;
	ld.global.f32 	%f2539, [%rd5+3384];
	ld.global.f32 	%f2540, [%rd8+1732608];
	fma.rn.f32 	%f2541, %f2539, %f2540, %f2538;
	ld.global.f32 	%f2542, [%rd5+3388];
	ld.global.f32 	%f2543, [%rd8+1734656];
	fma.rn.f32 	%f2544, %f2542, %f2543, %f2541;
	ld.global.f32 	%f2545, [%rd5+3392];
	ld.global.f32 	%f2546, [%rd8+1736704];
	fma.rn.f32 	%f2547, %f2545, %f2546, %f2544;
	ld.global.f32 	%f2548, [%rd5+3396];
	ld.global.f32 	%f2549, [%rd8+1738752];
	fma.rn.f32 	%f2550, %f2548, %f2549, %f2547;
	ld.global.f32 	%f2551, [%rd5+3400];
	ld.global.f32 	%f2552, [%rd8+1740800];
	fma.rn.f32 	%f2553, %f2551, %f2552, %f2550;
	ld.global.f32 	%f2554, [%rd5+3404];
	ld.global.f32 	%f2555, [%rd8+1742848];
	fma.rn.f32 	%f2556, %f2554, %f2555, %f2553;
	ld.global.f32 	%f2557, [%rd5+3408];
	ld.global.f32 	%f2558, [%rd8+1744896];
	fma.rn.f32 	%f2559, %f2557, %f2558, %f2556;
	ld.global.f32 	%f2560, [%rd5+3412];
	ld.global.f32 	%f2561, [%rd8+1746944];
	fma.rn.f32 	%f2562, %f2560, %f2561, %f2559;
	ld.global.f32 	%f2563, [%rd5+3416];
	ld.global.f32 	%f2564, [%rd8+1748992];
	fma.rn.f32 	%f2565, %f2563, %f2564, %f2562;
	ld.global.f32 	%f2566, [%rd5+3420];
	ld.global.f32 	%f2567, [%rd8+1751040];
	fma.rn.f32 	%f2568, %f2566, %f2567, %f2565;
	ld.global.f32 	%f2569, [%rd5+3424];
	ld.global.f32 	%f2570, [%rd8+1753088];
	fma.rn.f32 	%f2571, %f2569, %f2570, %f2568;
	ld.global.f32 	%f2572, [%rd5+3428];
	ld.global.f32 	%f2573, [%rd8+1755136];
	fma.rn.f32 	%f2574, %f2572, %f2573, %f2571;
	ld.global.f32 	%f2575, [%rd5+3432];
	ld.global.f32 	%f2576, [%rd8+1757184];
	fma.rn.f32 	%f2577, %f2575, %f2576, %f2574;
	ld.global.f32 	%f2578, [%rd5+3436];
	ld.global.f32 	%f2579, [%rd8+1759232];
	fma.rn.f32 	%f2580, %f2578, %f2579, %f2577;
	ld.global.f32 	%f2581, [%rd5+3440];
	ld.global.f32 	%f2582, [%rd8+1761280];
	fma.rn.f32 	%f2583, %f2581, %f2582, %f2580;
	ld.global.f32 	%f2584, [%rd5+3444];
	ld.global.f32 	%f2585, [%rd8+1763328];
	fma.rn.f32 	%f2586, %f2584, %f2585, %f2583;
	ld.global.f32 	%f2587, [%rd5+3448];
	ld.global.f32 	%f2588, [%rd8+1765376];
	fma.rn.f32 	%f2589, %f2587, %f2588, %f2586;
	ld.global.f32 	%f2590, [%rd5+3452];
	ld.global.f32 	%f2591, [%rd8+1767424];
	fma.rn.f32 	%f2592, %f2590, %f2591, %f2589;
	ld.global.f32 	%f2593, [%rd5+3456];
	ld.global.f32 	%f2594, [%rd8+1769472];
	fma.rn.f32 	%f2595, %f2593, %f2594, %f2592;
	ld.global.f32 	%f2596, [%rd5+3460];
	ld.global.f32 	%f2597, [%rd8+1771520];
	fma.rn.f32 	%f2598, %f2596, %f2597, %f2595;
	ld.global.f32 	%f2599, [%rd5+3464];
	ld.global.f32 	%f2600, [%rd8+1773568];
	fma.rn.f32 	%f2601, %f2599, %f2600, %f2598;
	ld.global.f32 	%f2602, [%rd5+3468];
	ld.global.f32 	%f2603, [%rd8+1775616];
	fma.rn.f32 	%f2604, %f2602, %f2603, %f2601;
	ld.global.f32 	%f2605, [%rd5+3472];
	ld.global.f32 	%f2606, [%rd8+1777664];
	fma.rn.f32 	%f2607, %f2605, %f2606, %f2604;
	ld.global.f32 	%f2608, [%rd5+3476];
	ld.global.f32 	%f2609, [%rd8+1779712];
	fma.rn.f32 	%f2610, %f2608, %f2609, %f2607;
	ld.global.f32 	%f2611, [%rd5+3480];
	ld.global.f32 	%f2612, [%rd8+1781760];
	fma.rn.f32 	%f2613, %f2611, %f2612, %f2610;
	ld.global.f32 	%f2614, [%rd5+3484];
	ld.global.f32 	%f2615, [%rd8+1783808];
	fma.rn.f32 	%f2616, %f2614, %f2615, %f2613;
	ld.global.f32 	%f2617, [%rd5+3488];
	ld.global.f32 	%f2618, [%rd8+1785856];
	fma.rn.f32 	%f2619, %f2617, %f2618, %f2616;
	ld.global.f32 	%f2620, [%rd5+3492];
	ld.global.f32 	%f2621, [%rd8+1787904];
	fma.rn.f32 	%f2622, %f2620, %f2621, %f2619;
	ld.global.f32 	%f2623, [%rd5+3496];
	ld.global.f32 	%f2624, [%rd8+1789952];
	fma.rn.f32 	%f2625, %f2623, %f2624, %f2622;
	ld.global.f32 	%f2626, [%rd5+3500];
	ld.global.f32 	%f2627, [%rd8+1792000];
	fma.rn.f32 	%f2628, %f2626, %f2627, %f2625;
	ld.global.f32 	%f2629, [%rd5+3504];
	ld.global.f32 	%f2630, [%rd8+1794048];
	fma.rn.f32 	%f2631, %f2629, %f2630, %f2628;
	ld.global.f32 	%f2632, [%rd5+3508];
	ld.global.f32 	%f2633, [%rd8+1796096];
	fma.rn.f32 	%f2634, %f2632, %f2633, %f2631;
	ld.global.f32 	%f2635, [%rd5+3512];
	ld.global.f32 	%f2636, [%rd8+1798144];
	fma.rn.f32 	%f2637, %f2635, %f2636, %f2634;
	ld.global.f32 	%f2638, [%rd5+3516];
	ld.global.f32 	%f2639, [%rd8+1800192];
	fma.rn.f32 	%f2640, %f2638, %f2639, %f2637;
	ld.global.f32 	%f2641, [%rd5+3520];
	ld.global.f32 	%f2642, [%rd8+1802240];
	fma.rn.f32 	%f2643, %f2641, %f2642, %f2640;
	ld.global.f32 	%f2644, [%rd5+3524];
	ld.global.f32 	%f2645, [%rd8+1804288];
	fma.rn.f32 	%f2646, %f2644, %f2645, %f2643;
	ld.global.f32 	%f2647, [%rd5+3528];
	ld.global.f32 	%f2648, [%rd8+1806336];
	fma.rn.f32 	%f2649, %f2647, %f2648, %f2646;
	ld.global.f32 	%f2650, [%rd5+3532];
	ld.global.f32 	%f2651, [%rd8+1808384];
	fma.rn.f32 	%f2652, %f2650, %f2651, %f2649;
	ld.global.f32 	%f2653, [%rd5+3536];
	ld.global.f32 	%f2654, [%rd8+1810432];
	fma.rn.f32 	%f2655, %f2653, %f2654, %f2652;
	ld.global.f32 	%f2656, [%rd5+3540];
	ld.global.f32 	%f2657, [%rd8+1812480];
	fma.rn.f32 	%f2658, %f2656, %f2657, %f2655;
	ld.global.f32 	%f2659, [%rd5+3544];
	ld.global.f32 	%f2660, [%rd8+1814528];
	fma.rn.f32 	%f2661, %f2659, %f2660, %f2658;
	ld.global.f32 	%f2662, [%rd5+3548];
	ld.global.f32 	%f2663, [%rd8+1816576];
	fma.rn.f32 	%f2664, %f2662, %f2663, %f2661;
	ld.global.f32 	%f2665, [%rd5+3552];
	ld.global.f32 	%f2666, [%rd8+1818624];
	fma.rn.f32 	%f2667, %f2665, %f2666, %f2664;
	ld.global.f32 	%f2668, [%rd5+3556];
	ld.global.f32 	%f2669, [%rd8+1820672];
	fma.rn.f32 	%f2670, %f2668, %f2669, %f2667;
	ld.global.f32 	%f2671, [%rd5+3560];
	ld.global.f32 	%f2672, [%rd8+1822720];
	fma.rn.f32 	%f2673, %f2671, %f2672, %f2670;
	ld.global.f32 	%f2674, [%rd5+3564];
	ld.global.f32 	%f2675, [%rd8+1824768];
	fma.rn.f32 	%f2676, %f2674, %f2675, %f2673;
	ld.global.f32 	%f2677, [%rd5+3568];
	ld.global.f32 	%f2678, [%rd8+1826816];
	fma.rn.f32 	%f2679, %f2677, %f2678, %f2676;
	ld.global.f32 	%f2680, [%rd5+3572];
	ld.global.f32 	%f2681, [%rd8+1828864];
	fma.rn.f32 	%f2682, %f2680, %f2681, %f2679;
	ld.global.f32 	%f2683, [%rd5+3576];
	ld.global.f32 	%f2684, [%rd8+1830912];
	fma.rn.f32 	%f2685, %f2683, %f2684, %f2682;
	ld.global.f32 	%f2686, [%rd5+3580];
	ld.global.f32 	%f2687, [%rd8+1832960];
	fma.rn.f32 	%f2688, %f2686, %f2687, %f2685;
	ld.global.f32 	%f2689, [%rd5+3584];
	ld.global.f32 	%f2690, [%rd8+1835008];
	fma.rn.f32 	%f2691, %f2689, %f2690, %f2688;
	ld.global.f32 	%f2692, [%rd5+3588];
	ld.global.f32 	%f2693, [%rd8+1837056];
	fma.rn.f32 	%f2694, %f2692, %f2693, %f2691;
	ld.global.f32 	%f2695, [%rd5+3592];
	ld.global.f32 	%f2696, [%rd8+1839104];
	fma.rn.f32 	%f2697, %f2695, %f2696, %f2694;
	ld.global.f32 	%f2698, [%rd5+3596];
	ld.global.f32 	%f2699, [%rd8+1841152];
	fma.rn.f32 	%f2700, %f2698, %f2699, %f2697;
	ld.global.f32 	%f2701, [%rd5+3600];
	ld.global.f32 	%f2702, [%rd8+1843200];
	fma.rn.f32 	%f2703, %f2701, %f2702, %f2700;
	ld.global.f32 	%f2704, [%rd5+3604];
	ld.global.f32 	%f2705, [%rd8+1845248];
	fma.rn.f32 	%f2706, %f2704, %f2705, %f2703;
	ld.global.f32 	%f2707, [%rd5+3608];
	ld.global.f32 	%f2708, [%rd8+1847296];
	fma.rn.f32 	%f2709, %f2707, %f2708, %f2706;
	ld.global.f32 	%f2710, [%rd5+3612];
	ld.global.f32 	%f2711, [%rd8+1849344];
	fma.rn.f32 	%f2712, %f2710, %f2711, %f2709;
	ld.global.f32 	%f2713, [%rd5+3616];
	ld.global.f32 	%f2714, [%rd8+1851392];
	fma.rn.f32 	%f2715, %f2713, %f2714, %f2712;
	ld.global.f32 	%f2716, [%rd5+3620];
	ld.global.f32 	%f2717, [%rd8+1853440];
	fma.rn.f32 	%f2718, %f2716, %f2717, %f2715;
	ld.global.f32 	%f2719, [%rd5+3624];
	ld.global.f32 	%f2720, [%rd8+1855488];
	fma.rn.f32 	%f2721, %f2719, %f2720, %f2718;
	ld.global.f32 	%f2722, [%rd5+3628];
	ld.global.f32 	%f2723, [%rd8+1857536];
	fma.rn.f32 	%f2724, %f2722, %f2723, %f2721;
	ld.global.f32 	%f2725, [%rd5+3632];
	ld.global.f32 	%f2726, [%rd8+1859584];
	fma.rn.f32 	%f2727, %f2725, %f2726, %f2724;
	ld.global.f32 	%f2728, [%rd5+3636];
	ld.global.f32 	%f2729, [%rd8+1861632];
	fma.rn.f32 	%f2730, %f2728, %f2729, %f2727;
	ld.global.f32 	%f2731, [%rd5+3640];
	ld.global.f32 	%f2732, [%rd8+1863680];
	fma.rn.f32 	%f2733, %f2731, %f2732, %f2730;
	ld.global.f32 	%f2734, [%rd5+3644];
	ld.global.f32 	%f2735, [%rd8+1865728];
	fma.rn.f32 	%f2736, %f2734, %f2735, %f2733;
	ld.global.f32 	%f2737, [%rd5+3648];
	ld.global.f32 	%f2738, [%rd8+1867776];
	fma.rn.f32 	%f2739, %f2737, %f2738, %f2736;
	ld.global.f32 	%f2740, [%rd5+3652];
	ld.global.f32 	%f2741, [%rd8+1869824];
	fma.rn.f32 	%f2742, %f2740, %f2741, %f2739;
	ld.global.f32 	%f2743, [%rd5+3656];
	ld.global.f32 	%f2744, [%rd8+1871872];
	fma.rn.f32 	%f2745, %f2743, %f2744, %f2742;
	ld.global.f32 	%f2746, [%rd5+3660];
	ld.global.f32 	%f2747, [%rd8+1873920];
	fma.rn.f32 	%f2748, %f2746, %f2747, %f2745;
	ld.global.f32 	%f2749, [%rd5+3664];
	ld.global.f32 	%f2750, [%rd8+1875968];
	fma.rn.f32 	%f2751, %f2749, %f2750, %f2748;
	ld.global.f32 	%f2752, [%rd5+3668];
	ld.global.f32 	%f2753, [%rd8+1878016];
	fma.rn.f32 	%f2754, %f2752, %f2753, %f2751;
	ld.global.f32 	%f2755, [%rd5+3672];
	ld.global.f32 	%f2756, [%rd8+1880064];
	fma.rn.f32 	%f2757, %f2755, %f2756, %f2754;
	ld.global.f32 	%f2758, [%rd5+3676];
	ld.global.f32 	%f2759, [%rd8+1882112];
	fma.rn.f32 	%f2760, %f2758, %f2759, %f2757;
	ld.global.f32 	%f2761, [%rd5+3680];
	ld.global.f32 	%f2762, [%rd8+1884160];
	fma.rn.f32 	%f2763, %f2761, %f2762, %f2760;
	ld.global.f32 	%f2764, [%rd5+3684];
	ld.global.f32 	%f2765, [%rd8+1886208];
	fma.rn.f32 	%f2766, %f2764, %f2765, %f2763;
	ld.global.f32 	%f2767, [%rd5+3688];
	ld.global.f32 	%f2768, [%rd8+1888256];
	fma.rn.f32 	%f2769, %f2767, %f2768, %f2766;
	ld.global.f32 	%f2770, [%rd5+3692];
	ld.global.f32 	%f2771, [%rd8+1890304];
	fma.rn.f32 	%f2772, %f2770, %f2771, %f2769;
	ld.global.f32 	%f2773, [%rd5+3696];
	ld.global.f32 	%f2774, [%rd8+1892352];
	fma.rn.f32 	%f2775, %f2773, %f2774, %f2772;
	ld.global.f32 	%f2776, [%rd5+3700];
	ld.global.f32 	%f2777, [%rd8+1894400];
	fma.rn.f32 	%f2778, %f2776, %f2777, %f2775;
	ld.global.f32 	%f2779, [%rd5+3704];
	ld.global.f32 	%f2780, [%rd8+1896448];
	fma.rn.f32 	%f2781, %f2779, %f2780, %f2778;
	ld.global.f32 	%f2782, [%rd5+3708];
	ld.global.f32 	%f2783, [%rd8+1898496];
	fma.rn.f32 	%f2784, %f2782, %f2783, %f2781;
	ld.global.f32 	%f2785, [%rd5+3712];
	ld.global.f32 	%f2786, [%rd8+1900544];
	fma.rn.f32 	%f2787, %f2785, %f2786, %f2784;
	ld.global.f32 	%f2788, [%rd5+3716];
	ld.global.f32 	%f2789, [%rd8+1902592];
	fma.rn.f32 	%f2790, %f2788, %f2789, %f2787;
	ld.global.f32 	%f2791, [%rd5+3720];
	ld.global.f32 	%f2792, [%rd8+1904640];
	fma.rn.f32 	%f2793, %f2791, %f2792, %f2790;
	ld.global.f32 	%f2794, [%rd5+3724];
	ld.global.f32 	%f2795, [%rd8+1906688];
	fma.rn.f32 	%f2796, %f2794, %f2795, %f2793;
	ld.global.f32 	%f2797, [%rd5+3728];
	ld.global.f32 	%f2798, [%rd8+1908736];
	fma.rn.f32 	%f2799, %f2797, %f2798, %f2796;
	ld.global.f32 	%f2800, [%rd5+3732];
	ld.global.f32 	%f2801, [%rd8+1910784];
	fma.rn.f32 	%f2802, %f2800, %f2801, %f2799;
	ld.global.f32 	%f2803, [%rd5+3736];
	ld.global.f32 	%f2804, [%rd8+1912832];
	fma.rn.f32 	%f2805, %f2803, %f2804, %f2802;
	ld.global.f32 	%f2806, [%rd5+3740];
	ld.global.f32 	%f2807, [%rd8+1914880];
	fma.rn.f32 	%f2808, %f2806, %f2807, %f2805;
	ld.global.f32 	%f2809, [%rd5+3744];
	ld.global.f32 	%f2810, [%rd8+1916928];
	fma.rn.f32 	%f2811, %f2809, %f2810, %f2808;
	ld.global.f32 	%f2812, [%rd5+3748];
	ld.global.f32 	%f2813, [%rd8+1918976];
	fma.rn.f32 	%f2814, %f2812, %f2813, %f2811;
	ld.global.f32 	%f2815, [%rd5+3752];
	ld.global.f32 	%f2816, [%rd8+1921024];
	fma.rn.f32 	%f2817, %f2815, %f2816, %f2814;
	ld.global.f32 	%f2818, [%rd5+3756];
	ld.global.f32 	%f2819, [%rd8+1923072];
	fma.rn.f32 	%f2820, %f2818, %f2819, %f2817;
	ld.global.f32 	%f2821, [%rd5+3760];
	ld.global.f32 	%f2822, [%rd8+1925120];
	fma.rn.f32 	%f2823, %f2821, %f2822, %f2820;
	ld.global.f32 	%f2824, [%rd5+3764];
	ld.global.f32 	%f2825, [%rd8+1927168];
	fma.rn.f32 	%f2826, %f2824, %f2825, %f2823;
	ld.global.f32 	%f2827, [%rd5+3768];
	ld.global.f32 	%f2828, [%rd8+1929216];
	fma.rn.f32 	%f2829, %f2827, %f2828, %f2826;
	ld.global.f32 	%f2830, [%rd5+3772];
	ld.global.f32 	%f2831, [%rd8+1931264];
	fma.rn.f32 	%f2832, %f2830, %f2831, %f2829;
	ld.global.f32 	%f2833, [%rd5+3776];
	ld.global.f32 	%f2834, [%rd8+1933312];
	fma.rn.f32 	%f2835, %f2833, %f2834, %f2832;
	ld.global.f32 	%f2836, [%rd5+3780];
	ld.global.f32 	%f2837, [%rd8+1935360];
	fma.rn.f32 	%f2838, %f2836, %f2837, %f2835;
	ld.global.f32 	%f2839, [%rd5+3784];
	ld.global.f32 	%f2840, [%rd8+1937408];
	fma.rn.f32 	%f2841, %f2839, %f2840, %f2838;
	ld.global.f32 	%f2842, [%rd5+3788];
	ld.global.f32 	%f2843, [%rd8+1939456];
	fma.rn.f32 	%f2844, %f2842, %f2843, %f2841;
	ld.global.f32 	%f2845, [%rd5+3792];
	ld.global.f32 	%f2846, [%rd8+1941504];
	fma.rn.f32 	%f2847, %f2845, %f2846, %f2844;
	ld.global.f32 	%f2848, [%rd5+3796];
	ld.global.f32 	%f2849, [%rd8+1943552];
	fma.rn.f32 	%f2850, %f2848, %f2849, %f2847;
	ld.global.f32 	%f2851, [%rd5+3800];
	ld.global.f32 	%f2852, [%rd8+1945600];
	fma.rn.f32 	%f2853, %f2851, %f2852, %f2850;
	ld.global.f32 	%f2854, [%rd5+3804];
	ld.global.f32 	%f2855, [%rd8+1947648];
	fma.rn.f32 	%f2856, %f2854, %f2855, %f2853;
	ld.global.f32 	%f2857, [%rd5+3808];
	ld.global.f32 	%f2858, [%rd8+1949696];
	fma.rn.f32 	%f2859, %f2857, %f2858, %f2856;
	ld.global.f32 	%f2860, [%rd5+3812];
	ld.global.f32 	%f2861, [%rd8+1951744];
	fma.rn.f32 	%f2862, %f2860, %f2861, %f2859;
	ld.global.f32 	%f2863, [%rd5+3816];
	ld.global.f32 	%f2864, [%rd8+1953792];
	fma.rn.f32 	%f2865, %f2863, %f2864, %f2862;
	ld.global.f32 	%f2866, [%rd5+3820];
	ld.global.f32 	%f2867, [%rd8+1955840];
	fma.rn.f32 	%f2868, %f2866, %f2867, %f2865;
	ld.global.f32 	%f2869, [%rd5+3824];
	ld.global.f32 	%f2870, [%rd8+1957888];
	fma.rn.f32 	%f2871, %f2869, %f2870, %f2868;
	ld.global.f32 	%f2872, [%rd5+3828];
	ld.global.f32 	%f2873, [%rd8+1959936];
	fma.rn.f32 	%f2874, %f2872, %f2873, %f2871;
	ld.global.f32 	%f2875, [%rd5+3832];
	ld.global.f32 	%f2876, [%rd8+1961984];
	fma.rn.f32 	%f2877, %f2875, %f2876, %f2874;
	ld.global.f32 	%f2878, [%rd5+3836];
	ld.global.f32 	%f2879, [%rd8+1964032];
	fma.rn.f32 	%f2880, %f2878, %f2879, %f2877;
	ld.global.f32 	%f2881, [%rd5+3840];
	ld.global.f32 	%f2882, [%rd8+1966080];
	fma.rn.f32 	%f2883, %f2881, %f2882, %f2880;
	ld.global.f32 	%f2884, [%rd5+3844];
	ld.global.f32 	%f2885, [%rd8+1968128];
	fma.rn.f32 	%f2886, %f2884, %f2885, %f2883;
	ld.global.f32 	%f2887, [%rd5+3848];
	ld.global.f32 	%f2888, [%rd8+1970176];
	fma.rn.f32 	%f2889, %f2887, %f2888, %f2886;
	ld.global.f32 	%f2890, [%rd5+3852];
	ld.global.f32 	%f2891, [%rd8+1972224];
	fma.rn.f32 	%f2892, %f2890, %f2891, %f2889;
	ld.global.f32 	%f2893, [%rd5+3856];
	ld.global.f32 	%f2894, [%rd8+1974272];
	fma.rn.f32 	%f2895, %f2893, %f2894, %f2892;
	ld.global.f32 	%f2896, [%rd5+3860];
	ld.global.f32 	%f2897, [%rd8+1976320];
	fma.rn.f32 	%f2898, %f2896, %f2897, %f2895;
	ld.global.f32 	%f2899, [%rd5+3864];
	ld.global.f32 	%f2900, [%rd8+1978368];
	fma.rn.f32 	%f2901, %f2899, %f2900, %f2898;
	ld.global.f32 	%f2902, [%rd5+3868];
	ld.global.f32 	%f2903, [%rd8+1980416];
	fma.rn.f32 	%f2904, %f2902, %f2903, %f2901;
	ld.global.f32 	%f2905, [%rd5+3872];
	ld.global.f32 	%f2906, [%rd8+1982464];
	fma.rn.f32 	%f2907, %f2905, %f2906, %f2904;
	ld.global.f32 	%f2908, [%rd5+3876];
	ld.global.f32 	%f2909, [%rd8+1984512];
	fma.rn.f32 	%f2910, %f2908, %f2909, %f2907;
	ld.global.f32 	%f2911, [%rd5+3880];
	ld.global.f32 	%f2912, [%rd8+1986560];
	fma.rn.f32 	%f2913, %f2911, %f2912, %f2910;
	ld.global.f32 	%f2914, [%rd5+3884];
	ld.global.f32 	%f2915, [%rd8+1988608];
	fma.rn.f32 	%f2916, %f2914, %f2915, %f2913;
	ld.global.f32 	%f2917, [%rd5+3888];
	ld.global.f32 	%f2918, [%rd8+1990656];
	fma.rn.f32 	%f2919, %f2917, %f2918, %f2916;
	ld.global.f32 	%f2920, [%rd5+3892];
	ld.global.f32 	%f2921, [%rd8+1992704];
	fma.rn.f32 	%f2922, %f2920, %f2921, %f2919;
	ld.global.f32 	%f2923, [%rd5+3896];
	ld.global.f32 	%f2924, [%rd8+1994752];
	fma.rn.f32 	%f2925, %f2923, %f2924, %f2922;
	ld.global.f32 	%f2926, [%rd5+3900];
	ld.global.f32 	%f2927, [%rd8+1996800];
	fma.rn.f32 	%f2928, %f2926, %f2927, %f2925;
	ld.global.f32 	%f2929, [%rd5+3904];
	ld.global.f32 	%f2930, [%rd8+1998848];
	fma.rn.f32 	%f2931, %f2929, %f2930, %f2928;
	ld.global.f32 	%f2932, [%rd5+3908];
	ld.global.f32 	%f2933, [%rd8+2000896];
	fma.rn.f32 	%f2934, %f2932, %f2933, %f2931;
	ld.global.f32 	%f2935, [%rd5+3912];
	ld.global.f32 	%f2936, [%rd8+2002944];
	fma.rn.f32 	%f2937, %f2935, %f2936, %f2934;
	ld.global.f32 	%f2938, [%rd5+3916];
	ld.global.f32 	%f2939, [%rd8+2004992];
	fma.rn.f32 	%f2940, %f2938, %f2939, %f2937;
	ld.global.f32 	%f2941, [%rd5+3920];
	ld.global.f32 	%f2942, [%rd8+2007040];
	fma.rn.f32 	%f2943, %f2941, %f2942, %f2940;
	ld.global.f32 	%f2944, [%rd5+3924];
	ld.global.f32 	%f2945, [%rd8+2009088];
	fma.rn.f32 	%f2946, %f2944, %f2945, %f2943;
	ld.global.f32 	%f2947, [%rd5+3928];
	ld.global.f32 	%f2948, [%rd8+2011136];
	fma.rn.f32 	%f2949, %f2947, %f2948, %f2946;
	ld.global.f32 	%f2950, [%rd5+3932];
	ld.global.f32 	%f2951, [%rd8+2013184];
	fma.rn.f32 	%f2952, %f2950, %f2951, %f2949;
	ld.global.f32 	%f2953, [%rd5+3936];
	ld.global.f32 	%f2954, [%rd8+2015232];
	fma.rn.f32 	%f2955, %f2953, %f2954, %f2952;
	ld.global.f32 	%f2956, [%rd5+3940];
	ld.global.f32 	%f2957, [%rd8+2017280];
	fma.rn.f32 	%f2958, %f2956, %f2957, %f2955;
	ld.global.f32 	%f2959, [%rd5+3944];
	ld.global.f32 	%f2960, [%rd8+2019328];
	fma.rn.f32 	%f2961, %f2959, %f2960, %f2958;
	ld.global.f32 	%f2962, [%rd5+3948];
	ld.global.f32 	%f2963, [%rd8+2021376];
	fma.rn.f32 	%f2964, %f2962, %f2963, %f2961;
	ld.global.f32 	%f2965, [%rd5+3952];
	ld.global.f32 	%f2966, [%rd8+2023424];
	fma.rn.f32 	%f2967, %f2965, %f2966, %f2964;
	ld.global.f32 	%f2968, [%rd5+3956];
	ld.global.f32 	%f2969, [%rd8+2025472];
	fma.rn.f32 	%f2970, %f2968, %f2969, %f2967;
	ld.global.f32 	%f2971, [%rd5+3960];
	ld.global.f32 	%f2972, [%rd8+2027520];
	fma.rn.f32 	%f2973, %f2971, %f2972, %f2970;
	ld.global.f32 	%f2974, [%rd5+3964];
	ld.global.f32 	%f2975, [%rd8+2029568];
	fma.rn.f32 	%f2976, %f2974, %f2975, %f2973;
	ld.global.f32 	%f2977, [%rd5+3968];
	ld.global.f32 	%f2978, [%rd8+2031616];
	fma.rn.f32 	%f2979, %f2977, %f2978, %f2976;
	ld.global.f32 	%f2980, [%rd5+3972];
	ld.global.f32 	%f2981, [%rd8+2033664];
	fma.rn.f32 	%f2982, %f2980, %f2981, %f2979;
	ld.global.f32 	%f2983, [%rd5+3976];
	ld.global.f32 	%f2984, [%rd8+2035712];
	fma.rn.f32 	%f2985, %f2983, %f2984, %f2982;
	ld.global.f32 	%f2986, [%rd5+3980];
	ld.global.f32 	%f2987, [%rd8+2037760];
	fma.rn.f32 	%f2988, %f2986, %f2987, %f2985;
	ld.global.f32 	%f2989, [%rd5+3984];
	ld.global.f32 	%f2990, [%rd8+2039808];
	fma.rn.f32 	%f2991, %f2989, %f2990, %f2988;
	ld.global.f32 	%f2992, [%rd5+3988];
	ld.global.f32 	%f2993, [%rd8+2041856];
	fma.rn.f32 	%f2994, %f2992, %f2993, %f2991;
	ld.global.f32 	%f2995, [%rd5+3992];
	ld.global.f32 	%f2996, [%rd8+2043904];
	fma.rn.f32 	%f2997, %f2995, %f2996, %f2994;
	ld.global.f32 	%f2998, [%rd5+3996];
	ld.global.f32 	%f2999, [%rd8+2045952];
	fma.rn.f32 	%f3000, %f2998, %f2999, %f2997;
	ld.global.f32 	%f3001, [%rd5+4000];
	ld.global.f32 	%f3002, [%rd8+2048000];
	fma.rn.f32 	%f3003, %f3001, %f3002, %f3000;
	ld.global.f32 	%f3004, [%rd5+4004];
	ld.global.f32 	%f3005, [%rd8+2050048];
	fma.rn.f32 	%f3006, %f3004, %f3005, %f3003;
	ld.global.f32 	%f3007, [%rd5+4008];
	ld.global.f32 	%f3008, [%rd8+2052096];
	fma.rn.f32 	%f3009, %f3007, %f3008, %f3006;
	ld.global.f32 	%f3010, [%rd5+4012];
	ld.global.f32 	%f3011, [%rd8+2054144];
	fma.rn.f32 	%f3012, %f3010, %f3011, %f3009;
	ld.global.f32 	%f3013, [%rd5+4016];
	ld.global.f32 	%f3014, [%rd8+2056192];
	fma.rn.f32 	%f3015, %f3013, %f3014, %f3012;
	ld.global.f32 	%f3016, [%rd5+4020];
	ld.global.f32 	%f3017, [%rd8+2058240];
	fma.rn.f32 	%f3018, %f3016, %f3017, %f3015;
	ld.global.f32 	%f3019, [%rd5+4024];
	ld.global.f32 	%f3020, [%rd8+2060288];
	fma.rn.f32 	%f3021, %f3019, %f3020, %f3018;
	ld.global.f32 	%f3022, [%rd5+4028];
	ld.global.f32 	%f3023, [%rd8+2062336];
	fma.rn.f32 	%f3024, %f3022, %f3023, %f3021;
	ld.global.f32 	%f3025, [%rd5+4032];
	ld.global.f32 	%f3026, [%rd8+2064384];
	fma.rn.f32 	%f3027, %f3025, %f3026, %f3024;
	ld.global.f32 	%f3028, [%rd5+4036];
	ld.global.f32 	%f3029, [%rd8+2066432];
	fma.rn.f32 	%f3030, %f3028, %f3029, %f3027;
	ld.global.f32 	%f3031, [%rd5+4040];
	ld.global.f32 	%f3032, [%rd8+2068480];
	fma.rn.f32 	%f3033, %f3031, %f3032, %f3030;
	ld.global.f32 	%f3034, [%rd5+4044];
	ld.global.f32 	%f3035, [%rd8+2070528];
	fma.rn.f32 	%f3036, %f3034, %f3035, %f3033;
	ld.global.f32 	%f3037, [%rd5+4048];
	ld.global.f32 	%f3038, [%rd8+2072576];
	fma.rn.f32 	%f3039, %f3037, %f3038, %f3036;
	ld.global.f32 	%f3040, [%rd5+4052];
	ld.global.f32 	%f3041, [%rd8+2074624];
	fma.rn.f32 	%f3042, %f3040, %f3041, %f3039;
	ld.global.f32 	%f3043, [%rd5+4056];
	ld.global.f32 	%f3044, [%rd8+2076672];
	fma.rn.f32 	%f3045, %f3043, %f3044, %f3042;
	ld.global.f32 	%f3046, [%rd5+4060];
	ld.global.f32 	%f3047, [%rd8+2078720];
	fma.rn.f32 	%f3048, %f3046, %f3047, %f3045;
	ld.global.f32 	%f3049, [%rd5+4064];
	ld.global.f32 	%f3050, [%rd8+2080768];
	fma.rn.f32 	%f3051, %f3049, %f3050, %f3048;
	ld.global.f32 	%f3052, [%rd5+4068];
	ld.global.f32 	%f3053, [%rd8+2082816];
	fma.rn.f32 	%f3054, %f3052, %f3053, %f3051;
	ld.global.f32 	%f3055, [%rd5+4072];
	ld.global.f32 	%f3056, [%rd8+2084864];
	fma.rn.f32 	%f3057, %f3055, %f3056, %f3054;
	ld.global.f32 	%f3058, [%rd5+4076];
	ld.global.f32 	%f3059, [%rd8+2086912];
	fma.rn.f32 	%f3060, %f3058, %f3059, %f3057;
	ld.global.f32 	%f3061, [%rd5+4080];
	ld.global.f32 	%f3062, [%rd8+2088960];
	fma.rn.f32 	%f3063, %f3061, %f3062, %f3060;
	ld.global.f32 	%f3064, [%rd5+4084];
	ld.global.f32 	%f3065, [%rd8+2091008];
	fma.rn.f32 	%f3066, %f3064, %f3065, %f3063;
	ld.global.f32 	%f3067, [%rd5+4088];
	ld.global.f32 	%f3068, [%rd8+2093056];
	fma.rn.f32 	%f3069, %f3067, %f3068, %f3066;
	ld.global.f32 	%f3070, [%rd5+4092];
	ld.global.f32 	%f3071, [%rd8+2095104];
	fma.rn.f32 	%f3072, %f3070, %f3071, %f3069;
	add.s64 	%rd9, %rd6, %rd7;
	st.global.f32 	[%rd9], %f3072;
	ld.global.f32 	%f3073, [%rd5+4096];
	ld.global.f32 	%f3074, [%rd8];
	fma.rn.f32 	%f3075, %f3073, %f3074, 0f00000000;
	ld.global.f32 	%f3076, [%rd5+4100];
	ld.global.f32 	%f3077, [%rd8+2048];
	fma.rn.f32 	%f3078, %f3076, %f3077, %f3075;
	ld.global.f32 	%f3079, [%rd5+4104];
	ld.global.f32 	%f3080, [%rd8+4096];
	fma.rn.f32 	%f3081, %f3079, %f3080, %f3078;
	ld.global.f32 	%f3082, [%rd5+4108];
	ld.global.f32 	%f3083, [%rd8+6144];
	fma.rn.f32 	%f3084, %f3082, %f3083, %f3081;
	ld.global.f32 	%f3085, [%rd5+4112];
	ld.global.f32 	%f3086, [%rd8+8192];
	fma.rn.f32 	%f3087, %f3085, %f3086, %f3084;
	ld.global.f32 	%f3088, [%rd5+4116];
	ld.global.f32 	%f3089, [%rd8+10240];
	fma.rn.f32 	%f3090, %f3088, %f3089, %f3087;
	ld.global.f32 	%f3091, [%rd5+4120];
	ld.global.f32 	%f3092, [%rd8+12288];
	fma.rn.f32 	%f3093, %f3091, %f3092, %f3090;
	ld.global.f32 	%f3094, [%rd5+4124];
	ld.global.f32 	%f3095, [%rd8+14336];
	fma.rn.f32 	%f3096, %f3094, %f3095, %f3093;
	ld.global.f32 	%f3097, [%rd5+4128];
	ld.global.f32 	%f3098, [%rd8+16384];
	fma.rn.f32 	%f3099, %f3097, %f3098, %f3096;
	ld.global.f32 	%f3100, [%rd5+4132];
	ld.global.f32 	%f3101, [%rd8+18432];
	fma.rn.f32 	%f3102, %f3100, %f3101, %f3099;
	ld.global.f32 	%f3103, [%rd5+4136];
	ld.global.f32 	%f3104, [%rd8+20480];
	fma.rn.f32 	%f3105, %f3103, %f3104, %f3102;
	ld.global.f32 	%f3106, [%rd5+4140];
	ld.global.f32 	%f3107, [%rd8+22528];
	fma.rn.f32 	%f3108, %f3106, %f3107, %f3105;
	ld.global.f32 	%f3109, [%rd5+4144];
	ld.global.f32 	%f3110, [%rd8+24576];
	fma.rn.f32 	%f3111, %f3109, %f3110, %f3108;
	ld.global.f32 	%f3112, [%rd5+4148];
	ld.global.f32 	%f3113, [%rd8+26624];
	fma.rn.f32 	%f3114, %f3112, %f3113, %f3111;
	ld.global.f32 	%f3115, [%rd5+4152];
	ld.global.f32 	%f3116, [%rd8+28672];
	fma.rn.f32 	%f3117, %f3115, %f3116, %f3114;
	ld.global.f32 	%f3118, [%rd5+4156];
	ld.global.f32 	%f3119, [%rd8+30720];
	fma.rn.f32 	%f3120, %f3118, %f3119, %f3117;
	ld.global.f32 	%f3121, [%rd5+4160];
	ld.global.f32 	%f3122, [%rd8+32768];
	fma.rn.f32 	%f3123, %f3121, %f3122, %f3120;
	ld.global.f32 	%f3124, [%rd5+4164];
	ld.global.f32 	%f3125, [%rd8+34816];
	fma.rn.f32 	%f3126, %f3124, %f3125, %f3123;
	ld.global.f32 	%f3127, [%rd5+4168];
	ld.global.f32 	%f3128, [%rd8+36864];
	fma.rn.f32 	%f3129, %f3127, %f3128, %f3126;
	ld.global.f32 	%f3130, [%rd5+4172];
	ld.global.f32 	%f3131, [%rd8+38912];
	fma.rn.f32 	%f3132, %f3130, %f3131, %f3129;
	ld.global.f32 	%f3133, [%rd5+4176];
	ld.global.f32 	%f3134, [%rd8+40960];
	fma.rn.f32 	%f3135, %f3133, %f3134, %f3132;
	ld.global.f32 	%f3136, [%rd5+4180];
	ld.global.f32 	%f3137, [%rd8+43008];
	fma.rn.f32 	%f3138, %f3136, %f3137, %f3135;
	ld.global.f32 	%f3139, [%rd5+4184];
	ld.global.f32 	%f3140, [%rd8+45056];
	fma.rn.f32 	%f3141, %f3139, %f3140, %f3138;
	ld.global.f32 	%f3142, [%rd5+4188];
	ld.global.f32 	%f3143, [%rd8+47104];
	fma.rn.f32 	%f3144, %f3142, %f3143, %f3141;
	ld.global.f32 	%f3145, [%rd5+4192];
	ld.global.f32 	%f3146, [%rd8+49152];
	fma.rn.f32 	%f3147, %f3145, %f3146, %f3144;
	ld.global.f32 	%f3148, [%rd5+4196];
	ld.global.f32 	%f3149, [%rd8+51200];
	fma.rn.f32 	%f3150, %f3148, %f3149, %f3147;
	ld.global.f32 	%f3151, [%rd5+4200];
	ld.global.f32 	%f3152, [%rd8+53248];
	fma.rn.f32 	%f3153, %f3151, %f3152, %f3150;
	ld.global.f32 	%f3154, [%rd5+4204];
	ld.global.f32 	%f3155, [%rd8+55296];
	fma.rn.f32 	%f3156, %f3154, %f3155, %f3153;
	ld.global.f32 	%f3157, [%rd5+4208];
	ld.global.f32 	%f3158, [%rd8+57344];
	fma.rn.f32 	%f3159, %f3157, %f3158, %f3156;
	ld.global.f32 	%f3160, [%rd5+4212];
	ld.global.f32 	%f3161, [%rd8+59392];
	fma.rn.f32 	%f3162, %f3160, %f3161, %f3159;
	ld.global.f32 	%f3163, [%rd5+4216];
	ld.global.f32 	%f3164, [%rd8+61440];
	fma.rn.f32 	%f3165, %f3163, %f3164, %f3162;
	ld.global.f32 	%f3166, [%rd5+4220];
	ld.global.f32 	%f3167, [%rd8+63488];
	fma.rn.f32 	%f3168, %f3166, %f3167, %f3165;
	ld.global.f32 	%f3169, [%rd5+4224];
	ld.global.f32 	%f3170, [%rd8+65536];
	fma.rn.f32 	%f3171, %f3169, %f3170, %f3168;
	ld.global.f32 	%f3172, [%rd5+4228];
	ld.global.f32 	%f3173, [%rd8+67584];
	fma.rn.f32 	%f3174, %f3172, %f3173, %f3171;
	ld.global.f32 	%f3175, [%rd5+4232];
	ld.global.f32 	%f3176, [%rd8+69632];
	fma.rn.f32 	%f3177, %f3175, %f3176, %f3174;
	ld.global.f32 	%f3178, [%rd5+4236];
	ld.global.f32 	%f3179, [%rd8+71680];
	fma.rn.f32 	%f3180, %f3178, %f3179, %f3177;
	ld.global.f32 	%f3181, [%rd5+4240];
	ld.global.f32 	%f3182, [%rd8+73728];
	fma.rn.f32 	%f3183, %f3181, %f3182, %f3180;
	ld.global.f32 	%f3184, [%rd5+4244];
	ld.global.f32 	%f3185, [%rd8+75776];
	fma.rn.f32 	%f3186, %f3184, %f3185, %f3183;
	ld.global.f32 	%f3187, [%rd5+4248];
	ld.global.f32 	%f3188, [%rd8+77824];
	fma.rn.f32 	%f3189, %f3187, %f3188, %f3186;
	ld.global.f32 	%f3190, [%rd5+4252];
	ld.global.f32 	%f3191, [%rd8+79872];
	fma.rn.f32 	%f3192, %f3190, %f3191, %f3189;
	ld.global.f32 	%f3193, [%rd5+4256];
	ld.global.f32 	%f3194, [%rd8+81920];
	fma.rn.f32 	%f3195, %f3193, %f3194, %f3192;
	ld.global.f32 	%f3196, [%rd5+4260];
	ld.global.f32 	%f3197, [%rd8+83968];
	fma.rn.f32 	%f3198, %f3196, %f3197, %f3195;
	ld.global.f32 	%f3199, [%rd5+4264];
	ld.global.f32 	%f3200, [%rd8+86016];
	fma.rn.f32 	%f3201, %f3199, %f3200, %f3198;
	ld.global.f32 	%f3202, [%rd5+4268];
	ld.global.f32 	%f3203, [%rd8+88064];
	fma.rn.f32 	%f3204, %f3202, %f3203, %f3201;
	ld.global.f32 	%f3205, [%rd5+4272];
	ld.global.f32 	%f3206, [%rd8+90112];
	fma.rn.f32 	%f3207, %f3205, %f3206, %f3204;
	ld.global.f32 	%f3208, [%rd5+4276];
	ld.global.f32 	%f3209, [%rd8+92160];
	fma.rn.f32 	%f3210, %f3208, %f3209, %f3207;
	ld.global.f32 	%f3211, [%rd5+4280];
	ld.global.f32 	%f3212, [%rd8+94208];
	fma.rn.f32 	%f3213, %f3211, %f3212, %f3210;
	ld.global.f32 	%f3214, [%rd5+4284];
	ld.global.f32 	%f3215, [%rd8+96256];
	fma.rn.f32 	%f3216, %f3214, %f3215, %f3213;
	ld.global.f32 	%f3217, [%rd5+4288];
	ld.global.f32 	%f3218, [%rd8+98304];
	fma.rn.f32 	%f3219, %f3217, %f3218, %f3216;
	ld.global.f32 	%f3220, [%rd5+4292];
	ld.global.f32 	%f3221, [%rd8+100352];
	fma.rn.f32 	%f3222, %f3220, %f3221, %f3219;
	ld.global.f32 	%f3223, [%rd5+4296];
	ld.global.f32 	%f3224, [%rd8+102400];
	fma.rn.f32 	%f3225, %f3223, %f3224, %f3222;
	ld.global.f32 	%f3226, [%rd5+4300];
	ld.global.f32 	%f3227, [%rd8+104448];
	fma.rn.f32 	%f3228, %f3226, %f3227, %f3225;
	ld.global.f32 	%f3229, [%rd5+4304];
	ld.global.f32 	%f3230, [%rd8+106496];
	fma.rn.f32 	%f3231, %f3229, %f3230, %f3228;
	ld.global.f32 	%f3232, [%rd5+4308];
	ld.global.f32 	%f3233, [%rd8+108544];
	fma.rn.f32 	%f3234, %f3232, %f3233, %f3231;
	ld.global.f32 	%f3235, [%rd5+4312];
	ld.global.f32 	%f3236, [%rd8+110592];
	fma.rn.f32 	%f3237, %f3235, %f3236, %f3234;
	ld.global.f32 	%f3238, [%rd5+4316];
	ld.global.f32 	%f3239, [%rd8+112640];
	fma.rn.f32 	%f3240, %f3238, %f3239, %f3237;
	ld.global.f32 	%f3241, [%rd5+4320];
	ld.global.f32 	%f3242, [%rd8+114688];
	fma.rn.f32 	%f3243, %f3241, %f3242, %f3240;
	ld.global.f32 	%f3244, [%rd5+4324];
	ld.global.f32 	%f3245, [%rd8+116736];
	fma.rn.f32 	%f3246, %f3244, %f3245, %f3243;
	ld.global.f32 	%f3247, [%rd5+4328];
	ld.global.f32 	%f3248, [%rd8+118784];
	fma.rn.f32 	%f3249, %f3247, %f3248, %f3246;
	ld.global.f32 	%f3250, [%rd5+4332];
	ld.global.f32 	%f3251, [%rd8+120832];
	fma.rn.f32 	%f3252, %f3250, %f3251, %f3249;
	ld.global.f32 	%f3253, [%rd5+4336];
	ld.global.f32 	%f3254, [%rd8+122880];
	fma.rn.f32 	%f3255, %f3253, %f3254, %f3252;
	ld.global.f32 	%f3256, [%rd5+4340];
	ld.global.f32 	%f3257, [%rd8+124928];
	fma.rn.f32 	%f3258, %f3256, %f3257, %f3255;
	ld.global.f32 	%f3259, [%rd5+4344];
	ld.global.f32 	%f3260, [%rd8+126976];
	fma.rn.f32 	%f3261, %f3259, %f3260, %f3258;
	ld.global.f32 	%f3262, [%rd5+4348];
	ld.global.f32 	%f3263, [%rd8+129024];
	fma.rn.f32 	%f3264, %f3262, %f3263, %f3261;
	ld.global.f32 	%f3265, [%rd5+4352];
	ld.global.f32 	%f3266, [%rd8+131072];
	fma.rn.f32 	%f3267, %f3265, %f3266, %f3264;
	ld.global.f32 	%f3268, [%rd5+4356];
	ld.global.f32 	%f3269, [%rd8+133120];
	fma.rn.f32 	%f3270, %f3268, %f3269, %f3267;
	ld.global.f32 	%f3271, [%rd5+4360];
	ld.global.f32 	%f3272, [%rd8+135168];
	fma.rn.f32 	%f3273, %f3271, %f3272, %f3270;
	ld.global.f32 	%f3274, [%rd5+4364];
	ld.global.f32 	%f3275, [%rd8+137216];
	fma.rn.f32 	%f3276, %f3274, %f3275, %f3273;
	ld.global.f32 	%f3277, [%rd5+4368];
	ld.global.f32 	%f3278, [%rd8+139264];
	fma.rn.f32 	%f3279, %f3277, %f3278, %f3276;
	ld.global.f32 	%f3280, [%rd5+4372];
	ld.global.f32 	%f3281, [%rd8+141312];
	fma.rn.f32 	%f3282, %f3280, %f3281, %f3279;
	ld.global.f32 	%f3283, [%rd5+4376];
	ld.global.f32 	%f3284, [%rd8+143360];
	fma.rn.f32 	%f3285, %f3283, %f3284, %f3282;
	ld.global.f32 	%f3286, [%rd5+4380];
	ld.global.f32 	%f3287, [%rd8+145408];
	fma.rn.f32 	%f3288, %f3286, %f3287, %f3285;
	ld.global.f32 	%f3289, [%rd5+4384];
	ld.global.f32 	%f3290, [%rd8+147456];
	fma.rn.f32 	%f3291, %f3289, %f3290, %f3288;
	ld.global.f32 	%f3292, [%rd5+4388];
	ld.global.f32 	%f3293, [%rd8+149504];
	fma.rn.f32 	%f3294, %f3292, %f3293, %f3291;
	ld.global.f32 	%f3295, [%rd5+4392];
	ld.global.f32 	%f3296, [%rd8+151552];
	fma.rn.f32 	%f3297, %f3295, %f3296, %f3294;
	ld.global.f32 	%f3298, [%rd5+4396];
	ld.global.f32 	%f3299, [%rd8+153600];
	fma.rn.f32 	%f3300, %f3298, %f3299, %f3297;
	ld.global.f32 	%f3301, [%rd5+4400];
	ld.global.f32 	%f3302, [%rd8+155648];
	fma.rn.f32 	%f3303, %f3301, %f3302, %f3300;
	ld.global.f32 	%f3304, [%rd5+4404];
	ld.global.f32 	%f3305, [%rd8+157696];
	fma.rn.f32 	%f3306, %f3304, %f3305, %f3303;
	ld.global.f32 	%f3307, [%rd5+4408];
	ld.global.f32 	%f3308, [%rd8+159744];
	fma.rn.f32 	%f3309, %f3307, %f3308, %f3306;
	ld.global.f32 	%f3310, [%rd5+4412];
	ld.global.f32 	%f3311, [%rd8+161792];
	fma.rn.f32 	%f3312, %f3310, %f3311, %f3309;
	ld.global.f32 	%f3313, [%rd5+4416];
	ld.global.f32 	%f3314, [%rd8+163840];
	fma.rn.f32 	%f3315, %f3313, %f3314, %f3312;
	ld.global.f32 	%f3316, [%rd5+4420];
	ld.global.f32 	%f3317, [%rd8+165888];
	fma.rn.f32 	%f3318, %f3316, %f3317, %f3315;
	ld.global.f32 	%f3319, [%rd5+4424];
	ld.global.f32 	%f3320, [%rd8+167936];
	fma.rn.f32 	%f3321, %f3319, %f3320, %f3318;
	ld.global.f32 	%f3322, [%rd5+4428];
	ld.global.f32 	%f3323, [%rd8+169984];
	fma.rn.f32 	%f3324, %f3322, %f3323, %f3321;
	ld.global.f32 	%f3325, [%rd5+4432];
	ld.global.f32 	%f3326, [%rd8+172032];
	fma.rn.f32 	%f3327, %f3325, %f3326, %f3324;
	ld.global.f32 	%f3328, [%rd5+4436];
	ld.global.f32 	%f3329, [%rd8+174080];
	fma.rn.f32 	%f3330, %f3328, %f3329, %f3327;
	ld.global.f32 	%f3331, [%rd5+4440];
	ld.global.f32 	%f3332, [%rd8+176128];
	fma.rn.f32 	%f3333, %f3331, %f3332, %f3330;
	ld.global.f32 	%f3334, [%rd5+4444];
	ld.global.f32 	%f3335, [%rd8+178176];
	fma.rn.f32 	%f3336, %f3334, %f3335, %f3333;
	ld.global.f32 	%f3337, [%rd5+4448];
	ld.global.f32 	%f3338, [%rd8+180224];
	fma.rn.f32 	%f3339, %f3337, %f3338, %f3336;
	ld.global.f32 	%f3340, [%rd5+4452];
	ld.global.f32 	%f3341, [%rd8+182272];
	fma.rn.f32 	%f3342, %f3340, %f3341, %f3339;
	ld.global.f32 	%f3343, [%rd5+4456];
	ld.global.f32 	%f3344, [%rd8+184320];
	fma.rn.f32 	%f3345, %f3343, %f3344, %f3342;
	ld.global.f32 	%f3346, [%rd5+4460];
	ld.global.f32 	%f3347, [%rd8+186368];
	fma.rn.f32 	%f3348, %f3346, %f3347, %f3345;
	ld.global.f32 	%f3349, [%rd5+4464];
	ld.global.f32 	%f3350, [%rd8+188416];
	fma.rn.f32 	%f3351, %f3349, %f3350, %f3348;
	ld.global.f32 	%f3352, [%rd5+4468];
	ld.global.f32 	%f3353, [%rd8+190464];
	fma.rn.f32 	%f3354, %f3352, %f3353, %f3351;
	ld.global.f32 	%f3355, [%rd5+4472];
	ld.global.f32 	%f3356, [%rd8+192512];
	fma.rn.f32 	%f3357, %f3355, %f3356, %f3354;
	ld.global.f32 	%f3358, [%rd5+4476];
	ld.global.f32 	%f3359, [%rd8+194560];
	fma.rn.f32 	%f3360, %f3358, %f3359, %f3357;
	ld.global.f32 	%f3361, [%rd5+4480];
	ld.global.f32 	%f3362, [%rd8+196608];
	fma.rn.f32 	%f3363, %f3361, %f3362, %f3360;
	ld.global.f32 	%f3364, [%rd5+4484];
	ld.global.f32 	%f3365, [%rd8+198656];
	fma.rn.f32 	%f3366, %f3364, %f3365, %f3363;
	ld.global.f32 	%f3367, [%rd5+4488];
	ld.global.f32 	%f3368, [%rd8+200704];
	fma.rn.f32 	%f3369, %f3367, %f3368, %f3366;
	ld.global.f32 	%f3370, [%rd5+4492];
	ld.global.f32 	%f3371, [%rd8+202752];
	fma.rn.f32 	%f3372, %f3370, %f3371, %f3369;
	ld.global.f32 	%f3373, [%rd5+4496];
	ld.global.f32 	%f3374, [%rd8+204800];
	fma.rn.f32 	%f3375, %f3373, %f3374, %f3372;
	ld.global.f32 	%f3376, [%rd5+4500];
	ld.global.f32 	%f3377, [%rd8+206848];
	fma.rn.f32 	%f3378, %f3376, %f3377, %f3375;
	ld.global.f32 	%f3379, [%rd5+4504];
	ld.global.f32 	%f3380, [%rd8+208896];
	fma.rn.f32 	%f3381, %f3379, %f3380, %f3378;
	ld.global.f32 	%f3382, [%rd5+4508];
	ld.global.f32 	%f3383, [%rd8+210944];
	fma.rn.f32 	%f3384, %f3382, %f3383, %f3381;
	ld.global.f32 	%f3385, [%rd5+4512];
	ld.global.f32 	%f3386, [%rd8+212992];
	fma.rn.f32 	%f3387, %f3385, %f3386, %f3384;
	ld.global.f32 	%f3388, [%rd5+4516];
	ld.global.f32 	%f3389, [%rd8+215040];
	fma.rn.f32 	%f3390, %f3388, %f3389, %f3387;
	ld.global.f32 	%f3391, [%rd5+4520];
	ld.global.f32 	%f3392, [%rd8+217088];
	fma.rn.f32 	%f3393, %f3391, %f3392, %f3390;
	ld.global.f32 	%f3394, [%rd5+4524];
	ld.global.f32 	%f3395, [%rd8+219136];
	fma.rn.f32 	%f3396, %f3394, %f3395, %f3393;
	ld.global.f32 	%f3397, [%rd5+4528];
	ld.global.f32 	%f3398, [%rd8+221184];
	fma.rn.f32 	%f3399, %f3397, %f3398, %f3396;
	ld.global.f32 	%f3400, [%rd5+4532];
	ld.global.f32 	%f3401, [%rd8+223232];
	fma.rn.f32 	%f3402, %f3400, %f3401, %f3399;
	ld.global.f32 	%f3403, [%rd5+4536];
	ld.global.f32 	%f3404, [%rd8+225280];
	fma.rn.f32 	%f3405, %f3403, %f3404, %f3402;
	ld.global.f32 	%f3406, [%rd5+4540];
	ld.global.f32 	%f3407, [%rd8+227328];
	fma.rn.f32 	%f3408, %f3406, %f3407, %f3405;
	ld.global.f32 	%f3409, [%rd5+4544];
	ld.global.f32 	%f3410, [%rd8+229376];
	fma.rn.f32 	%f3411, %f3409, %f3410, %f3408;
	ld.global.f32 	%f3412, [%rd5+4548];
	ld.global.f32 	%f3413, [%rd8+231424];
	fma.rn.f32 	%f3414, %f3412, %f3413, %f3411;
	ld.global.f32 	%f3415, [%rd5+4552];
	ld.global.f32 	%f3416, [%rd8+233472];
	fma.rn.f32 	%f3417, %f3415, %f3416, %f3414;
	ld.global.f32 	%f3418, [%rd5+4556];
	ld.global.f32 	%f3419, [%rd8+235520];
	fma.rn.f32 	%f3420, %f3418, %f3419, %f3417;
	ld.global.f32 	%f3421, [%rd5+4560];
	ld.global.f32 	%f3422, [%rd8+237568];
	fma.rn.f32 	%f3423, %f3421, %f3422, %f3420;
	ld.global.f32 	%f3424, [%rd5+4564];
	ld.global.f32 	%f3425, [%rd8+239616];
	fma.rn.f32 	%f3426, %f3424, %f3425, %f3423;
	ld.global.f32 	%f3427, [%rd5+4568];
	ld.global.f32 	%f3428, [%rd8+241664];
	fma.rn.f32 	%f3429, %f3427, %f3428, %f3426;
	ld.global.f32 	%f3430, [%rd5+4572];
	ld.global.f32 	%f3431, [%rd8+243712];
	fma.rn.f32 	%f3432, %f3430, %f3431, %f3429;
	ld.global.f32 	%f3433, [%rd5+4576];
	ld.global.f32 	%f3434, [%rd8+245760];
	fma.rn.f32 	%f3435, %f3433, %f3434, %f3432;
	ld.global.f32 	%f3436, [%rd5+4580];
	ld.global.f32 	%f3437, [%rd8+247808];
	fma.rn.f32 	%f3438, %f3436, %f3437, %f3435;
	ld.global.f32 	%f3439, [%rd5+4584];
	ld.global.f32 	%f3440, [%rd8+249856];
	fma.rn.f32 	%f3441, %f3439, %f3440, %f3438;
	ld.global.f32 	%f3442, [%rd5+4588];
	ld.global.f32 	%f3443, [%rd8+251904];
	fma.rn.f32 	%f3444, %f3442, %f3443, %f3441;
	ld.global.f32 	%f3445, [%rd5+4592];
	ld.global.f32 	%f3446, [%rd8+253952];
	fma.rn.f32 	%f3447, %f3445, %f3446, %f3444;
	ld.global.f32 	%f3448, [%rd5+4596];
	ld.global.f32 	%f3449, [%rd8+256000];
	fma.rn.f32 	%f3450, %f3448, %f3449, %f3447;
	ld.global.f32 	%f3451, [%rd5+4600];
	ld.global.f32 	%f3452, [%rd8+258048];
	fma.rn.f32 	%f3453, %f3451, %f3452, %f3450;
	ld.global.f32 	%f3454, [%rd5+4604];
	ld.global.f32 	%f3455, [%rd8+260096];
	fma.rn.f32 	%f3456, %f3454, %f3455, %f3453;
	ld.global.f32 	%f3457, [%rd5+4608];
	ld.global.f32 	%f3458, [%rd8+262144];
	fma.rn.f32 	%f3459, %f3457, %f3458, %f3456;
	ld.global.f32 	%f3460, [%rd5+4612];
	ld.global.f32 	%f3461, [%rd8+264192];
	fma.rn.f32 	%f3462, %f3460, %f3461, %f3459;
	ld.global.f32 	%f3463, [%rd5+4616];
	ld.global.f32 	%f3464, [%rd8+266240];
	fma.rn.f32 	%f3465, %f3463, %f3464, %f3462;
	ld.global.f32 	%f3466, [%rd5+4620];
	ld.global.f32 	%f3467, [%rd8+268288];
	fma.rn.f32 	%f3468, %f3466, %f3467, %f3465;
	ld.global.f32 	%f3469, [%rd5+4624];
	ld.global.f32 	%f3470, [%rd8+270336];
	fma.rn.f32 	%f3471, %f3469, %f3470, %f3468;
	ld.global.f32 	%f3472, [%rd5+4628];
	ld.global.f32 	%f3473, [%rd8+272384];
	fma.rn.f32 	%f3474, %f3472, %f3473, %f3471;
	ld.global.f32 	%f3475, [%rd5+4632];
	ld.global.f32 	%f3476, [%rd8+274432];
	fma.rn.f32 	%f3477, %f3475, %f3476, %f3474;
	ld.global.f32 	%f3478, [%rd5+4636];
	ld.global.f32 	%f3479, [%rd8+276480];
	fma.rn.f32 	%f3480, %f3478, %f3479, %f3477;
	ld.global.f32 	%f3481, [%rd5+4640];
	ld.global.f32 	%f3482, [%rd8+278528];
	fma.rn.f32 	%f3483, %f3481, %f3482, %f3480;
	ld.global.f32 	%f3484, [%rd5+4644];
	ld.global.f32 	%f3485, [%rd8+280576];
	fma.rn.f32 	%f3486, %f3484, %f3485, %f3483;
	ld.global.f32 	%f3487, [%rd5+4648];
	ld.global.f32 	%f3488, [%rd8+282624];
	fma.rn.f32 	%f3489, %f3487, %f3488, %f3486;
	ld.global.f32 	%f3490, [%rd5+4652];
	ld.global.f32 	%f3491, [%rd8+284672];
	fma.rn.f32 	%f3492, %f3490, %f3491, %f3489;
	ld.global.f32 	%f3493, [%rd5+4656];
	ld.global.f32 	%f3494, [%rd8+286720];
	fma.rn.f32 	%f3495, %f3493, %f3494, %f3492;
	ld.global.f32 	%f3496, [%rd5+4660];
	ld.global.f32 	%f3497, [%rd8+288768];
	fma.rn.f32 	%f3498, %f3496, %f3497, %f3495;
	ld.global.f32 	%f3499, [%rd5+4664];
	ld.global.f32 	%f3500, [%rd8+290816];
	fma.rn.f32 	%f3501, %f3499, %f3500, %f3498;
	ld.global.f32 	%f3502, [%rd5+4668];
	ld.global.f32 	%f3503, [%rd8+292864];
	fma.rn.f32 	%f3504, %f3502, %f3503, %f3501;
	ld.global.f32 	%f3505, [%rd5+4672];
	ld.global.f32 	%f3506, [%rd8+294912];
	fma.rn.f32 	%f3507, %f3505, %f3506, %f3504;
	ld.global.f32 	%f3508, [%rd5+4676];
	ld.global.f32 	%f3509, [%rd8+296960];
	fma.rn.f32 	%f3510, %f3508, %f3509, %f3507;
	ld.global.f32 	%f3511, [%rd5+4680];
	ld.global.f32 	%f3512, [%rd8+299008];
	fma.rn.f32 	%f3513, %f3511, %f3512, %f3510;
	ld.global.f32 	%f3514, [%rd5+4684];
	ld.global.f32 	%f3515, [%rd8+301056];
	fma.rn.f32 	%f3516, %f3514, %f3515, %f3513;
	ld.global.f32 	%f3517, [%rd5+4688];
	ld.global.f32 	%f3518, [%rd8+303104];
	fma.rn.f32 	%f3519, %f3517, %f3518, %f3516;
	ld.global.f32 	%f3520, [%rd5+4692];
	ld.global.f32 	%f3521, [%rd8+305152];
	fma.rn.f32 	%f3522, %f3520, %f3521, %f3519;
	ld.global.f32 	%f3523, [%rd5+4696];
	ld.global.f32 	%f3524, [%rd8+307200];
	fma.rn.f32 	%f3525, %f3523, %f3524, %f3522;
	ld.global.f32 	%f3526, [%rd5+4700];
	ld.global.f32 	%f3527, [%rd8+309248];
	fma.rn.f32 	%f3528, %f3526, %f3527, %f3525;
	ld.global.f32 	%f3529, [%rd5+4704];
	ld.global.f32 	%f3530, [%rd8+311296];
	fma.rn.f32 	%f3531, %f3529, %f3530, %f3528;
	ld.global.f32 	%f3532, [%rd5+4708];
	ld.global.f32 	%f3533, [%rd8+313344];
	fma.rn.f32 	%f3534, %f3532, %f3533, %f3531;
	ld.global.f32 	%f3535, [%rd5+4712];
	ld.global.f32 	%f3536, [%rd8+315392];
	fma.rn.f32 	%f3537, %f3535, %f3536, %f3534;
	ld.global.f32 	%f3538, [%rd5+4716];
	ld.global.f32 	%f3539, [%rd8+317440];
	fma.rn.f32 	%f3540, %f3538, %f3539, %f3537;
	ld.global.f32 	%f3541, [%rd5+4720];
	ld.global.f32 	%f3542, [%rd8+319488];
	fma.rn.f32 	%f3543, %f3541, %f3542, %f3540;
	ld.global.f32 	%f3544, [%rd5+4724];
	ld.global.f32 	%f3545, [%rd8+321536];
	fma.rn.f32 	%f3546, %f3544, %f3545, %f3543;
	ld.global.f32 	%f3547, [%rd5+4728];
	ld.global.f32 	%f3548, [%rd8+323584];
	fma.rn.f32 	%f3549, %f3547, %f3548, %f3546;
	ld.global.f32 	%f3550, [%rd5+4732];
	ld.global.f32 	%f3551, [%rd8+325632];
	fma.rn.f32 	%f3552, %f3550, %f3551, %f3549;
	ld.global.f32 	%f3553, [%rd5+4736];
	ld.global.f32 	%f3554, [%rd8+327680];
	fma.rn.f32 	%f3555, %f3553, %f3554, %f3552;
	ld.global.f32 	%f3556, [%rd5+4740];
	ld.global.f32 	%f3557, [%rd8+329728];
	fma.rn.f32 	%f3558, %f3556, %f3557, %f3555;
	ld.global.f32 	%f3559, [%rd5+4744];
	ld.global.f32 	%f3560, [%rd8+331776];
	fma.rn.f32 	%f3561, %f3559, %f3560, %f3558;
	ld.global.f32 	%f3562, [%rd5+4748];
	ld.global.f32 	%f3563, [%rd8+333824];
	fma.rn.f32 	%f3564, %f3562, %f3563, %f3561;
	ld.global.f32 	%f3565, [%rd5+4752];
	ld.global.f32 	%f3566, [%rd8+335872];
	fma.rn.f32 	%f3567, %f3565, %f3566, %f3564;
	ld.global.f32 	%f3568, [%rd5+4756];
	ld.global.f32 	%f3569, [%rd8+337920];
	fma.rn.f32 	%f3570, %f3568, %f3569, %f3567;
	ld.global.f32 	%f3571, [%rd5+4760];
	ld.global.f32 	%f3572, [%rd8+339968];
	fma.rn.f32 	%f3573, %f3571, %f3572, %f3570;
	ld.global.f32 	%f3574, [%rd5+4764];
	ld.global.f32 	%f3575, [%rd8+342016];
	fma.rn.f32 	%f3576, %f3574, %f3575, %f3573;
	ld.global.f32 	%f3577, [%rd5+4768];
	ld.global.f32 	%f3578, [%rd8+344064];
	fma.rn.f32 	%f3579, %f3577, %f3578, %f3576;
	ld.global.f32 	%f3580, [%rd5+4772];
	ld.global.f32 	%f3581, [%rd8+346112];
	fma.rn.f32 	%f3582, %f3580, %f3581, %f3579;
	ld.global.f32 	%f3583, [%rd5+4776];
	ld.global.f32 	%f3584, [%rd8+348160];
	fma.rn.f32 	%f3585, %f3583, %f3584, %f3582;
	ld.global.f32 	%f3586, [%rd5+4780];
	ld.global.f32 	%f3587, [%rd8+350208];
	fma.rn.f32 	%f3588, %f3586, %f3587, %f3585;
	ld.global.f32 	%f3589, [%rd5+4784];
	ld.global.f32 	%f3590, [%rd8+352256];
	fma.rn.f32 	%f3591, %f3589, %f3590, %f3588;
	ld.global.f32 	%f3592, [%rd5+4788];
	ld.global.f32 	%f3593, [%rd8+354304];
	fma.rn.f32 	%f3594, %f3592, %f3593, %f3591;
	ld.global.f32 	%f3595, [%rd5+4792];
	ld.global.f32 	%f3596, [%rd8+356352];
	fma.rn.f32 	%f3597, %f3595, %f3596, %f3594;
	ld.global.f32 	%f3598, [%rd5+4796];
	ld.global.f32 	%f3599, [%rd8+358400];
	fma.rn.f32 	%f3600, %f3598, %f3599, %f3597;
	ld.global.f32 	%f3601, [%rd5+4800];
	ld.global.f32 	%f3602, [%rd8+360448];
	fma.rn.f32 	%f3603, %f3601, %f3602, %f3600;
	ld.global.f32 	%f3604, [%rd5+4804];
	ld.global.f32 	%f3605, [%rd8+362496];
	fma.rn.f32 	%f3606, %f3604, %f3605, %f3603;
	ld.global.f32 	%f3607, [%rd5+4808];
	ld.global.f32 	%f3608, [%rd8+364544];
	fma.rn.f32 	%f3609, %f3607, %f3608, %f3606;
	ld.global.f32 	%f3610, [%rd5+4812];
	ld.global.f32 	%f3611, [%rd8+366592];
	fma.rn.f32 	%f3612, %f3610, %f3611, %f3609;
	ld.global.f32 	%f3613, [%rd5+4816];
	ld.global.f32 	%f3614, [%rd8+368640];
	fma.rn.f32 	%f3615, %f3613, %f3614, %f3612;
	ld.global.f32 	%f3616, [%rd5+4820];
	ld.global.f32 	%f3617, [%rd8+370688];
	fma.rn.f32 	%f3618, %f3616, %f3617, %f3615;
	ld.global.f32 	%f3619, [%rd5+4824];
	ld.global.f32 	%f3620, [%rd8+372736];
	fma.rn.f32 	%f3621, %f3619, %f3620, %f3618;
	ld.global.f32 	%f3622, [%rd5+4828];
	ld.global.f32 	%f3623, [%rd8+374784];
	fma.rn.f32 	%f3624, %f3622, %f3623, %f3621;
	ld.global.f32 	%f3625, [%rd5+4832];
	ld.global.f32 	%f3626, [%rd8+376832];
	fma.rn.f32 	%f3627, %f3625, %f3626, %f3624;
	ld.global.f32 	%f3628, [%rd5+4836];
	ld.global.f32 	%f3629, [%rd8+378880];
	fma.rn.f32 	%f3630, %f3628, %f3629, %f3627;
	ld.global.f32 	%f3631, [%rd5+4840];
	ld.global.f32 	%f3632, [%rd8+380928];
	fma.rn.f32 	%f3633, %f3631, %f3632, %f3630;
	ld.global.f32 	%f3634, [%rd5+4844];
	ld.global.f32 	%f3635, [%rd8+382976];
	fma.rn.f32 	%f3636, %f3634, %f3635, %f3633;
	ld.global.f32 	%f3637, [%rd5+4848];
	ld.global.f32 	%f3638, [%rd8+385024];
	fma.rn.f32 	%f3639, %f3637, %f3638, %f3636;
	ld.global.f32 	%f3640, [%rd5+4852];
	ld.global.f32 	%f3641, [%rd8+387072];
	fma.rn.f32 	%f3642, %f3640, %f3641, %f3639;
	ld.global.f32 	%f3643, [%rd5+4856];
	ld.global.f32 	%f3644, [%rd8+389120];
	fma.rn.f32 	%f3645, %f3643, %f3644, %f3642;
	ld.global.f32 	%f3646, [%rd5+4860];
	ld.global.f32 	%f3647, [%rd8+391168];
	fma.rn.f32 	%f3648, %f3646, %f3647, %f3645;
	ld.global.f32 	%f3649, [%rd5+4864];
	ld.global.f32 	%f3650, [%rd8+393216];
	fma.rn.f32 	%f3651, %f3649, %f3650, %f3648;
	ld.global.f32 	%f3652, [%rd5+4868];
	ld.global.f32 	%f3653, [%rd8+395264];
	fma.rn.f32 	%f3654, %f3652, %f3653, %f3651;
	ld.global.f32 	%f3655, [%rd5+4872];
	ld.global.f32 	%f3656, [%rd8+397312];
	fma.rn.f32 	%f3657, %f3655, %f3656, %f3654;
	ld.global.f32 	%f3658, [%rd5+4876];
	ld.global.f32 	%f3659, [%rd8+399360];
	fma.rn.f32 	%f3660, %f3658, %f3659, %f3657;
	ld.global.f32 	%f3661, [%rd5+4880];
	ld.global.f32 	%f3662, [%rd8+401408];
	fma.rn.f32 	%f3663, %f3661, %f3662, %f3660;
	ld.global.f32 	%f3664, [%rd5+4884];
	ld.global.f32 	%f3665, [%rd8+403456];
	fma.rn.f32 	%f3666, %f3664, %f3665, %f3663;
	ld.global.f32 	%f3667, [%rd5+4888];
	ld.global.f32 	%f3668, [%rd8+405504];
	fma.rn.f32 	%f3669, %f3667, %f3668, %f3666;
	ld.global.f32 	%f3670, [%rd5+4892];
	ld.global.f32 	%f3671, [%rd8+407552];
	fma.rn.f32 	%f3672, %f3670, %f3671, %f3669;
	ld.global.f32 	%f3673, [%rd5+4896];
	ld.global.f32 	%f3674, [%rd8+409600];
	fma.rn.f32 	%f3675, %f3673, %f3674, %f3672;
	ld.global.f32 	%f3676, [%rd5+4900];
	ld.global.f32 	%f3677, [%rd8+411648];
	fma.rn.f32 	%f3678, %f3676, %f3677, %f3675;
	ld.global.f32 	%f3679, [%rd5+4904];
	ld.global.f32 	%f3680, [%rd8+413696];
	fma.rn.f32 	%f3681, %f3679, %f3680, %f3678;
	ld.global.f32 	%f3682, [%rd5+4908];
	ld.global.f32 	%f3683, [%rd8+415744];
	fma.rn.f32 	%f3684, %f3682, %f3683, %f3681;
	ld.global.f32 	%f3685, [%rd5+4912];
	ld.global.f32 	%f3686, [%rd8+417792];
	fma.rn.f32 	%f3687, %f3685, %f3686, %f3684;
	ld.global.f32 	%f3688, [%rd5+4916];
	ld.global.f32 	%f3689, [%rd8+419840];
	fma.rn.f32 	%f3690, %f3688, %f3689, %f3687;
	ld.global.f32 	%f3691, [%rd5+4920];
	ld.global.f32 	%f3692, [%rd8+421888];
	fma.rn.f32 	%f3693, %f3691, %f3692, %f3690;
	ld.global.f32 	%f3694, [%rd5+4924];
	ld.global.f32 	%f3695, [%rd8+423936];
	fma.rn.f32 	%f3696, %f3694, %f3695, %f3693;
	ld.global.f32 	%f3697, [%rd5+4928];
	ld.global.f32 	%f3698, [%rd8+425984];
	fma.rn.f32 	%f3699, %f3697, %f3698, %f3696;
	ld.global.f32 	%f3700, [%rd5+4932];
	ld.global.f32 	%f3701, [%rd8+428032];
	fma.rn.f32 	%f3702, %f3700, %f3701, %f3699;
	ld.global.f32 	%f3703, [%rd5+4936];
	ld.global.f32 	%f3704, [%rd8+430080];
	fma.rn.f32 	%f3705, %f3703, %f3704, %f3702;
	ld.global.f32 	%f3706, [%rd5+4940];
	ld.global.f32 	%f3707, [%rd8+432128];
	fma.rn.f32 	%f3708, %f3706, %f3707, %f3705;
	ld.global.f32 	%f3709, [%rd5+4944];
	ld.global.f32 	%f3710, [%rd8+434176];
	fma.rn.f32 	%f3711, %f3709, %f3710, %f3708;
	ld.global.f32 	%f3712, [%rd5+4948];
	ld.global.f32 	%f3713, [%rd8+436224];
	fma.rn.f32 	%f3714, %f3712, %f3713, %f3711;
	ld.global.f32 	%f3715, [%rd5+4952];
	ld.global.f32 	%f3716, [%rd8+438272];
	fma.rn.f32 	%f3717, %f3715, %f3716, %f3714;
	ld.global.f32 	%f3718, [%rd5+4956];
	ld.global.f32 	%f3719, [%rd8+440320];
	fma.rn.f32 	%f3720, %f3718, %f3719, %f3717;
	ld.global.f32 	%f3721, [%rd5+4960];
	ld.global.f32 	%f3722, [%rd8+442368];
	fma.rn.f32 	%f3723, %f3721, %f3722, %f3720;
	ld.global.f32 	%f3724, [%rd5+4964];
	ld.global.f32 	%f3725, [%rd8+444416];
	fma.rn.f32 	%f3726, %f3724, %f3725, %f3723;
	ld.global.f32 	%f3727, [%rd5+4968];
	ld.global.f32 	%f3728, [%rd8+446464];
	fma.rn.f32 	%f3729, %f3727, %f3728, %f3726;
	ld.global.f32 	%f3730, [%rd5+4972];
	ld.global.f32 	%f3731, [%rd8+448512];
	fma.rn.f32 	%f3732, %f3730, %f3731, %f3729;
	ld.global.f32 	%f3733, [%rd5+4976];
	ld.global.f32 	%f3734, [%rd8+450560];
	fma.rn.f32 	%f3735, %f3733, %f3734, %f3732;
	ld.global.f32 	%f3736, [%rd5+4980];
	ld.global.f32 	%f3737, [%rd8+452608];
	fma.rn.f32 	%f3738, %f3736, %f3737, %f3735;
	ld.global.f32 	%f3739, [%rd5+4984];
	ld.global.f32 	%f3740, [%rd8+454656];
	fma.rn.f32 	%f3741, %f3739, %f3740, %f3738;
	ld.global.f32 	%f3742, [%rd5+4988];
	ld.global.f32 	%f3743, [%rd8+456704];
	fma.rn.f32 	%f3744, %f3742, %f3743, %f3741;
	ld.global.f32 	%f3745, [%rd5+4992];
	ld.global.f32 	%f3746, [%rd8+458752];
	fma.rn.f32 	%f3747, %f3745, %f3746, %f3744;
	ld.global.f32 	%f3748, [%rd5+4996];
	ld.global.f32 	%f3749, [%rd8+460800];
	fma.rn.f32 	%f3750, %f3748, %f3749, %f3747;
	ld.global.f32 	%f3751, [%rd5+5000];
	ld.global.f32 	%f3752, [%rd8+462848];
	fma.rn.f32 	%f3753, %f3751, %f3752, %f3750;
	ld.global.f32 	%f3754, [%rd5+5004];
	ld.global.f32 	%f3755, [%rd8+464896];
	fma.rn.f32 	%f3756, %f3754, %f3755, %f3753;
	ld.global.f32 	%f3757, [%rd5+5008];
	ld.global.f32 	%f3758, [%rd8+466944];
	fma.rn.f32 	%f3759, %f3757, %f3758, %f3756;
	ld.global.f32 	%f3760, [%rd5+5012];
	ld.global.f32 	%f3761, [%rd8+468992];
	fma.rn.f32 	%f3762, %f3760, %f3761, %f3759;
	ld.global.f32 	%f3763, [%rd5+5016];
	ld.global.f32 	%f3764, [%rd8+471040];
	fma.rn.f32 	%f3765, %f3763, %f3764, %f3762;
	ld.global.f32 	%f3766, [%rd5+5020];
	ld.global.f32 	%f3767, [%rd8+473088];
	fma.rn.f32 	%f3768, %f3766, %f3767, %f3765;
	ld.global.f32 	%f3769, [%rd5+5024];
	ld.global.f32 	%f3770, [%rd8+475136];
	fma.rn.f32 	%f3771, %f3769, %f3770, %f3768;
	ld.global.f32 	%f3772, [%rd5+5028];
	ld.global.f32 	%f3773, [%rd8+477184];
	fma.rn.f32 	%f3774, %f3772, %f3773, %f3771;
	ld.global.f32 	%f3775, [%rd5+5032];
	ld.global.f32 	%f3776, [%rd8+479232];
	fma.rn.f32 	%f3777, %f3775, %f3776, %f3774;
	ld.global.f32 	%f3778, [%rd5+5036];
	ld.global.f32 	%f3779, [%rd8+481280];
	fma.rn.f32 	%f3780, %f3778, %f3779, %f3777;
	ld.global.f32 	%f3781, [%rd5+5040];
	ld.global.f32 	%f3782, [%rd8+483328];
	fma.rn.f32 	%f3783, %f3781, %f3782, %f3780;
	ld.global.f32 	%f3784, [%rd5+5044];
	ld.global.f32 	%f3785, [%rd8+485376];
	fma.rn.f32 	%f3786, %f3784, %f3785, %f3783;
	ld.global.f32 	%f3787, [%rd5+5048];
	ld.global.f32 	%f3788, [%rd8+487424];
	fma.rn.f32 	%f3789, %f3787, %f3788, %f3786;
	ld.global.f32 	%f3790, [%rd5+5052];
	ld.global.f32 	%f3791, [%rd8+489472];
	fma.rn.f32 	%f3792, %f3790, %f3791, %f3789;
	ld.global.f32 	%f3793, [%rd5+5056];
	ld.global.f32 	%f3794, [%rd8+491520];
	fma.rn.f32 	%f3795, %f3793, %f3794, %f3792;
	ld.global.f32 	%f3796, [%rd5+5060];
	ld.global.f32 	%f3797, [%rd8+493568];
	fma.rn.f32 	%f3798, %f3796, %f3797, %f3795;
	ld.global.f32 	%f3799, [%rd5+5064];
	ld.global.f32 	%f3800, [%rd8+495616];
	fma.rn.f32 	%f3801, %f3799, %f3800, %f3798;
	ld.global.f32 	%f3802, [%rd5+5068];
	ld.global.f32 	%f3803, [%rd8+497664];
	fma.rn.f32 	%f3804, %f3802, %f3803, %f3801;
	ld.global.f32 	%f3805, [%rd5+5072];
	ld.global.f32 	%f3806, [%rd8+499712];
	fma.rn.f32 	%f3807, %f3805, %f3806, %f3804;
	ld.global.f32 	%f3808, [%rd5+5076];
	ld.global.f32 	%f3809, [%rd8+501760];
	fma.rn.f32 	%f3810, %f3808, %f3809, %f3807;
	ld.global.f32 	%f3811, [%rd5+5080];
	ld.global.f32 	%f3812, [%rd8+503808];
	fma.rn.f32 	%f3813, %f3811, %f3812, %f3810;
	ld.global.f32 	%f3814, [%rd5+5084];
	ld.global.f32 	%f3815, [%rd8+505856];
	fma.rn.f32 	%f3816, %f3814, %f3815, %f3813;
	ld.global.f32 	%f3817, [%rd5+5088];
	ld.global.f32 	%f3818, [%rd8+507904];
	fma.rn.f32 	%f3819, %f3817, %f3818, %f3816;
	ld.global.f32 	%f3820, [%rd5+5092];
	ld.global.f32 	%f3821, [%rd8+509952];
	fma.rn.f32 	%f3822, %f3820, %f3821, %f3819;
	ld.global.f32 	%f3823, [%rd5+5096];
	ld.global.f32 	%f3824, [%rd8+512000];
	fma.rn.f32 	%f3825, %f3823, %f3824, %f3822;
	ld.global.f32 	%f3826, [%rd5+5100];
	ld.global.f32 	%f3827, [%rd8+514048];
	fma.rn.f32 	%f3828, %f3826, %f3827, %f3825;
	ld.global.f32 	%f3829, [%rd5+5104];
	ld.global.f32 	%f3830, [%rd8+516096];
	fma.rn.f32 	%f3831, %f3829, %f3830, %f3828;
	ld.global.f32 	%f3832, [%rd5+5108];
	ld.global.f32 	%f3833, [%rd8+518144];
	fma.rn.f32 	%f3834, %f3832, %f3833, %f3831;
	ld.global.f32 	%f3835, [%rd5+5112];
	ld.global.f32 	%f3836, [%rd8+520192];
	fma.rn.f32 	%f3837, %f3835, %f3836, %f3834;
	ld.global.f32 	%f3838, [%rd5+5116];
	ld.global.f32 	%f3839, [%rd8+522240];
	fma.rn.f32 	%f3840, %f3838, %f3839, %f3837;
	ld.global.f32 	%f3841, [%rd5+5120];
	ld.global.f32 	%f3842, [%rd8+524288];
	fma.rn.f32 	%f3843, %f3841, %f3842, %f3840;
	ld.global.f32 	%f3844, [%rd5+5124];
	ld.global.f32 	%f3845, [%rd8+526336];
	fma.rn.f32 	%f3846, %f3844, %f3845, %f3843;
	ld.global.f32 	%f3847, [%rd5+5128];
	ld.global.f32 	%f3848, [%rd8+528384];
	fma.rn.f32 	%f3849, %f3847, %f3848, %f3846;
	ld.global.f32 	%f3850, [%rd5+5132];
	ld.global.f32 	%f3851, [%rd8+530432];
	fma.rn.f32 	%f3852, %f3850, %f3851, %f3849;
	ld.global.f32 	%f3853, [%rd5+5136];
	ld.global.f32 	%f3854, [%rd8+532480];
	fma.rn.f32 	%f3855, %f3853, %f3854, %f3852;
	ld.global.f32 	%f3856, [%rd5+5140];
	ld.global.f32 	%f3857, [%rd8+534528];
	fma.rn.f32 	%f3858, %f3856, %f3857, %f3855;
	ld.global.f32 	%f3859, [%rd5+5144];
	ld.global.f32 	%f3860, [%rd8+536576];
	fma.rn.f32 	%f3861, %f3859, %f3860, %f3858;
	ld.global.f32 	%f3862, [%rd5+5148];
	ld.global.f32 	%f3863, [%rd8+538624];
	fma.rn.f32 	%f3864, %f3862, %f3863, %f3861;
	ld.global.f32 	%f3865, [%rd5+5152];
	ld.global.f32 	%f3866, [%rd8+540672];
	fma.rn.f32 	%f3867, %f3865, %f3866, %f3864;
	ld.global.f32 	%f3868, [%rd5+5156];
	ld.global.f32 	%f3869, [%rd8+542720];
	fma.rn.f32 	%f3870, %f3868, %f3869, %f3867;
	ld.global.f32 	%f3871, [%rd5+5160];
	ld.global.f32 	%f3872, [%rd8+544768];
	fma.rn.f32 	%f3873, %f3871, %f3872, %f3870;
	ld.global.f32 	%f3874, [%rd5+5164];
	ld.global.f32 	%f3875, [%rd8+546816];
	fma.rn.f32 	%f3876, %f3874, %f3875, %f3873;
	ld.global.f32 	%f3877, [%rd5+5168];
	ld.global.f32 	%f3878, [%rd8+548864];
	fma.rn.f32 	%f3879, %f3877, %f3878, %f3876;
	ld.global.f32 	%f3880, [%rd5+5172];
	ld.global.f32 	%f3881, [%rd8+550912];
	fma.rn.f32 	%f3882, %f3880, %f3881, %f3879;
	ld.global.f32 	%f3883, [%rd5+5176];
	ld.global.f32 	%f3884, [%rd8+552960];
	fma.rn.f32 	%f3885, %f3883, %f3884, %f3882;
	ld.global.f32 	%f3886, [%rd5+5180];
	ld.global.f32 	%f3887, [%rd8+555008];
	fma.rn.f32 	%f3888, %f3886, %f3887, %f3885;
	ld.global.f32 	%f3889, [%rd5+5184];
	ld.global.f32 	%f3890, [%rd8+557056];
	fma.rn.f32 	%f3891, %f3889, %f3890, %f3888;
	ld.global.f32 	%f3892, [%rd5+5188];
	ld.global.f32 	%f3893, [%rd8+559104];
	fma.rn.f32 	%f3894, %f3892, %f3893, %f3891;
	ld.global.f32 	%f3895, [%rd5+5192];
	ld.global.f32 	%f3896, [%rd8+561152];
	fma.rn.f32 	%f3897, %f3895, %f3896, %f3894;
	ld.global.f32 	%f3898, [%rd5+5196];
	ld.global.f32 	%f3899, [%rd8+563200];
	fma.rn.f32 	%f3900, %f3898, %f3899, %f3897;
	ld.global.f32 	%f3901, [%rd5+5200];
	ld.global.f32 	%f3902, [%rd8+565248];
	fma.rn.f32 	%f3903, %f3901, %f3902, %f3900;
	ld.global.f32 	%f3904, [%rd5+5204];
	ld.global.f32 	%f3905, [%rd8+567296];
	fma.rn.f32 	%f3906, %f3904, %f3905, %f3903;
	ld.global.f32 	%f3907, [%rd5+5208];
	ld.global.f32 	%f3908, [%rd8+569344];
	fma.rn.f32 	%f3909, %f3907, %f3908, %f3906;
	ld.global.f32 	%f3910, [%rd5+5212];
	ld.global.f32 	%f3911, [%rd8+571392];
	fma.rn.f32 	%f3912, %f3910, %f3911, %f3909;
	ld.global.f32 	%f3913, [%rd5+5216];
	ld.global.f32 	%f3914, [%rd8+573440];
	fma.rn.f32 	%f3915, %f3913, %f3914, %f3912;
	ld.global.f32 	%f3916, [%rd5+5220];
	ld.global.f32 	%f3917, [%rd8+575488];
	fma.rn.f32 	%f3918, %f3916, %f3917, %f3915;
	ld.global.f32 	%f3919, [%rd5+5224];
	ld.global.f32 	%f3920, [%rd8+577536];
	fma.rn.f32 	%f3921, %f3919, %f3920, %f3918;
	ld.global.f32 	%f3922, [%rd5+5228];
	ld.global.f32 	%f3923, [%rd8+579584];
	fma.rn.f32 	%f3924, %f3922, %f3923, %f3921;
	ld.global.f32 	%f3925, [%rd5+5232];
	ld.global.f32 	%f3926, [%rd8+581632];
	fma.rn.f32 	%f3927, %f3925, %f3926, %f3924;
	ld.global.f32 	%f3928, [%rd5+5236];
	ld.global.f32 	%f3929, [%rd8+583680];
	fma.rn.f32 	%f3930, %f3928, %f3929, %f3927;
	ld.global.f32 	%f3931, [%rd5+5240];
	ld.global.f32 	%f3932, [%rd8+585728];
	fma.rn.f32 	%f3933, %f3931, %f3932, %f3930;
	ld.global.f32 	%f3934, [%rd5+5244];
	ld.global.f32 	%f3935, [%rd8+587776];
	fma.rn.f32 	%f3936, %f3934, %f3935, %f3933;
	ld.global.f32 	%f3937, [%rd5+5248];
	ld.global.f32 	%f3938, [%rd8+589824];
	fma.rn.f32 	%f3939, %f3937, %f3938, %f3936;
	ld.global.f32 	%f3940, [%rd5+5252];
	ld.global.f32 	%f3941, [%rd8+591872];
	fma.rn.f32 	%f3942, %f3940, %f3941, %f3939;
	ld.global.f32 	%f3943, [%rd5+5256];
	ld.global.f32 	%f3944, [%rd8+593920];
	fma.rn.f32 	%f3945, %f3943, %f3944, %f3942;
	ld.global.f32 	%f3946, [%rd5+5260];
	ld.global.f32 	%f3947, [%rd8+595968];
	fma.rn.f32 	%f3948, %f3946, %f3947, %f3945;
	ld.global.f32 	%f3949, [%rd5+5264];
	ld.global.f32 	%f3950, [%rd8+598016];
	fma.rn.f32 	%f3951, %f3949, %f3950, %f3948;
	ld.global.f32 	%f3952, [%rd5+5268];
	ld.global.f32 	%f3953, [%rd8+600064];
	fma.rn.f32 	%f3954, %f3952, %f3953, %f3951;
	ld.global.f32 	%f3955, [%rd5+5272];
	ld.global.f32 	%f3956, [%rd8+602112];
	fma.rn.f32 	%f3957, %f3955, %f3956, %f3954;
	ld.global.f32 	%f3958, [%rd5+5276];
	ld.global.f32 	%f3959, [%rd8+604160];
	fma.rn.f32 	%f3960, %f3958, %f3959, %f3957;
	ld.global.f32 	%f3961, [%rd5+5280];
	ld.global.f32 	%f3962, [%rd8+606208];
	fma.rn.f32 	%f3963, %f3961, %f3962, %f3960;
	ld.global.f32 	%f3964, [%rd5+5284];
	ld.global.f32 	%f3965, [%rd8+608256];
	fma.rn.f32 	%f3966, %f3964, %f3965, %f3963;
	ld.global.f32 	%f3967, [%rd5+5288];
	ld.global.f32 	%f3968, [%rd8+610304];
	fma.rn.f32 	%f3969, %f3967, %f3968, %f3966;
	ld.global.f32 	%f3970, [%rd5+5292];
	ld.global.f32 	%f3971, [%rd8+612352];
	fma.rn.f32 	%f3972, %f3970, %f3971, %f3969;
	ld.global.f32 	%f3973, [%rd5+5296];
	ld.global.f32 	%f3974, [%rd8+614400];
	fma.rn.f32 	%f3975, %f3973, %f3974, %f3972;
	ld.global.f32 	%f3976, [%rd5+5300];
	ld.global.f32 	%f3977, [%rd8+616448];
	fma.rn.f32 	%f3978, %f3976, %f3977, %f3975;
	ld.global.f32 	%f3979, [%rd5+5304];
	ld.global.f32 	%f3980, [%rd8+618496];
	fma.rn.f32 	%f3981, %f3979, %f3980, %f3978;
	ld.global.f32 	%f3982, [%rd5+5308];
	ld.global.f32 	%f3983, [%rd8+620544];
	fma.rn.f32 	%f3984, %f3982, %f3983, %f3981;
	ld.global.f32 	%f3985, [%rd5+5312];
	ld.global.f32 	%f3986, [%rd8+622592];
	fma.rn.f32 	%f3987, %f3985, %f3986, %f3984;
	ld.global.f32 	%f3988, [%rd5+5316];
	ld.global.f32 	%f3989, [%rd8+624640];
	fma.rn.f32 	%f3990, %f3988, %f3989, %f3987;
	ld.global.f32 	%f3991, [%rd5+5320];
	ld.global.f32 	%f3992, [%rd8+626688];
	fma.rn.f32 	%f3993, %f3991, %f3992, %f3990;
	ld.global.f32 	%f3994, [%rd5+5324];
	ld.global.f32 	%f3995, [%rd8+628736];
	fma.rn.f32 	%f3996, %f3994, %f3995, %f3993;
	ld.global.f32 	%f3997, [%rd5+5328];
	ld.global.f32 	%f3998, [%rd8+630784];
	fma.rn.f32 	%f3999, %f3997, %f3998, %f3996;
	ld.global.f32 	%f4000, [%rd5+5332];
	ld.global.f32 	%f4001, [%rd8+632832];
	fma.rn.f32 	%f4002, %f4000, %f4001, %f3999;
	ld.global.f32 	%f4003, [%rd5+5336];
	ld.global.f32 	%f4004, [%rd8+634880];
	fma.rn.f32 	%f4005, %f4003, %f4004, %f4002;
	ld.global.f32 	%f4006, [%rd5+5340];
	ld.global.f32 	%f4007, [%rd8+636928];
	fma.rn.f32 	%f4008, %f4006, %f4007, %f4005;
	ld.global.f32 	%f4009, [%rd5+5344];
	ld.global.f32 	%f4010, [%rd8+638976];
	fma.rn.f32 	%f4011, %f4009, %f4010, %f4008;
	ld.global.f32 	%f4012, [%rd5+5348];
	ld.global.f32 	%f4013, [%rd8+641024];
	fma.rn.f32 	%f4014, %f4012, %f4013, %f4011;
	ld.global.f32 	%f4015, [%rd5+5352];
	ld.global.f32 	%f4016, [%rd8+643072];
	fma.rn.f32 	%f4017, %f4015, %f4016, %f4014;
	ld.global.f32 	%f4018, [%rd5+5356];
	ld.global.f32 	%f4019, [%rd8+645120];
	fma.rn.f32 	%f4020, %f4018, %f4019, %f4017;
	ld.global.f32 	%f4021, [%rd5+5360];
	ld.global.f32 	%f4022, [%rd8+647168];
	fma.rn.f32 	%f4023, %f4021, %f4022, %f4020;
	ld.global.f32 	%f4024, [%rd5+5364];
	ld.global.f32 	%f4025, [%rd8+649216];
	fma.rn.f32 	%f4026, %f4024, %f4025, %f4023;
	ld.global.f32 	%f4027, [%rd5+5368];
	ld.global.f32 	%f4028, [%rd8+651264];
	fma.rn.f32 	%f4029, %f4027, %f4028, %f4026;
	ld.global.f32 	%f4030, [%rd5+5372];
	ld.global.f32 	%f4031, [%rd8+653312];
	fma.rn.f32 	%f4032, %f4030, %f4031, %f4029;
	ld.global.f32 	%f4033, [%rd5+5376];
	ld.global.f32 	%f4034, [%rd8+655360];
	fma.rn.f32 	%f4035, %f4033, %f4034, %f4032;
	ld.global.f32 	%f4036, [%rd5+5380];
	ld.global.f32 	%f4037, [%rd8+657408];
	fma.rn.f32 	%f4038, %f4036, %f4037, %f4035;
	ld.global.f32 	%f4039, [%rd5+5384];
	ld.global.f32 	%f4040, [%rd8+659456];
	fma.rn.f32 	%f4041, %f4039, %f4040, %f4038;
	ld.global.f32 	%f4042, [%rd5+5388];
	ld.global.f32 	%f4043, [%rd8+661504];
	fma.rn.f32 	%f4044, %f4042, %f4043, %f4041;
	ld.global.f32 	%f4045, [%rd5+5392];
	ld.global.f32 	%f4046, [%rd8+663552];
	fma.rn.f32 	%f4047, %f4045, %f4046, %f4044;
	ld.global.f32 	%f4048, [%rd5+5396];
	ld.global.f32 	%f4049, [%rd8+665600];
	fma.rn.f32 	%f4050, %f4048, %f4049, %f4047;
	ld.global.f32 	%f4051, [%rd5+5400];
	ld.global.f32 	%f4052, [%rd8+667648];
	fma.rn.f32 	%f4053, %f4051, %f4052, %f4050;
	ld.global.f32 	%f4054, [%rd5+5404];
	ld.global.f32 	%f4055, [%rd8+669696];
	fma.rn.f32 	%f4056, %f4054, %f4055, %f4053;
	ld.global.f32 	%f4057, [%rd5+5408];
	ld.global.f32 	%f4058, [%rd8+671744];
	fma.rn.f32 	%f4059, %f4057, %f4058, %f4056;
	ld.global.f32 	%f4060, [%rd5+5412];
	ld.global.f32 	%f4061, [%rd8+673792];
	fma.rn.f32 	%f4062, %f4060, %f4061, %f4059;
	ld.global.f32 	%f4063, [%rd5+5416];
	ld.global.f32 	%f4064, [%rd8+675840];
	fma.rn.f32 	%f4065, %f4063, %f4064, %f4062;
	ld.global.f32 	%f4066, [%rd5+5420];
	ld.global.f32 	%f4067, [%rd8+677888];
	fma.rn.f32 	%f4068, %f4066, %f4067, %f4065;
	ld.global.f32 	%f4069, [%rd5+5424];
	ld.global.f32 	%f4070, [%rd8+679936];
	fma.rn.f32 	%f4071, %f4069, %f4070, %f4068;
	ld.global.f32 	%f4072, [%rd5+5428];
	ld.global.f32 	%f4073, [%rd8+681984];
	fma.rn.f32 	%f4074, %f4072, %f4073, %f4071;
	ld.global.f32 	%f4075, [%rd5+5432];
	ld.global.f32 	%f4076, [%rd8+684032];
	fma.rn.f32 	%f4077, %f4075, %f4076, %f4074;
	ld.global.f32 	%f4078, [%rd5+5436];
	ld.global.f32 	%f4079, [%rd8+686080];
	fma.rn.f32 	%f4080, %f4078, %f4079, %f4077;
	ld.global.f32 	%f4081, [%rd5+5440];
	ld.global.f32 	%f4082, [%rd8+688128];
	fma.rn.f32 	%f4083, %f4081, %f4082, %f4080;
	ld.global.f32 	%f4084, [%rd5+5444];
	ld.global.f32 	%f4085, [%rd8+690176];
	fma.rn.f32 	%f4086, %f4084, %f4085, %f4083;
	ld.global.f32 	%f4087, [%rd5+5448];
	ld.global.f32 	%f4088, [%rd8+692224];
	fma.rn.f32 	%f4089, %f4087, %f4088, %f4086;
	ld.global.f32 	%f4090, [%rd5+5452];
	ld.global.f32 	%f4091, [%rd8+694272];
	fma.rn.f32 	%f4092, %f4090, %f4091, %f4089;
	ld.global.f32 	%f4093, [%rd5+5456];
	ld.global.f32 	%f4094, [%rd8+696320];
	fma.rn.f32 	%f4095, %f4093, %f4094, %f4092;
	ld.global.f32 	%f4096, [%rd5+5460];
	ld.global.f32 	%f4097, [%rd8+698368];
	fma.rn.f32 	%f4098, %f4096, %f4097, %f4095;
	ld.global.f32 	%f4099, [%rd5+5464];
	ld.global.f32 	%f4100, [%rd8+700416];
	fma.rn.f32 	%f4101, %f4099, %f4100, %f4098;
	ld.global.f32 	%f4102, [%rd5+5468];
	ld.global.f32 	%f4103, [%rd8+702464];
	fma.rn.f32 	%f4104, %f4102, %f4103, %f4101;
	ld.global.f32 	%f4105, [%rd5+5472];
	ld.global.f32 	%f4106, [%rd8+704512];
	fma.rn.f32 	%f4107, %f4105, %f4106, %f4104;
	ld.global.f32 	%f4108, [%rd5+5476];
	ld.global.f32 	%f4109, [%rd8+706560];
	fma.rn.f32 	%f4110, %f4108, %f4109, %f4107;
	ld.global.f32 	%f4111, [%rd5+5480];
	ld.global.f32 	%f4112, [%rd8+708608];
	fma.rn.f32 	%f4113, %f4111, %f4112, %f4110;
	ld.global.f32 	%f4114, [%rd5+5484];
	ld.global.f32 	%f4115, [%rd8+710656];
	fma.rn.f32 	%f4116, %f4114, %f4115, %f4113;
	ld.global.f32 	%f4117, [%rd5+5488];
	ld.global.f32 	%f4118, [%rd8+712704];
	fma.rn.f32 	%f4119, %f4117, %f4118, %f4116;
	ld.global.f32 	%f4120, [%rd5+5492];
	ld.global.f32 	%f4121, [%rd8+714752];
	fma.rn.f32 	%f4122, %f4120, %f4121, %f4119;
	ld.global.f32 	%f4123, [%rd5+5496];
	ld.global.f32 	%f4124, [%rd8+716800];
	fma.rn.f32 	%f4125, %f4123, %f4124, %f4122;
	ld.global.f32 	%f4126, [%rd5+5500];
	ld.global.f32 	%f4127, [%rd8+718848];
	fma.rn.f32 	%f4128, %f4126, %f4127, %f4125;
	ld.global.f32 	%f4129, [%rd5+5504];
	ld.global.f32 	%f4130, [%rd8+720896];
	fma.rn.f32 	%f4131, %f4129, %f4130, %f4128;
	ld.global.f32 	%f4132, [%rd5+5508];
	ld.global.f32 	%f4133, [%rd8+722944];
	fma.rn.f32 	%f4134, %f4132, %f4133, %f4131;
	ld.global.f32 	%f4135, [%rd5+5512];
	ld.global.f32 	%f4136, [%rd8+724992];
	fma.rn.f32 	%f4137, %f4135, %f4136, %f4134;
	ld.global.f32 	%f4138, [%rd5+5516];
	ld.global.f32 	%f4139, [%rd8+727040];
	fma.rn.f32 	%f4140, %f4138, %f4139, %f4137;
	ld.global.f32 	%f4141, [%rd5+5520];
	ld.global.f32 	%f4142, [%rd8+729088];
	fma.rn.f32 	%f4143, %f4141, %f4142, %f4140;
	ld.global.f32 	%f4144, [%rd5+5524];
	ld.global.f32 	%f4145, [%rd8+731136];
	fma.rn.f32 	%f4146, %f4144, %f4145, %f4143;
	ld.global.f32 	%f4147, [%rd5+5528];
	ld.global.f32 	%f4148, [%rd8+733184];
	fma.rn.f32 	%f4149, %f4147, %f4148, %f4146;
	ld.global.f32 	%f4150, [%rd5+5532];
	ld.global.f32 	%f4151, [%rd8+735232];
	fma.rn.f32 	%f4152, %f4150, %f4151, %f4149;
	ld.global.f32 	%f4153, [%rd5+5536];
	ld.global.f32 	%f4154, [%rd8+737280];
	fma.rn.f32 	%f4155, %f4153, %f4154, %f4152;
	ld.global.f32 	%f4156, [%rd5+5540];
	ld.global.f32 	%f4157, [%rd8+739328];
	fma.rn.f32 	%f4158, %f4156, %f4157, %f4155;
	ld.global.f32 	%f4159, [%rd5+5544];
	ld.global.f32 	%f4160, [%rd8+741376];
	fma.rn.f32 	%f4161, %f4159, %f4160, %f4158;
	ld.global.f32 	%f4162, [%rd5+5548];
	ld.global.f32 	%f4163, [%rd8+743424];
	fma.rn.f32 	%f4164, %f4162, %f4163, %f4161;
	ld.global.f32 	%f4165, [%rd5+5552];
	ld.global.f32 	%f4166, [%rd8+745472];
	fma.rn.f32 	%f4167, %f4165, %f4166, %f4164;
	ld.global.f32 	%f4168, [%rd5+5556];
	ld.global.f32 	%f4169, [%rd8+747520];
	fma.rn.f32 	%f4170, %f4168, %f4169, %f4167;
	ld.global.f32 	%f4171, [%rd5+5560];
	ld.global.f32 	%f4172, [%rd8+749568];
	fma.rn.f32 	%f4173, %f4171, %f4172, %f4170;
	ld.global.f32 	%f4174, [%rd5+5564];
	ld.global.f32 	%f4175, [%rd8+751616];
	fma.rn.f32 	%f4176, %f4174, %f4175, %f4173;
	ld.global.f32 	%f4177, [%rd5+5568];
	ld.global.f32 	%f4178, [%rd8+753664];
	fma.rn.f32 	%f4179, %f4177, %f4178, %f4176;
	ld.global.f32 	%f4180, [%rd5+5572];
	ld.global.f32 	%f4181, [%rd8+755712];
	fma.rn.f32 	%f4182, %f4180, %f4181, %f4179;
	ld.global.f32 	%f4183, [%rd5+5576];
	ld.global.f32 	%f4184, [%rd8+757760];
	fma.rn.f32 	%f4185, %f4183, %f4184, %f4182;
	ld.global.f32 	%f4186, [%rd5+5580];
	ld.global.f32 	%f4187, [%rd8+759808];
	fma.rn.f32 	%f4188, %f4186, %f4187, %f4185;
	ld.global.f32 	%f4189, [%rd5+5584];
	ld.global.f32 	%f4190, [%rd8+761856];
	fma.rn.f32 	%f4191, %f4189, %f4190, %f4188;
	ld.global.f32 	%f4192, [%rd5+5588];
	ld.global.f32 	%f4193, [%rd8+763904];
	fma.rn.f32 	%f4194, %f4192, %f4193, %f4191;
	ld.global.f32 	%f4195, [%rd5+5592];
	ld.global.f32 	%f4196, [%rd8+765952];
	fma.rn.f32 	%f4197, %f4195, %f4196, %f4194;
	ld.global.f32 	%f4198, [%rd5+5596];
	ld.global.f32 	%f4199, [%rd8+768000];
	fma.rn.f32 	%f4200, %f4198, %f4199, %f4197;
	ld.global.f32 	%f4201, [%rd5+5600];
	ld.global.f32 	%f4202, [%rd8+770048];
	fma.rn.f32 	%f4203, %f4201, %f4202, %f4200;
	ld.global.f32 	%f4204, [%rd5+5604];
	ld.global.f32 	%f4205, [%rd8+772096];
	fma.rn.f32 	%f4206, %f4204, %f4205, %f4203;
	ld.global.f32 	%f4207, [%rd5+5608];
	ld.global.f32 	%f4208, [%rd8+774144];
	fma.rn.f32 	%f4209, %f4207, %f4208, %f4206;
	ld.global.f32 	%f4210, [%rd5+5612];
	ld.global.f32 	%f4211, [%rd8+776192];
	fma.rn.f32 	%f4212, %f4210, %f4211, %f4209;
	ld.global.f32 	%f4213, [%rd5+5616];
	ld.global.f32 	%f4214, [%rd8+778240];
	fma.rn.f32 	%f4215, %f4213, %f4214, %f4212;
	ld.global.f32 	%f4216, [%rd5+5620];
	ld.global.f32 	%f4217, [%rd8+780288];
	fma.rn.f32 	%f4218, %f4216, %f4217, %f4215;
	ld.global.f32 	%f4219, [%rd5+5624];
	ld.global.f32 	%f4220, [%rd8+782336];
	fma.rn.f32 	%f4221, %f4219, %f4220, %f4218;
	ld.global.f32 	%f4222, [%rd5+5628];
	ld.global.f32 	%f4223, [%rd8+784384];
	fma.rn.f32 	%f4224, %f4222, %f4223, %f4221;
	ld.global.f32 	%f4225, [%rd5+5632];
	ld.global.f32 	%f4226, [%rd8+786432];
	fma.rn.f32 	%f4227, %f4225, %f4226, %f4224;
	ld.global.f32 	%f4228, [%rd5+5636];
	ld.global.f32 	%f4229, [%rd8+788480];
	fma.rn.f32 	%f4230, %f4228, %f4229, %f4227;
	ld.global.f32 	%f4231, [%rd5+5640];
	ld.global.f32 	%f4232, [%rd8+790528];
	fma.rn.f32 	%f4233, %f4231, %f4232, %f4230;
	ld.global.f32 	%f4234, [%rd5+5644];
	ld.global.f32 	%f4235, [%rd8+792576];
	fma.rn.f32 	%f4236, %f4234, %f4235, %f4233;
	ld.global.f32 	%f4237, [%rd5+5648];
	ld.global.f32 	%f4238, [%rd8+794624];
	fma.rn.f32 	%f4239, %f4237, %f4238, %f4236;
	ld.global.f32 	%f4240, [%rd5+5652];
	ld.global.f32 	%f4241, [%rd8+796672];
	fma.rn.f32 	%f4242, %f4240, %f4241, %f4239;
	ld.global.f32 	%f4243, [%rd5+5656];
	ld.global.f32 	%f4244, [%rd8+798720];
	fma.rn.f32 	%f4245, %f4243, %f4244, %f4242;
	ld.global.f32 	%f4246, [%rd5+5660];
	ld.global.f32 	%f4247, [%rd8+800768];
	fma.rn.f32 	%f4248, %f4246, %f4247, %f4245;
	ld.global.f32 	%f4249, [%rd5+5664];
	ld.global.f32 	%f4250, [%rd8+802816];
	fma.rn.f32 	%f4251, %f4249, %f4250, %f4248;
	ld.global.f32 	%f4252, [%rd5+5668];
	ld.global.f32 	%f4253, [%rd8+804864];
	fma.rn.f32 	%f4254, %f4252, %f4253, %f4251;
	ld.global.f32 	%f4255, [%rd5+5672];
	ld.global.f32 	%f4256, [%rd8+806912];
	fma.rn.f32 	%f4257, %f4255, %f4256, %f4254;
	ld.global.f32 	%f4258, [%rd5+5676];
	ld.global.f32 	%f4259, [%rd8+808960];
	fma.rn.f32 	%f4260, %f4258, %f4259, %f4257;
	ld.global.f32 	%f4261, [%rd5+5680];
	ld.global.f32 	%f4262, [%rd8+811008];
	fma.rn.f32 	%f4263, %f4261, %f4262, %f4260;
	ld.global.f32 	%f4264, [%rd5+5684];
	ld.global.f32 	%f4265, [%rd8+813056];
	fma.rn.f32 	%f4266, %f4264, %f4265, %f4263;
	ld.global.f32 	%f4267, [%rd5+5688];
	ld.global.f32 	%f4268, [%rd8+815104];
	fma.rn.f32 	%f4269, %f4267, %f4268, %f4266;
	ld.global.f32 	%f4270, [%rd5+5692];
	ld.global.f32 	%f4271, [%rd8+817152];
	fma.rn.f32 	%f4272, %f4270, %f4271, %f4269;
	ld.global.f32 	%f4273, [%rd5+5696];
	ld.global.f32 	%f4274, [%rd8+819200];
	fma.rn.f32 	%f4275, %f4273, %f4274, %f4272;
	ld.global.f32 	%f4276, [%rd5+5700];
	ld.global.f32 	%f4277, [%rd8+821248];
	fma.rn.f32 	%f4278, %f4276, %f4277, %f4275;
	ld.global.f32 	%f4279, [%rd5+5704];
	ld.global.f32 	%f4280, [%rd8+823296];
	fma.rn.f32 	%f4281, %f4279, %f4280, %f4278;
	ld.global.f32 	%f4282, [%rd5+5708];
	ld.global.f32 	%f4283, [%rd8+825344];
	fma.rn.f32 	%f4284, %f4282, %f4283, %f4281;
	ld.global.f32 	%f4285, [%rd5+5712];
	ld.global.f32 	%f4286, [%rd8+827392];
	fma.rn.f32 	%f4287, %f4285, %f4286, %f4284;
	ld.global.f32 	%f4288, [%rd5+5716];
	ld.global.f32 	%f4289, [%rd8+829440];
	fma.rn.f32 	%f4290, %f4288, %f4289, %f4287;
	ld.global.f32 	%f4291, [%rd5+5720];
	ld.global.f32 	%f4292, [%rd8+831488];
	fma.rn.f32 	%f4293, %f4291, %f4292, %f4290;
	ld.global.f32 	%f4294, [%rd5+5724];
	ld.global.f32 	%f4295, [%rd8+833536];
	fma.rn.f32 	%f4296, %f4294, %f4295, %f4293;
	ld.global.f32 	%f4297, [%rd5+5728];
	ld.global.f32 	%f4298, [%rd8+835584];
	fma.rn.f32 	%f4299, %f4297, %f4298, %f4296;
	ld.global.f32 	%f4300, [%rd5+5732];
	ld.global.f32 	%f4301, [%rd8+837632];
	fma.rn.f32 	%f4302, %f4300, %f4301, %f4299;
	ld.global.f32 	%f4303, [%rd5+5736];
	ld.global.f32 	%f4304, [%rd8+839680];
	fma.rn.f32 	%f4305, %f4303, %f4304, %f4302;
	ld.global.f32 	%f4306, [%rd5+5740];
	ld.global.f32 	%f4307, [%rd8+841728];
	fma.rn.f32 	%f4308, %f4306, %f4307, %f4305;
	ld.global.f32 	%f4309, [%rd5+5744];
	ld.global.f32 	%f4310, [%rd8+843776];
	fma.rn.f32 	%f4311, %f4309, %f4310, %f4308;
	ld.global.f32 	%f4312, [%rd5+5748];
	ld.global.f32 	%f4313, [%rd8+845824];
	fma.rn.f32 	%f4314, %f4312, %f4313, %f4311;
	ld.global.f32 	%f4315, [%rd5+5752];
	ld.global.f32 	%f4316, [%rd8+847872];
	fma.rn.f32 	%f4317, %f4315, %f4316, %f4314;
	ld.global.f32 	%f4318, [%rd5+5756];
	ld.global.f32 	%f4319, [%rd8+849920];
	fma.rn.f32 	%f4320, %f4318, %f4319, %f4317;
	ld.global.f32 	%f4321, [%rd5+5760];
	ld.global.f32 	%f4322, [%rd8+851968];
	fma.rn.f32 	%f4323, %f4321, %f4322, %f4320;
	ld.global.f32 	%f4324, [%rd5+5764];
	ld.global.f32 	%f4325, [%rd8+854016];
	fma.rn.f32 	%f4326, %f4324, %f4325, %f4323;
	ld.global.f32 	%f4327, [%rd5+5768];
	ld.global.f32 	%f4328, [%rd8+856064];
	fma.rn.f32 	%f4329, %f4327, %f4328, %f4326;
	ld.global.f32 	%f4330, [%rd5+5772];
	ld.global.f32 	%f4331, [%rd8+858112];
	fma.rn.f32 	%f4332, %f4330, %f4331, %f4329;
	ld.global.f32 	%f4333, [%rd5+5776];
	ld.global.f32 	%f4334, [%rd8+860160];
	fma.rn.f32 	%f4335, %f4333, %f4334, %f4332;
	ld.global.f32 	%f4336, [%rd5+5780];
	ld.global.f32 	%f4337, [%rd8+862208];
	fma.rn.f32 	%f4338, %f4336, %f4337, %f4335;
	ld.global.f32 	%f4339, [%rd5+5784];
	ld.global.f32 	%f4340, [%rd8+864256];
	fma.rn.f32 	%f4341, %f4339, %f4340, %f4338;
	ld.global.f32 	%f4342, [%rd5+5788];
	ld.global.f32 	%f4343, [%rd8+866304];
	fma.rn.f32 	%f4344, %f4342, %f4343, %f4341;
	ld.global.f32 	%f4345, [%rd5+5792];
	ld.global.f32 	%f4346, [%rd8+868352];
	fma.rn.f32 	%f4347, %f4345, %f4346, %f4344;
	ld.global.f32 	%f4348, [%rd5+5796];
	ld.global.f32 	%f4349, [%rd8+870400];
	fma.rn.f32 	%f4350, %f4348, %f4349, %f4347;
	ld.global.f32 	%f4351, [%rd5+5800];
	ld.global.f32 	%f4352, [%rd8+872448];
	fma.rn.f32 	%f4353, %f4351, %f4352, %f4350;
	ld.global.f32 	%f4354, [%rd5+5804];
	ld.global.f32 	%f4355, [%rd8+874496];
	fma.rn.f32 	%f4356, %f4354, %f4355, %f4353;
	ld.global.f32 	%f4357, [%rd5+5808];
	ld.global.f32 	%f4358, [%rd8+876544];
	fma.rn.f32 	%f4359, %f4357, %f4358, %f4356;
	ld.global.f32 	%f4360, [%rd5+5812];
	ld.global.f32 	%f4361, [%rd8+878592];
	fma.rn.f32 	%f4362, %f4360, %f4361, %f4359;
	ld.global.f32 	%f4363, [%rd5+5816];
	ld.global.f32 	%f4364, [%rd8+880640];
	fma.rn.f32 	%f4365, %f4363, %f4364, %f4362;
	ld.global.f32 	%f4366, [%rd5+5820];
	ld.global.f32 	%f4367, [%rd8+882688];
	fma.rn.f32 	%f4368, %f4366, %f4367, %f4365;
	ld.global.f32 	%f4369, [%rd5+5824];
	ld.global.f32 	%f4370, [%rd8+884736];
	fma.rn.f32 	%f4371, %f4369, %f4370, %f4368;
	ld.global.f32 	%f4372, [%rd5+5828];
	ld.global.f32 	%f4373, [%rd8+886784];
	fma.rn.f32 	%f4374, %f4372, %f4373, %f4371;
	ld.global.f32 	%f4375, [%rd5+5832];
	ld.global.f32 	%f4376, [%rd8+888832];
	fma.rn.f32 	%f4377, %f4375, %f4376, %f4374;
	ld.global.f32 	%f4378, [%rd5+5836];
	ld.global.f32 	%f4379, [%rd8+890880];
	fma.rn.f32 	%f4380, %f4378, %f4379, %f4377;
	ld.global.f32 	%f4381, [%rd5+5840];
	ld.global.f32 	%f4382, [%rd8+892928];
	fma.rn.f32 	%f4383, %f4381, %f4382, %f4380;
	ld.global.f32 	%f4384, [%rd5+5844];
	ld.global.f32 	%f4385, [%rd8+894976];
	fma.rn.f32 	%f4386, %f4384, %f4385, %f4383;
	ld.global.f32 	%f4387, [%rd5+5848];
	ld.global.f32 	%f4388, [%rd8+897024];
	fma.rn.f32 	%f4389, %f4387, %f4388, %f4386;
	ld.global.f32 	%f4390, [%rd5+5852];
	ld.global.f32 	%f4391, [%rd8+899072];
	fma.rn.f32 	%f4392, %f4390, %f4391, %f4389;
	ld.global.f32 	%f4393, [%rd5+5856];
	ld.global.f32 	%f4394, [%rd8+901120];
	fma.rn.f32 	%f4395, %f4393, %f4394, %f4392;
	ld.global.f32 	%f4396, [%rd5+5860];
	ld.global.f32 	%f4397, [%rd8+903168];
	fma.rn.f32 	%f4398, %f4396, %f4397, %f4395;
	ld.global.f32 	%f4399, [%rd5+5864];
	ld.global.f32 	%f4400, [%rd8+905216];
	fma.rn.f32 	%f4401, %f4399, %f4400, %f4398;
	ld.global.f32 	%f4402, [%rd5+5868];
	ld.global.f32 	%f4403, [%rd8+907264];
	fma.rn.f32 	%f4404, %f4402, %f4403, %f4401;
	ld.global.f32 	%f4405, [%rd5+5872];
	ld.global.f32 	%f4406, [%rd8+909312];
	fma.rn.f32 	%f4407, %f4405, %f4406, %f4404;
	ld.global.f32 	%f4408, [%rd5+5876];
	ld.global.f32 	%f4409, [%rd8+911360];
	fma.rn.f32 	%f4410, %f4408, %f4409, %f4407;
	ld.global.f32 	%f4411, [%rd5+5880];
	ld.global.f32 	%f4412, [%rd8+913408];
	fma.rn.f32 	%f4413, %f4411, %f4412, %f4410;
	ld.global.f32 	%f4414, [%rd5+5884];
	ld.global.f32 	%f4415, [%rd8+915456];
	fma.rn.f32 	%f4416, %f4414, %f4415, %f4413;
	ld.global.f32 	%f4417, [%rd5+5888];
	ld.global.f32 	%f4418, [%rd8+917504];
	fma.rn.f32 	%f4419, %f4417, %f4418, %f4416;
	ld.global.f32 	%f4420, [%rd5+5892];
	ld.global.f32 	%f4421, [%rd8+919552];
	fma.rn.f32 	%f4422, %f4420, %f4421, %f4419;
	ld.global.f32 	%f4423, [%rd5+5896];
	ld.global.f32 	%f4424, [%rd8+921600];
	fma.rn.f32 	%f4425, %f4423, %f4424, %f4422;
	ld.global.f32 	%f4426, [%rd5+5900];
	ld.global.f32 	%f4427, [%rd8+923648];
	fma.rn.f32 	%f4428, %f4426, %f4427, %f4425;
	ld.global.f32 	%f4429, [%rd5+5904];
	ld.global.f32 	%f4430, [%rd8+925696];
	fma.rn.f32 	%f4431, %f4429, %f4430, %f4428;
	ld.global.f32 	%f4432, [%rd5+5908];
	ld.global.f32 	%f4433, [%rd8+927744];
	fma.rn.f32 	%f4434, %f4432, %f4433, %f4431;
	ld.global.f32 	%f4435, [%rd5+5912];
	ld.global.f32 	%f4436, [%rd8+929792];
	fma.rn.f32 	%f4437, %f4435, %f4436, %f4434;
	ld.global.f32 	%f4438, [%rd5+5916];
	ld.global.f32 	%f4439, [%rd8+931840];
	fma.rn.f32 	%f4440, %f4438, %f4439, %f4437;
	ld.global.f32 	%f4441, [%rd5+5920];
	ld.global.f32 	%f4442, [%rd8+933888];
	fma.rn.f32 	%f4443, %f4441, %f4442, %f4440;
	ld.global.f32 	%f4444, [%rd5+5924];
	ld.global.f32 	%f4445, [%rd8+935936];
	fma.rn.f32 	%f4446, %f4444, %f4445, %f4443;
	ld.global.f32 	%f4447, [%rd5+5928];
	ld.global.f32 	%f4448, [%rd8+937984];
	fma.rn.f32 	%f4449, %f4447, %f4448, %f4446;
	ld.global.f32 	%f4450, [%rd5+5932];
	ld.global.f32 	%f4451, [%rd8+940032];
	fma.rn.f32 	%f4452, %f4450, %f4451, %f4449;
	ld.global.f32 	%f4453, [%rd5+5936];
	ld.global.f32 	%f4454, [%rd8+942080];
	fma.rn.f32 	%f4455, %f4453, %f4454, %f4452;
	ld.global.f32 	%f4456, [%rd5+5940];
	ld.global.f32 	%f4457, [%rd8+944128];
	fma.rn.f32 	%f4458, %f4456, %f4457, %f4455;
	ld.global.f32 	%f4459, [%rd5+5944];
	ld.global.f32 	%f4460, [%rd8+946176];
	fma.rn.f32 	%f4461, %f4459, %f4460, %f4458;
	ld.global.f32 	%f4462, [%rd5+5948];
	ld.global.f32 	%f4463, [%rd8+948224];
	fma.rn.f32 	%f4464, %f4462, %f4463, %f4461;
	ld.global.f32 	%f4465, [%rd5+5952];
	ld.global.f32 	%f4466, [%rd8+950272];
	fma.rn.f32 	%f4467, %f4465, %f4466, %f4464;
	ld.global.f32 	%f4468, [%rd5+5956];
	ld.global.f32 	%f4469, [%rd8+952320];
	fma.rn.f32 	%f4470, %f4468, %f4469, %f4467;
	ld.global.f32 	%f4471, [%rd5+5960];
	ld.global.f32 	%f4472, [%rd8+954368];
	fma.rn.f32 	%f4473, %f4471, %f4472, %f4470;
	ld.global.f32 	%f4474, [%rd5+5964];
	ld.global.f32 	%f4475, [%rd8+956416];
	fma.rn.f32 	%f4476, %f4474, %f4475, %f4473;
	ld.global.f32 	%f4477, [%rd5+5968];
	ld.global.f32 	%f4478, [%rd8+958464];
	fma.rn.f32 	%f4479, %f4477, %f4478, %f4476;
	ld.global.f32 	%f4480, [%rd5+5972];
	ld.global.f32 	%f4481, [%rd8+960512];
	fma.rn.f32 	%f4482, %f4480, %f4481, %f4479;
	ld.global.f32 	%f4483, [%rd5+5976];
	ld.global.f32 	%f4484, [%rd8+962560];
	fma.rn.f32 	%f4485, %f4483, %f4484, %f4482;
	ld.global.f32 	%f4486, [%rd5+5980];
	ld.global.f32 	%f4487, [%rd8+964608];
	fma.rn.f32 	%f4488, %f4486, %f4487, %f4485;
	ld.global.f32 	%f4489, [%rd5+5984];
	ld.global.f32 	%f4490, [%rd8+966656];
	fma.rn.f32 	%f4491, %f4489, %f4490, %f4488;
	ld.global.f32 	%f4492, [%rd5+5988];
	ld.global.f32 	%f4493, [%rd8+968704];
	fma.rn.f32 	%f4494, %f4492, %f4493, %f4491;
	ld.global.f32 	%f4495, [%rd5+5992];
	ld.global.f32 	%f4496, [%rd8+970752];
	fma.rn.f32 	%f4497, %f4495, %f4496, %f4494;
	ld.global.f32 	%f4498, [%rd5+5996];
	ld.global.f32 	%f4499, [%rd8+972800];
	fma.rn.f32 	%f4500, %f4498, %f4499, %f4497;
	ld.global.f32 	%f4501, [%rd5+6000];
	ld.global.f32 	%f4502, [%rd8+974848];
	fma.rn.f32 	%f4503, %f4501, %f4502, %f4500;
	ld.global.f32 	%f4504, [%rd5+6004];
	ld.global.f32 	%f4505, [%rd8+976896];
	fma.rn.f32 	%f4506, %f4504, %f4505, %f4503;
	ld.global.f32 	%f4507, [%rd5+6008];
	ld.global.f32 	%f4508, [%rd8+978944];
	fma.rn.f32 	%f4509, %f4507, %f4508, %f4506;
	ld.global.f32 	%f4510, [%rd5+6012];
	ld.global.f32 	%f4511, [%rd8+980992];
	fma.rn.f32 	%f4512, %f4510, %f4511, %f4509;
	ld.global.f32 	%f4513, [%rd5+6016];
	ld.global.f32 	%f4514, [%rd8+983040];
	fma.rn.f32 	%f4515, %f4513, %f4514, %f4512;
	ld.global.f32 	%f4516, [%rd5+6020];
	ld.global.f32 	%f4517, [%rd8+985088];
	fma.rn.f32 	%f4518, %f4516, %f4517, %f4515;
	ld.global.f32 	%f4519, [%rd5+6024];
	ld.global.f32 	%f4520, [%rd8+987136];
	fma.rn.f32 	%f4521, %f4519, %f4520, %f4518;
	ld.global.f32 	%f4522, [%rd5+6028];
	ld.global.f32 	%f4523, [%rd8+989184];
	fma.rn.f32 	%f4524, %f4522, %f4523, %f4521;
	ld.global.f32 	%f4525, [%rd5+6032];
	ld.global.f32 	%f4526, [%rd8+991232];
	fma.rn.f32 	%f4527, %f4525, %f4526, %f4524;
	ld.global.f32 	%f4528, [%rd5+6036];
	ld.global.f32 	%f4529, [%rd8+993280];
	fma.rn.f32 	%f4530, %f4528, %f4529, %f4527;
	ld.global.f32 	%f4531, [%rd5+6040];
	ld.global.f32 	%f4532, [%rd8+995328];
	fma.rn.f32 	%f4533, %f4531, %f4532, %f4530;
	ld.global.f32 	%f4534, [%rd5+6044];
	ld.global.f32 	%f4535, [%rd8+997376];
	fma.rn.f32 	%f4536, %f4534, %f4535, %f4533;
	ld.global.f32 	%f4537, [%rd5+6048];
	ld.global.f32 	%f4538, [%rd8+999424];
	fma.rn.f32 	%f4539, %f4537, %f4538, %f4536;
	ld.global.f32 	%f4540, [%rd5+6052];
	ld.global.f32 	%f4541, [%rd8+1001472];
	fma.rn.f32 	%f4542, %f4540, %f4541, %f4539;
	ld.global.f32 	%f4543, [%rd5+6056];
	ld.global.f32 	%f4544, [%rd8+1003520];
	fma.rn.f32 	%f4545, %f4543, %f4544, %f4542;
	ld.global.f32 	%f4546, [%rd5+6060];
	ld.global.f32 	%f4547, [%rd8+1005568];
	fma.rn.f32 	%f4548, %f4546, %f4547, %f4545;
	ld.global.f32 	%f4549, [%rd5+6064];
	ld.global.f32 	%f4550, [%rd8+1007616];
	fma.rn.f32 	%f4551, %f4549, %f4550, %f4548;
	ld.global.f32 	%f4552, [%rd5+6068];
	ld.global.f32 	%f4553, [%rd8+1009664];
	fma.rn.f32 	%f4554, %f4552, %f4553, %f4551;
	ld.global.f32 	%f4555, [%rd5+6072];
	ld.global.f32 	%f4556, [%rd8+1011712];
	fma.rn.f32 	%f4557, %f4555, %f4556, %f4554;
	ld.global.f32 	%f4558, [%rd5+6076];
	ld.global.f32 	%f4559, [%rd8+1013760];
	fma.rn.f32 	%f4560, %f4558, %f4559, %f4557;
	ld.global.f32 	%f4561, [%rd5+6080];
	ld.global.f32 	%f4562, [%rd8+1015808];
	fma.rn.f32 	%f4563, %f4561, %f4562, %f4560;
	ld.global.f32 	%f4564, [%rd5+6084];
	ld.global.f32 	%f4565, [%rd8+1017856];
	fma.rn.f32 	%f4566, %f4564, %f4565, %f4563;
	ld.global.f32 	%f4567, [%rd5+6088];
	ld.global.f32 	%f4568, [%rd8+1019904];
	fma.rn.f32 	%f4569, %f4567, %f4568, %f4566;
	ld.global.f32 	%f4570, [%rd5+6092];
	ld.global.f32 	%f4571, [%rd8+1021952];
	fma.rn.f32 	%f4572, %f4570, %f4571, %f4569;
	ld.global.f32 	%f4573, [%rd5+6096];
	ld.global.f32 	%f4574, [%rd8+1024000];
	fma.rn.f32 	%f4575, %f4573, %f4574, %f4572;
	ld.global.f32 	%f4576, [%rd5+6100];
	ld.global.f32 	%f4577, [%rd8+1026048];
	fma.rn.f32 	%f4578, %f4576, %f4577, %f4575;
	ld.global.f32 	%f4579, [%rd5+6104];
	ld.global.f32 	%f4580, [%rd8+1028096];
	fma.rn.f32 	%f4581, %f4579, %f4580, %f4578;
	ld.global.f32 	%f4582, [%rd5+6108];
	ld.global.f32 	%f4583, [%rd8+1030144];
	fma.rn.f32 	%f4584, %f4582, %f4583, %f4581;
	ld.global.f32 	%f4585, [%rd5+6112];
	ld.global.f32 	%f4586, [%rd8+1032192];
	fma.rn.f32 	%f4587, %f4585, %f4586, %f4584;
	ld.global.f32 	%f4588, [%rd5+6116];
	ld.global.f32 	%f4589, [%rd8+1034240];
	fma.rn.f32 	%f4590, %f4588, %f4589, %f4587;
	ld.global.f32 	%f4591, [%rd5+6120];
	ld.global.f32 	%f4592, [%rd8+1036288];
	fma.rn.f32 	%f4593, %f4591, %f4592, %f4590;
	ld.global.f32 	%f4594, [%rd5+6124];
	ld.global.f32 	%f4595, [%rd8+1038336];
	fma.rn.f32 	%f4596, %f4594, %f4595, %f4593;
	ld.global.f32 	%f4597, [%rd5+6128];
	ld.global.f32 	%f4598, [%rd8+1040384];
	fma.rn.f32 	%f4599, %f4597, %f4598, %f4596;
	ld.global.f32 	%f4600, [%rd5+6132];
	ld.global.f32 	%f4601, [%rd8+1042432];
	fma.rn.f32 	%f4602, %f4600, %f4601, %f4599;
	ld.global.f32 	%f4603, [%rd5+6136];
	ld.global.f32 	%f4604, [%rd8+1044480];
	fma.rn.f32 	%f4605, %f4603, %f4604, %f4602;
	ld.global.f32 	%f4606, [%rd5+6140];
	ld.global.f32 	%f4607, [%rd8+1046528];
	fma.rn.f32 	%f4608, %f4606, %f4607, %f4605;
	ld.global.f32 	%f4609, [%rd5+6144];
	ld.global.f32 	%f4610, [%rd8+1048576];
	fma.rn.f32 	%f4611, %f4609, %f4610, %f4608;
	ld.global.f32 	%f4612, [%rd5+6148];
	ld.global.f32 	%f4613, [%rd8+1050624];
	fma.rn.f32 	%f4614, %f4612, %f4613, %f4611;
	ld.global.f32 	%f4615, [%rd5+6152];
	ld.global.f32 	%f4616, [%rd8+1052672];
	fma.rn.f32 	%f4617, %f4615, %f4616, %f4614;
	ld.global.f32 	%f4618, [%rd5+6156];
	ld.global.f32 	%f4619, [%rd8+1054720];
	fma.rn.f32 	%f4620, %f4618, %f4619, %f4617;
	ld.global.f32 	%f4621, [%rd5+6160];
	ld.global.f32 	%f4622, [%rd8+1056768];
	fma.rn.f32 	%f4623, %f4621, %f4622, %f4620;
	ld.global.f32 	%f4624, [%rd5+6164];
	ld.global.f32 	%f4625, [%rd8+1058816];
	fma.rn.f32 	%f4626, %f4624, %f4625, %f4623;
	ld.global.f32 	%f4627, [%rd5+6168];
	ld.global.f32 	%f4628, [%rd8+1060864];
	fma.rn.f32 	%f4629, %f4627, %f4628, %f4626;
	ld.global.f32 	%f4630, [%rd5+6172];
	ld.global.f32 	%f4631, [%rd8+1062912];
	fma.rn.f32 	%f4632, %f4630, %f4631, %f4629;
	ld.global.f32 	%f4633, [%rd5+6176];
	ld.global.f32 	%f4634, [%rd8+1064960];
	fma.rn.f32 	%f4635, %f4633, %f4634, %f4632;
	ld.global.f32 	%f4636, [%rd5+6180];
	ld.global.f32 	%f4637, [%rd8+1067008];
	fma.rn.f32 	%f4638, %f4636, %f4637, %f4635;
	ld.global.f32 	%f4639, [%rd5+6184];
	ld.global.f32 	%f4640, [%rd8+1069056];
	fma.rn.f32 	%f4641, %f4639, %f4640, %f4638;
	ld.global.f32 	%f4642, [%rd5+6188];
	ld.global.f32 	%f4643, [%rd8+1071104];
	fma.rn.f32 	%f4644, %f4642, %f4643, %f4641;
	ld.global.f32 	%f4645, [%rd5+6192];
	ld.global.f32 	%f4646, [%rd8+1073152];
	fma.rn.f32 	%f4647, %f4645, %f4646, %f4644;
	ld.global.f32 	%f4648, [%rd5+6196];
	ld.global.f32 	%f4649, [%rd8+1075200];
	fma.rn.f32 	%f4650, %f4648, %f4649, %f4647;
	ld.global.f32 	%f4651, [%rd5+6200];
	ld.global.f32 	%f4652, [%rd8+1077248];
	fma.rn.f32 	%f4653, %f4651, %f4652, %f4650;
	ld.global.f32 	%f4654, [%rd5+6204];
	ld.global.f32 	%f4655, [%rd8+1079296];
	fma.rn.f32 	%f4656, %f4654, %f4655, %f4653;
	ld.global.f32 	%f4657, [%rd5+6208];
	ld.global.f32 	%f4658, [%rd8+1081344];
	fma.rn.f32 	%f4659, %f4657, %f4658, %f4656;
	ld.global.f32 	%f4660, [%rd5+6212];
	ld.global.f32 	%f4661, [%rd8+1083392];
	fma.rn.f32 	%f4662, %f4660, %f4661, %f4659;
	ld.global.f32 	%f4663, [%rd5+6216];
	ld.global.f32 	%f4664, [%rd8+1085440];
	fma.rn.f32 	%f4665, %f4663, %f4664, %f4662;
	ld.global.f32 	%f4666, [%rd5+6220];
	ld.global.f32 	%f4667, [%rd8+1087488];
	fma.rn.f32 	%f4668, %f4666, %f4667, %f4665;
	ld.global.f32 	%f4669, [%rd5+6224];
	ld.global.f32 	%f4670, [%rd8+1089536];
	fma.rn.f32 	%f4671, %f4669, %f4670, %f4668;
	ld.global.f32 	%f4672, [%rd5+6228];
	ld.global.f32 	%f4673, [%rd8+1091584];
	fma.rn.f32 	%f4674, %f4672, %f4673, %f4671;
	ld.global.f32 	%f4675, [%rd5+6232];
	ld.global.f32 	%f4676, [%rd8+1093632];
	fma.rn.f32 	%f4677, %f4675, %f4676, %f4674;
	ld.global.f32 	%f4678, [%rd5+6236];
	ld.global.f32 	%f4679, [%rd8+1095680];
	fma.rn.f32 	%f4680, %f4678, %f4679, %f4677;
	ld.global.f32 	%f4681, [%rd5+6240];
	ld.global.f32 	%f4682, [%rd8+1097728];
	fma.rn.f32 	%f4683, %f4681, %f4682, %f4680;
	ld.global.f32 	%f4684, [%rd5+6244];
	ld.global.f32 	%f4685, [%rd8+1099776];
	fma.rn.f32 	%f4686, %f4684, %f4685, %f4683;
	ld.global.f32 	%f4687, [%rd5+6248];
	ld.global.f32 	%f4688, [%rd8+1101824];
	fma.rn.f32 	%f4689, %f4687, %f4688, %f4686;
	ld.global.f32 	%f4690, [%rd5+6252];
	ld.global.f32 	%f4691, [%rd8+1103872];
	fma.rn.f32 	%f4692, %f4690, %f4691, %f4689;
	ld.global.f32 	%f4693, [%rd5+6256];
	ld.global.f32 	%f4694, [%rd8+1105920];
	fma.rn.f32 	%f4695, %f4693, %f4694, %f4692;
	ld.global.f32 	%f4696, [%rd5+6260];
	ld.global.f32 	%f4697, [%rd8+1107968];
	fma.rn.f32 	%f4698, %f4696, %f4697, %f4695;
	ld.global.f32 	%f4699, [%rd5+6264];
	ld.global.f32 	%f4700, [%rd8+1110016];
	fma.rn.f32 	%f4701, %f4699, %f4700, %f4698;
	ld.global.f32 	%f4702, [%rd5+6268];
	ld.global.f32 	%f4703, [%rd8+1112064];
	fma.rn.f32 	%f4704, %f4702, %f4703, %f4701;
	ld.global.f32 	%f4705, [%rd5+6272];
	ld.global.f32 	%f4706, [%rd8+1114112];
	fma.rn.f32 	%f4707, %f4705, %f4706, %f4704;
	ld.global.f32 	%f4708, [%rd5+6276];
	ld.global.f32 	%f4709, [%rd8+1116160];
	fma.rn.f32 	%f4710, %f4708, %f4709, %f4707;
	ld.global.f32 	%f4711, [%rd5+6280];
	ld.global.f32 	%f4712, [%rd8+1118208];
	fma.rn.f32 	%f4713, %f4711, %f4712, %f4710;
	ld.global.f32 	%f4714, [%rd5+6284];
	ld.global.f32 	%f4715, [%rd8+1120256];
	fma.rn.f32 	%f4716, %f4714, %f4715, %f4713;
	ld.global.f32 	%f4717, [%rd5+6288];
	ld.global.f32 	%f4718, [%rd8+1122304];
	fma.rn.f32 	%f4719, %f4717, %f4718, %f4716;
	ld.global.f32 	%f4720, [%rd5+6292];
	ld.global.f32 	%f4721, [%rd8+1124352];
	fma.rn.f32 	%f4722, %f4720, %f4721, %f4719;
	ld.global.f32 	%f4723, [%rd5+6296];
	ld.global.f32 	%f4724, [%rd8+1126400];
	fma.rn.f32 	%f4725, %f4723, %f4724, %f4722;
	ld.global.f32 	%f4726, [%rd5+6300];
	ld.global.f32 	%f4727, [%rd8+1128448];
	fma.rn.f32 	%f4728, %f4726, %f4727, %f4725;
	ld.global.f32 	%f4729, [%rd5+6304];
	ld.global.f32 	%f4730, [%rd8+1130496];
	fma.rn.f32 	%f4731, %f4729, %f4730, %f4728;
	ld.global.f32 	%f4732, [%rd5+6308];
	ld.global.f32 	%f4733, [%rd8+1132544];
	fma.rn.f32 	%f4734, %f4732, %f4733, %f4731;
	ld.global.f32 	%f4735, [%rd5+6312];
	ld.global.f32 	%f4736, [%rd8+1134592];
	fma.rn.f32 	%f4737, %f4735, %f4736, %f4734;
	ld.global.f32 	%f4738, [%rd5+6316];
	ld.global.f32 	%f4739, [%rd8+1136640];
	fma.rn.f32 	%f4740, %f4738, %f4739, %f4737;
	ld.global.f32 	%f4741, [%rd5+6320];
	ld.global.f32 	%f4742, [%rd8+1138688];
	fma.rn.f32 	%f4743, %f4741, %f4742, %f4740;
	ld.global.f32 	%f4744, [%rd5+6324];
	ld.global.f32 	%f4745, [%rd8+1140736];
	fma.rn.f32 	%f4746, %f4744, %f4745, %f4743;
	ld.global.f32 	%f4747, [%rd5+6328];
	ld.global.f32 	%f4748, [%rd8+1142784];
	fma.rn.f32 	%f4749, %f4747, %f4748, %f4746;
	ld.global.f32 	%f4750, [%rd5+6332];
	ld.global.f32 	%f4751, [%rd8+1144832];
	fma.rn.f32 	%f4752, %f4750, %f4751, %f4749;
	ld.global.f32 	%f4753, [%rd5+6336];
	ld.global.f32 	%f4754, [%rd8+1146880];
	fma.rn.f32 	%f4755, %f4753, %f4754, %f4752;
	ld.global.f32 	%f4756, [%rd5+6340];
	ld.global.f32 	%f4757, [%rd8+1148928];
	fma.rn.f32 	%f4758, %f4756, %f4757, %f4755;
	ld.global.f32 	%f4759, [%rd5+6344];
	ld.global.f32 	%f4760, [%rd8+1150976];
	fma.rn.f32 	%f4761, %f4759, %f4760, %f4758;
	ld.global.f32 	%f4762, [%rd5+6348];
	ld.global.f32 	%f4763, [%rd8+1153024];
	fma.rn.f32 	%f4764, %f4762, %f4763, %f4761;
	ld.global.f32 	%f4765, [%rd5+6352];
	ld.global.f32 	%f4766, [%rd8+1155072];
	fma.rn.f32 	%f4767, %f4765, %f4766, %f4764;
	ld.global.f32 	%f4768, [%rd5+6356];
	ld.global.f32 	%f4769, [%rd8+1157120];
	fma.rn.f32 	%f4770, %f4768, %f4769, %f4767;
	ld.global.f32 	%f4771, [%rd5+6360];
	ld.global.f32 	%f4772, [%rd8+1159168];
	fma.rn.f32 	%f4773, %f4771, %f4772, %f4770;
	ld.global.f32 	%f4774, [%rd5+6364];
	ld.global.f32 	%f4775, [%rd8+1161216];
	fma.rn.f32 	%f4776, %f4774, %f4775, %f4773;
	ld.global.f32 	%f4777, [%rd5+6368];
	ld.global.f32 	%f4778, [%rd8+1163264];
	fma.rn.f32 	%f4779, %f4777, %f4778, %f4776;
	ld.global.f32 	%f4780, [%rd5+6372];
	ld.global.f32 	%f4781, [%rd8+1165312];
	fma.rn.f32 	%f4782, %f4780, %f4781, %f4779;
	ld.global.f32 	%f4783, [%rd5+6376];
	ld.global.f32 	%f4784, [%rd8+1167360];
	fma.rn.f32 	%f4785, %f4783, %f4784, %f4782;
	ld.global.f32 	%f4786, [%rd5+6380];
	ld.global.f32 	%f4787, [%rd8+1169408];
	fma.rn.f32 	%f4788, %f4786, %f4787, %f4785;
	ld.global.f32 	%f4789, [%rd5+6384];
	ld.global.f32 	%f4790, [%rd8+1171456];
	fma.rn.f32 	%f4791, %f4789, %f4790, %f4788;
	ld.global.f32 	%f4792, [%rd5+6388];
	ld.global.f32 	%f4793, [%rd8+1173504];
	fma.rn.f32 	%f4794, %f4792, %f4793, %f4791;
	ld.global.f32 	%f4795, [%rd5+6392];
	ld.global.f32 	%f4796, [%rd8+1175552];
	fma.rn.f32 	%f4797, %f4795, %f4796, %f4794;
	ld.global.f32 	%f4798, [%rd5+6396];
	ld.global.f32 	%f4799, [%rd8+1177600];
	fma.rn.f32 	%f4800, %f4798, %f4799, %f4797;
	ld.global.f32 	%f4801, [%rd5+6400];
	ld.global.f32 	%f4802, [%rd8+1179648];
	fma.rn.f32 	%f4803, %f4801, %f4802, %f4800;
	ld.global.f32 	%f4804, [%rd5+6404];
	ld.global.f32 	%f4805, [%rd8+1181696];
	fma.rn.f32 	%f4806, %f4804, %f4805, %f4803;
	ld.global.f32 	%f4807, [%rd5+6408];
	ld.global.f32 	%f4808, [%rd8+1183744];
	fma.rn.f32 	%f4809, %f4807, %f4808, %f4806;
	ld.global.f32 	%f4810, [%rd5+6412];
	ld.global.f32 	%f4811, [%rd8+1185792];
	fma.rn.f32 	%f4812, %f4810, %f4811, %f4809;
	ld.global.f32 	%f4813, [%rd5+6416];
	ld.global.f32 	%f4814, [%rd8+1187840];
	fma.rn.f32 	%f4815, %f4813, %f4814, %f4812;
	ld.global.f32 	%f4816, [%rd5+6420];
	ld.global.f32 	%f4817, [%rd8+1189888];
	fma.rn.f32 	%f4818, %f4816, %f4817, %f4815;
	ld.global.f32 	%f4819, [%rd5+6424];
	ld.global.f32 	%f4820, [%rd8+1191936];
	fma.rn.f32 	%f4821, %f4819, %f4820, %f4818;
	ld.global.f32 	%f4822, [%rd5+6428];
	ld.global.f32 	%f4823, [%rd8+1193984];
	fma.rn.f32 	%f4824, %f4822, %f4823, %f4821;
	ld.global.f32 	%f4825, [%rd5+6432];
	ld.global.f32 	%f4826, [%rd8+1196032];
	fma.rn.f32 	%f4827, %f4825, %f4826, %f4824;
	ld.global.f32 	%f4828, [%rd5+6436];
	ld.global.f32 	%f4829, [%rd8+1198080];
	fma.rn.f32 	%f4830, %f4828, %f4829, %f4827;
	ld.global.f32 	%f4831, [%rd5+6440];
	ld.global.f32 	%f4832, [%rd8+1200128];
	fma.rn.f32 	%f4833, %f4831, %f4832, %f4830;
	ld.global.f32 	%f4834, [%rd5+6444];
	ld.global.f32 	%f4835, [%rd8+1202176];
	fma.rn.f32 	%f4836, %f4834, %f4835, %f4833;
	ld.global.f32 	%f4837, [%rd5+6448];
	ld.global.f32 	%f4838, [%rd8+1204224];
	fma.rn.f32 	%f4839, %f4837, %f4838, %f4836;
	ld.global.f32 	%f4840, [%rd5+6452];
	ld.global.f32 	%f4841, [%rd8+1206272];
	fma.rn.f32 	%f4842, %f4840, %f4841, %f4839;
	ld.global.f32 	%f4843, [%rd5+6456];
	ld.global.f32 	%f4844, [%rd8+1208320];
	fma.rn.f32 	%f4845, %f4843, %f4844, %f4842;
	ld.global.f32 	%f4846, [%rd5+6460];
	ld.global.f32 	%f4847, [%rd8+1210368];
	fma.rn.f32 	%f4848, %f4846, %f4847, %f4845;
	ld.global.f32 	%f4849, [%rd5+6464];
	ld.global.f32 	%f4850, [%rd8+1212416];
	fma.rn.f32 	%f4851, %f4849, %f4850, %f4848;
	ld.global.f32 	%f4852, [%rd5+6468];
	ld.global.f32 	%f4853, [%rd8+1214464];
	fma.rn.f32 	%f4854, %f4852, %f4853, %f4851;
	ld.global.f32 	%f4855, [%rd5+6472];
	ld.global.f32 	%f4856, [%rd8+1216512];
	fma.rn.f32 	%f4857, %f4855, %f4856, %f4854;
	ld.global.f32 	%f4858, [%rd5+6476];
	ld.global.f32 	%f4859, [%rd8+1218560];
	fma.rn.f32 	%f4860, %f4858, %f4859, %f4857;
	ld.global.f32 	%f4861, [%rd5+6480];
	ld.global.f32 	%f4862, [%rd8+1220608];
	fma.rn.f32 	%f4863, %f4861, %f4862, %f4860;
	ld.global.f32 	%f4864, [%rd5+6484];
	ld.global.f32 	%f4865, [%rd8+1222656];
	fma.rn.f32 	%f4866, %f4864, %f4865, %f4863;
	ld.global.f32 	%f4867, [%rd5+6488];
	ld.global.f32 	%f4868, [%rd8+1224704];
	fma.rn.f32 	%f4869, %f4867, %f4868, %f4866;
	ld.global.f32 	%f4870, [%rd5+6492];
	ld.global.f32 	%f4871, [%rd8+1226752];
	fma.rn.f32 	%f4872, %f4870, %f4871, %f4869;
	ld.global.f32 	%f4873, [%rd5+6496];
	ld.global.f32 	%f4874, [%rd8+1228800];
	fma.rn.f32 	%f4875, %f4873, %f4874, %f4872;
	ld.global.f32 	%f4876, [%rd5+6500];
	ld.global.f32 	%f4877, [%rd8+1230848];
	fma.rn.f32 	%f4878, %f4876, %f4877, %f4875;
	ld.global.f32 	%f4879, [%rd5+6504];
	ld.global.f32 	%f4880, [%rd8+1232896];
	fma.rn.f32 	%f4881, %f4879, %f4880, %f4878;
	ld.global.f32 	%f4882, [%rd5+6508];
	ld.global.f32 	%f4883, [%rd8+1234944];
	fma.rn.f32 	%f4884, %f4882, %f4883, %f4881;
	ld.global.f32 	%f4885, [%rd5+6512];
	ld.global.f32 	%f4886, [%rd8+1236992];
	fma.rn.f32 	%f4887, %f4885, %f4886, %f4884;
	ld.global.f32 	%f4888, [%rd5+6516];
	ld.global.f32 	%f4889, [%rd8+1239040];
	fma.rn.f32 	%f4890, %f4888, %f4889, %f4887;
	ld.global.f32 	%f4891, [%rd5+6520];
	ld.global.f32 	%f4892, [%rd8+1241088];
	fma.rn.f32 	%f4893, %f4891, %f4892, %f4890;
	ld.global.f32 	%f4894, [%rd5+6524];
	ld.global.f32 	%f4895, [%rd8+1243136];
	fma.rn.f32 	%f4896, %f4894, %f4895, %f4893;
	ld.global.f32 	%f4897, [%rd5+6528];
	ld.global.f32 	%f4898, [%rd8+1245184];
	fma.rn.f32 	%f4899, %f4897, %f4898, %f4896;
	ld.global.f32 	%f4900, [%rd5+6532];
	ld.global.f32 	%f4901, [%rd8+1247232];
	fma.rn.f32 	%f4902, %f4900, %f4901, %f4899;
	ld.global.f32 	%f4903, [%rd5+6536];
	ld.global.f32 	%f4904, [%rd8+1249280];
	fma.rn.f32 	%f4905, %f4903, %f4904, %f4902;
	ld.global.f32 	%f4906, [%rd5+6540];
	ld.global.f32 	%f4907, [%rd8+1251328];
	fma.rn.f32 	%f4908, %f4906, %f4907, %f4905;
	ld.global.f32 	%f4909, [%rd5+6544];
	ld.global.f32 	%f4910, [%rd8+1253376];
	fma.rn.f32 	%f4911, %f4909, %f4910, %f4908;
	ld.global.f32 	%f4912, [%rd5+6548];
	ld.global.f32 	%f4913, [%rd8+1255424];
	fma.rn.f32 	%f4914, %f4912, %f4913, %f4911;
	ld.global.f32 	%f4915, [%rd5+6552];
	ld.global.f32 	%f4916, [%rd8+1257472];
	fma.rn.f32 	%f4917, %f4915, %f4916, %f4914;
	ld.global.f32 	%f4918, [%rd5+6556];
	ld.global.f32 	%f4919, [%rd8+1259520];
	fma.rn.f32 	%f4920, %f4918, %f4919, %f4917;
	ld.global.f32 	%f4921, [%rd5+6560];
	ld.global.f32 	%f4922, [%rd8+1261568];
	fma.rn.f32 	%f4923, %f4921, %f4922, %f4920;
	ld.global.f32 	%f4924, [%rd5+6564];
	ld.global.f32 	%f4925, [%rd8+1263616];
	fma.rn.f32 	%f4926, %f4924, %f4925, %f4923;
	ld.global.f32 	%f4927, [%rd5+6568];
	ld.global.f32 	%f4928, [%rd8+1265664];
	fma.rn.f32 	%f4929, %f4927, %f4928, %f4926;
	ld.global.f32 	%f4930, [%rd5+6572];
	ld.global.f32 	%f4931, [%rd8+1267712];
	fma.rn.f32 	%f4932, %f4930, %f4931, %f4929;
	ld.global.f32 	%f4933, [%rd5+6576];
	ld.global.f32 	%f4934, [%rd8+1269760];
	fma.rn.f32 	%f4935, %f4933, %f4934, %f4932;
	ld.global.f32 	%f4936, [%rd5+6580];
	ld.global.f32 	%f4937, [%rd8+1271808];
	fma.rn.f32 	%f4938, %f4936, %f4937, %f4935;
	ld.global.f32 	%f4939, [%rd5+6584];
	ld.global.f32 	%f4940, [%rd8+1273856];
	fma.rn.f32 	%f4941, %f4939, %f4940, %f4938;
	ld.global.f32 	%f4942, [%rd5+6588];
	ld.global.f32 	%f4943, [%rd8+1275904];
	fma.rn.f32 	%f4944, %f4942, %f4943, %f4941;
	ld.global.f32 	%f4945, [%rd5+6592];
	ld.global.f32 	%f4946, [%rd8+1277952];
	fma.rn.f32 	%f4947, %f4945, %f4946, %f4944;
	ld.global.f32 	%f4948, [%rd5+6596];
	ld.global.f32 	%f4949, [%rd8+1280000];
	fma.rn.f32 	%f4950, %f4948, %f4949, %f4947;
	ld.global.f32 	%f4951, [%rd5+6600];
	ld.global.f32 	%f4952, [%rd8+1282048];
	fma.rn.f32 	%f4953, %f4951, %f4952, %f4950;
	ld.global.f32 	%f4954, [%rd5+6604];
	ld.global.f32 	%f4955, [%rd8+1284096];
	fma.rn.f32 	%f4956, %f4954, %f4955, %f4953;
	ld.global.f32 	%f4957, [%rd5+6608];
	ld.global.f32 	%f4958, [%rd8+1286144];
	fma.rn.f32 	%f4959, %f4957, %f4958, %f4956;
	ld.global.f32 	%f4960, [%rd5+6612];
	ld.global.f32 	%f4961, [%rd8+1288192];
	fma.rn.f32 	%f4962, %f4960, %f4961, %f4959;
	ld.global.f32 	%f4963, [%rd5+6616];
	ld.global.f32 	%f4964, [%rd8+1290240];
	fma.rn.f32 	%f4965, %f4963, %f4964, %f4962;
	ld.global.f32 	%f4966, [%rd5+6620];
	ld.global.f32 	%f4967, [%rd8+1292288];
	fma.rn.f32 	%f4968, %f4966, %f4967, %f4965;
	ld.global.f32 	%f4969, [%rd5+6624];
	ld.global.f32 	%f4970, [%rd8+1294336];
	fma.rn.f32 	%f4971, %f4969, %f4970, %f4968;
	ld.global.f32 	%f4972, [%rd5+6628];
	ld.global.f32 	%f4973, [%rd8+1296384];
	fma.rn.f32 	%f4974, %f4972, %f4973, %f4971;
	ld.global.f32 	%f4975, [%rd5+6632];
	ld.global.f32 	%f4976, [%rd8+1298432];
	fma.rn.f32 	%f4977, %f4975, %f4976, %f4974;
	ld.global.f32 	%f4978, [%rd5+6636];
	ld.global.f32 	%f4979, [%rd8+1300480];
	fma.rn.f32 	%f4980, %f4978, %f4979, %f4977;
	ld.global.f32 	%f4981, [%rd5+6640];
	ld.global.f32 	%f4982, [%rd8+1302528];
	fma.rn.f32 	%f4983, %f4981, %f4982, %f4980;
	ld.global.f32 	%f4984, [%rd5+6644];
	ld.global.f32 	%f4985, [%rd8+1304576];
	fma.rn.f32 	%f4986, %f4984, %f4985, %f4983;
	ld.global.f32 	%f4987, [%rd5+6648];
	ld.global.f32 	%f4988, [%rd8+1306624];
	fma.rn.f32 	%f4989, %f4987, %f4988, %f4986;
	ld.global.f32 	%f4990, [%rd5+6652];
	ld.global.f32 	%f4991, [%rd8+1308672];
	fma.rn.f32 	%f4992, %f4990, %f4991, %f4989;
	ld.global.f32 	%f4993, [%rd5+6656];
	ld.global.f32 	%f4994, [%rd8+1310720];
	fma.rn.f32 	%f4995, %f4993, %f4994, %f4992;
	ld.global.f32 	%f4996, [%rd5+6660];
	ld.global.f32 	%f4997, [%rd8+1312768];
	fma.rn.f32 	%f4998, %f4996, %f4997, %f4995;
	ld.global.f32 	%f4999, [%rd5+6664];
	ld.global.f32 	%f5000, [%rd8+1314816];
	fma.rn.f32 	%f5001, %f4999, %f5000, %f4998;
	ld.global.f32 	%f5002, [%rd5+6668];
	ld.global.f32 	%f5003, [%rd8+1316864];
	fma.rn.f32 	%f5004, %f5002, %f5003, %f5001;
	ld.global.f32 	%f5005, [%rd5+6672];
	ld.global.f32 	%f5006, [%rd8+1318912];
	fma.rn.f32 	%f5007, %f5005, %f5006, %f5004;
	ld.global.f32 	%f5008, [%rd5+6676];
	ld.global.f32 	%f5009, [%rd8+1320960];
	fma.rn.f32 	%f5010, %f5008, %f5009, %f5007;
	ld.global.f32 	%f5011, [%rd5+6680];
	ld.global.f32 	%f5012, [%rd8+1323008];
	fma.rn.f32 	%f5013, %f5011, %f5012, %f5010;
	ld.global.f32 	%f5014, [%rd5+6684];
	ld.global.f32 	%f5015, [%rd8+1325056];
	fma.rn.f32 	%f5016, %f5014, %f5015, %f5013;
	ld.global.f32 	%f5017, [%rd5+6688];
	ld.global.f32 	%f5018, [%rd8+1327104];
	fma.rn.f32 	%f5019, %f5017, %f5018, %f5016;
	ld.global.f32 	%f5020, [%rd5+6692];
	ld.global.f32 	%f5021, [%rd8+1329152];
	fma.rn.f32 	%f5022, %f5020, %f5021, %f5019;
	ld.global.f32 	%f5023, [%rd5+6696];
	ld.global.f32 	%f5024, [%rd8+1331200];
	fma.rn.f32 	%f5025, %f5023, %f5024, %f5022;
	ld.global.f32 	%f5026, [%rd5+6700];
	ld.global.f32 	%f5027, [%rd8+1333248];
	fma.rn.f32 	%f5028, %f5026, %f5027, %f5025;
	ld.global.f32 	%f5029, [%rd5+6704];
	ld.global.f32 	%f5030, [%rd8+1335296];
	fma.rn.f32 	%f5031, %f5029, %f5030, %f5028;
	ld.global.f32 	%f5032, [%rd5+6708];
	ld.global.f32 	%f5033, [%rd8+1337344];
	fma.rn.f32 	%f5034, %f5032, %f5033, %f5031;
	ld.global.f32 	%f5035, [%rd5+6712];
	ld.global.f32 	%f5036, [%rd8+1339392];
	fma.rn.f32 	%f5037, %f5035, %f5036, %f5034;
	ld.global.f32 	%f5038, [%rd5+6716];
	ld.global.f32 	%f5039, [%rd8+1341440];
	fma.rn.f32 	%f5040, %f5038, %f5039, %f5037;
	ld.global.f32 	%f5041, [%rd5+6720];
	ld.global.f32 	%f5042, [%rd8+1343488];
	fma.rn.f32 	%f5043, %f5041, %f5042, %f5040;
	ld.global.f32 	%f5044, [%rd5+6724];
	ld.global.f32 	%f5045, [%rd8+1345536];
	fma.rn.f32 	%f5046, %f5044, %f5045, %f5043;
	ld.global.f32 	%f5047, [%rd5+6728];
	ld.global.f32 	%f5048, [%rd8+1347584];
	fma.rn.f32 	%f5049, %f5047, %f5048, %f5046;
	ld.global.f32 	%f5050, [%rd5+6732];
	ld.global.f32 	%f5051, [%rd8+1349632];
	fma.rn.f32 	%f5052, %f5050, %f5051, %f5049;
	ld.global.f32 	%f5053, [%rd5+6736];
	ld.global.f32 	%f5054, [%rd8+1351680];
	fma.rn.f32 	%f5055, %f5053, %f5054, %f5052;
	ld.global.f32 	%f5056, [%rd5+6740];
	ld.global.f32 	%f5057, [%rd8+1353728];
	fma.rn.f32 	%f5058, %f5056, %f5057, %f5055;
	ld.global.f32 	%f5059, [%rd5+6744];
	ld.global.f32 	%f5060, [%rd8+1355776];
	fma.rn.f32 	%f5061, %f5059, %f5060, %f5058;
	ld.global.f32 	%f5062, [%rd5+6748];
	ld.global.f32 	%f5063, [%rd8+1357824];
	fma.rn.f32 	%f5064, %f5062, %f5063, %f5061;
	ld.global.f32 	%f5065, [%rd5+6752];
	ld.global.f32 	%f5066, [%rd8+1359872];
	fma.rn.f32 	%f5067, %f5065, %f5066, %f5064;
	ld.global.f32 	%f5068, [%rd5+6756];
	ld.global.f32 	%f5069, [%rd8+1361920];
	fma.rn.f32 	%f5070, %f5068, %f5069, %f5067;
	ld.global.f32 	%f5071, [%rd5+6760];
	ld.global.f32 	%f5072, [%rd8+1363968];
	fma.rn.f32 	%f5073, %f5071, %f5072, %f5070;
	ld.global.f32 	%f5074, [%rd5+6764];
	ld.global.f32 	%f5075, [%rd8+1366016];
	fma.rn.f32 	%f5076, %f5074, %f5075, %f5073;
	ld.global.f32 	%f5077, [%rd5+6768];
	ld.global.f32 	%f5078, [%rd8+1368064];
	fma.rn.f32 	%f5079, %f5077, %f5078, %f5076;
	ld.global.f32 	%f5080, [%rd5+6772];
	ld.global.f32 	%f5081, [%rd8+1370112];
	fma.rn.f32 	%f5082, %f5080, %f5081, %f5079;
	ld.global.f32 	%f5083, [%rd5+6776];
	ld.global.f32 	%f5084, [%rd8+1372160];
	fma.rn.f32 	%f5085, %f5083, %f5084, %f5082;
	ld.global.f32 	%f5086, [%rd5+6780];
	ld.global.f32 	%f5087, [%rd8+1374208];
	fma.rn.f32 	%f5088, %f5086, %f5087, %f5085;
	ld.global.f32 	%f5089, [%rd5+6784];
	ld.global.f32 	%f5090, [%rd8+1376256];
	fma.rn.f32 	%f5091, %f5089, %f5090, %f5088;
	ld.global.f32 	%f5092, [%rd5+6788];
	ld.global.f32 	%f5093, [%rd8+1378304];
	fma.rn.f32 	%f5094, %f5092, %f5093, %f5091;
	ld.global.f32 	%f5095, [%rd5+6792];
	ld.global.f32 	%f5096, [%rd8+1380352];
	fma.rn.f32 	%f5097, %f5095, %f5096, %f5094;
	ld.global.f32 	%f5098, [%rd5+6796];
	ld.global.f32 	%f5099, [%rd8+1382400];
	fma.rn.f32 	%f5100, %f5098, %f5099, %f5097;
	ld.global.f32 	%f5101, [%rd5+6800];
	ld.global.f32 	%f5102, [%rd8+1384448];
	fma.rn.f32 	%f5103, %f5101, %f5102, %f5100;
	ld.global.f32 	%f5104, [%rd5+6804];
	ld.global.f32 	%f5105, [%rd8+1386496];
	fma.rn.f32 	%f5106, %f5104, %f5105, %f5103;
	ld.global.f32 	%f5107, [%rd5+6808];
	ld.global.f32 	%f5108, [%rd8+1388544];
	fma.rn.f32 	%f5109, %f5107, %f5108, %f5106;
	ld.global.f32 	%f5110, [%rd5+6812];
	ld.global.f32 	%f5111, [%rd8+1390592];
	fma.rn.f32 	%f5112, %f5110, %f5111, %f5109;
	ld.global.f32 	%f5113, [%rd5+6816];
	ld.global.f32 	%f5114, [%rd8+1392640];
	fma.rn.f32 	%f5115, %f5113, %f5114, %f5112;
	ld.global.f32 	%f5116, [%rd5+6820];
	ld.global.f32 	%f5117, [%rd8+1394688];
	fma.rn.f32 	%f5118, %f5116, %f5117, %f5115;
	ld.global.f32 	%f5119, [%rd5+6824];
	ld.global.f32 	%f5120, [%rd8+1396736];
	fma.rn.f32 	%f5121, %f5119, %f5120, %f5118;
	ld.global.f32 	%f5122, [%rd5+6828];
	ld.global.f32 	%f5123, [%rd8+1398784];
	fma.rn.f32 	%f5124, %f5122, %f5123, %f5121;
	ld.global.f32 	%f5125, [%rd5+6832];
	ld.global.f32 	%f5126, [%rd8+1400832];
	fma.rn.f32 	%f5127, %f5125, %f5126, %f5124;
	ld.global.f32 	%f5128, [%rd5+6836];
	ld.global.f32 	%f5129, [%rd8+1402880];
	fma.rn.f32 	%f5130, %f5128, %f5129, %f5127;
	ld.global.f32 	%f5131, [%rd5+6840];
	ld.global.f32 	%f5132, [%rd8+1404928];
	fma.rn.f32 	%f5133, %f5131, %f5132, %f5130;
	ld.global.f32 	%f5134, [%rd5+6844];
	ld.global.f32 	%f5135, [%rd8+1406976];
	fma.rn.f32 	%f5136, %f5134, %f5135, %f5133;
	ld.global.f32 	%f5137, [%rd5+6848];
	ld.global.f32 	%f5138, [%rd8+1409024];
	fma.rn.f32 	%f5139, %f5137, %f5138, %f5136;
	ld.global.f32 	%f5140, [%rd5+6852];
	ld.global.f32 	%f5141, [%rd8+1411072];
	fma.rn.f32 	%f5142, %f5140, %f5141, %f5139;
	ld.global.f32 	%f5143, [%rd5+6856];
	ld.global.f32 	%f5144, [%rd8+1413120];
	fma.rn.f32 	%f5145, %f5143, %f5144, %f5142;
	ld.global.f32 	%f5146, [%rd5+6860];
	ld.global.f32 	%f5147, [%rd8+1415168];
	fma.rn.f32 	%f5148, %f5146, %f5147, %f5145;
	ld.global.f32 	%f5149, [%rd5+6864];
	ld.global.f32 	%f5150, [%rd8+1417216];
	fma.rn.f32 	%f5151, %f5149, %f5150, %f5148;
	ld.global.f32 	%f5152, [%rd5+6868];
	ld.global.f32 	%f5153, [%rd8+1419264];
	fma.rn.f32 	%f5154, %f5152, %f5153, %f5151;
	ld.global.f32 	%f5155, [%rd5+6872];
	ld.global.f32 	%f5156, [%rd8+1421312];
	fma.rn.f32 	%f5157, %f5155, %f5156, %f5154;
	ld.global.f32 	%f5158, [%rd5+6876];
	ld.global.f32 	%f5159, [%rd8+1423360];
	fma.rn.f32 	%f5160, %f5158, %f5159, %f5157;
	ld.global.f32 	%f5161, [%rd5+6880];
	ld.global.f32 	%f5162, [%rd8+1425408];
	fma.rn.f32 	%f5163, %f5161, %f5162, %f5160;
	ld.global.f32 	%f5164, [%rd5+6884];
	ld.global.f32 	%f5165, [%rd8+1427456];
	fma.rn.f32 	%f5166, %f5164, %f5165, %f5163;
	ld.global.f32 	%f5167, [%rd5+6888];
	ld.global.f32 	%f5168, [%rd8+1429504];
	fma.rn.f32 	%f5169, %f5167, %f5168, %f5166;
	ld.global.f32 	%f5170, [%rd5+6892];
	ld.global.f32 	%f5171, [%rd8+1431552];
	fma.rn.f32 	%f5172, %f5170, %f5171, %f5169;
	ld.global.f32 	%f5173, [%rd5+6896];
	ld.global.f32 	%f5174, [%rd8+1433600];
	fma.rn.f32 	%f5175, %f5173, %f5174, %f5172;
	ld.global.f32 	%f5176, [%rd5+6900];
	ld.global.f32 	%f5177, [%rd8+1435648];
	fma.rn.f32 	%f5178, %f5176, %f5177, %f5175;
	ld.global.f32 	%f5179, [%rd5+6904];
	ld.global.f32 	%f5180, [%rd8+1437696];
	fma.rn.f32 	%f5181, %f5179, %f5180, %f5178;
	ld.global.f32 	%f5182, [%rd5+6908];
	ld.global.f32 	%f5183, [%rd8+1439744];
	fma.rn.f32 	%f5184, %f5182, %f5183, %f5181;
	ld.global.f32 	%f5185, [%rd5+6912];
	ld.global.f32 	%f5186, [%rd8+1441792];
	fma.rn.f32 	%f5187, %f5185, %f5186, %f5184;
	ld.global.f32 	%f5188, [%rd5+6916];
	ld.global.f32 	%f5189, [%rd8+1443840];
	fma.rn.f32 	%f5190, %f5188, %f5189, %f5187;
	ld.global.f32 	%f5191, [%rd5+6920];
	ld.global.f32 	%f5192, [%rd8+1445888];
	fma.rn.f32 	%f5193, %f5191, %f5192, %f5190;
	ld.global.f32 	%f5194, [%rd5+6924];
	ld.global.f32 	%f5195, [%rd8+1447936];
	fma.rn.f32 	%f5196, %f5194, %f5195, %f5193;
	ld.global.f32 	%f5197, [%rd5+6928];
	ld.global.f32 	%f5198, [%rd8+1449984];
	fma.rn.f32 	%f5199, %f5197, %f5198, %f5196;
	ld.global.f32 	%f5200, [%rd5+6932];
	ld.global.f32 	%f5201, [%rd8+1452032];
	fma.rn.f32 	%f5202, %f5200, %f5201, %f5199;
	ld.global.f32 	%f5203, [%rd5+6936];
	ld.global.f32 	%f5204, [%rd8+1454080];
	fma.rn.f32 	%f5205, %f5203, %f5204, %f5202;
	ld.global.f32 	%f5206, [%rd5+6940];
	ld.global.f32 	%f5207, [%rd8+1456128];
	fma.rn.f32 	%f5208, %f5206, %f5207, %f5205;
	ld.global.f32 	%f5209, [%rd5+6944];
	ld.global.f32 	%f5210, [%rd8+1458176];
	fma.rn.f32 	%f5211, %f5209, %f5210, %f5208;
	ld.global.f32 	%f5212, [%rd5+6948];
	ld.global.f32 	%f5213, [%rd8+1460224];
	fma.rn.f32 	%f5214, %f5212, %f5213, %f5211;
	ld.global.f32 	%f5215, [%rd5+6952];
	ld.global.f32 	%f5216, [%rd8+1462272];
	fma.rn.f32 	%f5217, %f5215, %f5216, %f5214;
	ld.global.f32 	%f5218, [%rd5+6956];
	ld.global.f32 	%f5219, [%rd8+1464320];
	fma.rn.f32 	%f5220, %f5218, %f5219, %f5217;
	ld.global.f32 	%f5221, [%rd5+6960];
	ld.global.f32 	%f5222, [%rd8+1466368];
	fma.rn.f32 	%f5223, %f5221, %f5222, %f5220;
	ld.global.f32 	%f5224, [%rd5+6964];
	ld.global.f32 	%f5225, [%rd8+1468416];
	fma.rn.f32 	%f5226, %f5224, %f5225, %f5223;
	ld.global.f32 	%f5227, [%rd5+6968];
	ld.global.f32 	%f5228, [%rd8+1470464];
	fma.rn.f32 	%f5229, %f5227, %f5228, %f5226;
	ld.global.f32 	%f5230, [%rd5+6972];
	ld.global.f32 	%f5231, [%rd8+1472512];
	fma.rn.f32 	%f5232, %f5230, %f5231, %f5229;
	ld.global.f32 	%f5233, [%rd5+6976];
	ld.global.f32 	%f5234, [%rd8+1474560];
	fma.rn.f32 	%f5235, %f5233, %f5234, %f5232;
	ld.global.f32 	%f5236, [%rd5+6980];
	ld.global.f32 	%f5237, [%rd8+1476608];
	fma.rn.f32 	%f5238, %f5236, %f5237, %f5235;
	ld.global.f32 	%f5239, [%rd5+6984];
	ld.global.f32 	%f5240, [%rd8+1478656];
	fma.rn.f32 	%f5241, %f5239, %f5240, %f5238;
	ld.global.f32 	%f5242, [%rd5+6988];
	ld.global.f32 	%f5243, [%rd8+1480704];
	fma.rn.f32 	%f5244, %f5242, %f5243, %f5241;
	ld.global.f32 	%f5245, [%rd5+6992];
	ld.global.f32 	%f5246, [%rd8+1482752];
	fma.rn.f32 	%f5247, %f5245, %f5246, %f5244;
	ld.global.f32 	%f5248, [%rd5+6996];
	ld.global.f32 	%f5249, [%rd8+1484800];
	fma.rn.f32 	%f5250, %f5248, %f5249, %f5247;
	ld.global.f32 	%f5251, [%rd5+7000];
	ld.global.f32 	%f5252, [%rd8+1486848];
	fma.rn.f32 	%f5253, %f5251, %f5252, %f5250;
	ld.global.f32 	%f5254, [%rd5+7004];
	ld.global.f32 	%f5255, [%rd8+1488896];
	fma.rn.f32 	%f5256, %f5254, %f5255, %f5253;
	ld.global.f32 	%f5257, [%rd5+7008];
	ld.global.f32 	%f5258, [%rd8+1490944];
	fma.rn.f32 	%f5259, %f5257, %f5258, %f5256;
	ld.global.f32 	%f5260, [%rd5+7012];
	ld.global.f32 	%f5261, [%rd8+1492992];
	fma.rn.f32 	%f5262, %f5260, %f5261, %f5259;
	ld.global.f32 	%f5263, [%rd5+7016];
	ld.global.f32 	%f5264, [%rd8+1495040];
	fma.rn.f32 	%f5265, %f5263, %f5264, %f5262;
	ld.global.f32 	%f5266, [%rd5+7020];
	ld.global.f32 	%f5267, [%rd8+1497088];
	fma.rn.f32 	%f5268, %f5266, %f5267, %f5265;
	ld.global.f32 	%f5269, [%rd5+7024];
	ld.global.f32 	%f5270, [%rd8+1499136];
	fma.rn.f32 	%f5271, %f5269, %f5270, %f5268;
	ld.global.f32 	%f5272, [%rd5+7028];
	ld.global.f32 	%f5273, [%rd8+1501184];
	fma.rn.f32 	%f5274, %f5272, %f5273, %f5271;
	ld.global.f32 	%f5275, [%rd5+7032];
	ld.global.f32 	%f5276, [%rd8+1503232];
	fma.rn.f32 	%f5277, %f5275, %f5276, %f5274;
	ld.global.f32 	%f5278, [%rd5+7036];
	ld.global.f32 	%f5279, [%rd8+1505280];
	fma.rn.f32 	%f5280, %f5278, %f5279, %f5277;
	ld.global.f32 	%f5281, [%rd5+7040];
	ld.global.f32 	%f5282, [%rd8+1507328];
	fma.rn.f32 	%f5283, %f5281, %f5282, %f5280;
	ld.global.f32 	%f5284, [%rd5+7044];
	ld.global.f32 	%f5285, [%rd8+1509376];
	fma.rn.f32 	%f5286, %f5284, %f5285, %f5283;
	ld.global.f32 	%f5287, [%rd5+7048];
	ld.global.f32 	%f5288, [%rd8+1511424];
	fma.rn.f32 	%f5289, %f5287, %f5288, %f5286;
	ld.global.f32 	%f5290, [%rd5+7052];
	ld.global.f32 	%f5291, [%rd8+1513472];
	fma.rn.f32 	%f5292, %f5290, %f5291, %f5289;
	ld.global.f32 	%f5293, [%rd5+7056];
	ld.global.f32 	%f5294, [%rd8+1515520];
	fma.rn.f32 	%f5295, %f5293, %f5294, %f5292;
	ld.global.f32 	%f5296, [%rd5+7060];
	ld.global.f32 	%f5297, [%rd8+1517568];
	fma.rn.f32 	%f5298, %f5296, %f5297, %f5295;
	ld.global.f32 	%f5299, [%rd5+7064];
	ld.global.f32 	%f5300, [%rd8+1519616];
	fma.rn.f32 	%f5301, %f5299, %f5300, %f5298;
	ld.global.f32 	%f5302, [%rd5+7068];
	ld.global.f32 	%f5303, [%rd8+1521664];
	fma.rn.f32 	%f5304, %f5302, %f5303, %f5301;
	ld.global.f32 	%f5305, [%rd5+7072];
	ld.global.f32 	%f5306, [%rd8+1523712];
	fma.rn.f32 	%f5307, %f5305, %f5306, %f5304;
	ld.global.f32 	%f5308, [%rd5+7076];
	ld.global.f32 	%f5309, [%rd8+1525760];
	fma.rn.f32 	%f5310, %f5308, %f5309, %f5307;
	ld.global.f32 	%f5311, [%rd5+7080];
	ld.global.f32 	%f5312, [%rd8+1527808];
	fma.rn.f32 	%f5313, %f5311, %f5312, %f5310;
	ld.global.f32 	%f5314, [%rd5+7084];
	ld.global.f32 	%f5315, [%rd8+1529856];
	fma.rn.f32 	%f5316, %f5314, %f5315, %f5313;
	ld.global.f32 	%f5317, [%rd5+7088];
	ld.global.f32 	%f5318, [%rd8+1531904];
	fma.rn.f32 	%f5319, %f5317, %f5318, %f5316;
	ld.global.f32 	%f5320, [%rd5+7092];
	ld.global.f32 	%f5321, [%rd8+1533952];
	fma.rn.f32 	%f5322, %f5320, %f5321, %f5319;
	ld.global.f32 	%f5323, [%rd5+7096];
	ld.global.f32 	%f5324, [%rd8+1536000];
	fma.rn.f32 	%f5325, %f5323, %f5324, %f5322;
	ld.global.f32 	%f5326, [%rd5+7100];
	ld.global.f32 	%f5327, [%rd8+1538048];
	fma.rn.f32 	%f5328, %f5326, %f5327, %f5325;
	ld.global.f32 	%f5329, [%rd5+7104];
	ld.global.f32 	%f5330, [%rd8+1540096];
	fma.rn.f32 	%f5331, %f5329, %f5330, %f5328;
	ld.global.f32 	%f5332, [%rd5+7108];
	ld.global.f32 	%f5333, [%rd8+1542144];
	fma.rn.f32 	%f5334, %f5332, %f5333, %f5331;
	ld.global.f32 	%f5335, [%rd5+7112];
	ld.global.f32 	%f5336, [%rd8+1544192];
	fma.rn.f32 	%f5337, %f5335, %f5336, %f5334;
	ld.global.f32 	%f5338, [%rd5+7116];
	ld.global.f32 	%f5339, [%rd8+1546240];
	fma.rn.f32 	%f5340, %f5338, %f5339, %f5337;
	ld.global.f32 	%f5341, [%rd5+7120];
	ld.global.f32 	%f5342, [%rd8+1548288];
	fma.rn.f32 	%f5343, %f5341, %f5342, %f5340;
	ld.global.f32 	%f5344, [%rd5+7124];
	ld.global.f32 	%f5345, [%rd8+1550336];
	fma.rn.f32 	%f5346, %f5344, %f5345, %f5343;
	ld.global.f32 	%f5347, [%rd5+7128];
	ld.global.f32 	%f5348, [%rd8+1552384];
	fma.rn.f32 	%f5349, %f5347, %f5348, %f5346;
	ld.global.f32 	%f5350, [%rd5+7132];
	ld.global.f32 	%f5351, [%rd8+1554432];
	fma.rn.f32 	%f5352, %f5350, %f5351, %f5349;
	ld.global.f32 	%f5353, [%rd5+7136];
	ld.global.f32 	%f5354, [%rd8+1556480];
	fma.rn.f32 	%f5355, %f5353, %f5354, %f5352;
	ld.global.f32 	%f5356, [%rd5+7140];
	ld.global.f32 	%f5357, [%rd8+1558528];
	fma.rn.f32 	%f5358, %f5356, %f5357, %f5355;
	ld.global.f32 	%f5359, [%rd5+7144];
	ld.global.f32 	%f5360, [%rd8+1560576];
	fma.rn.f32 	%f5361, %f5359, %f5360, %f5358;
	ld.global.f32 	%f5362, [%rd5+7148];
	ld.global.f32 	%f5363, [%rd8+1562624];
	fma.rn.f32 	%f5364, %f5362, %f5363, %f5361;
	ld.global.f32 	%f5365, [%rd5+7152];
	ld.global.f32 	%f5366, [%rd8+1564672];
	fma.rn.f32 	%f5367, %f5365, %f5366, %f5364;
	ld.global.f32 	%f5368, [%rd5+7156];
	ld.global.f32 	%f5369, [%rd8+1566720];
	fma.rn.f32 	%f5370, %f5368, %f5369, %f5367;
	ld.global.f32 	%f5371, [%rd5+7160];
	ld.global.f32 	%f5372, [%rd8+1568768];
	fma.rn.f32 	%f5373, %f5371, %f5372, %f5370;
	ld.global.f32 	%f5374, [%rd5+7164];
	ld.global.f32 	%f5375, [%rd8+1570816];
	fma.rn.f32 	%f5376, %f5374, %f5375, %f5373;
	ld.global.f32 	%f5377, [%rd5+7168];
	ld.global.f32 	%f5378, [%rd8+1572864];
	fma.rn.f32 	%f5379, %f5377, %f5378, %f5376;
	ld.global.f32 	%f5380, [%rd5+7172];
	ld.global.f32 	%f5381, [%rd8+1574912];
	fma.rn.f32 	%f5382, %f5380, %f5381, %f5379;
	ld.global.f32 	%f5383, [%rd5+7176];
	ld.global.f32 	%f5384, [%rd8+1576960];
	fma.rn.f32 	%f5385, %f5383, %f5384, %f5382;
	ld.global.f32 	%f5386, [%rd5+7180];
	ld.global.f32 	%f5387, [%rd8+1579008];
	fma.rn.f32 	%f5388, %f5386, %f5387, %f5385;
	ld.global.f32 	%f5389, [%rd5+7184];
	ld.global.f32 	%f5390, [%rd8+1581056];
	fma.rn.f32 	%f5391, %f5389, %f5390, %f5388;
	ld.global.f32 	%f5392, [%rd5+7188];
	ld.global.f32 	%f5393, [%rd8+1583104];
	fma.rn.f32 	%f5394, %f5392, %f5393, %f5391;
	ld.global.f32 	%f5395, [%rd5+7192];
	ld.global.f32 	%f5396, [%rd8+1585152];
	fma.rn.f32 	%f5397, %f5395, %f5396, %f5394;
	ld.global.f32 	%f5398, [%rd5+7196];
	ld.global.f32 	%f5399, [%rd8+1587200];
	fma.rn.f32 	%f5400, %f5398, %f5399, %f5397;
	ld.global.f32 	%f5401, [%rd5+7200];
	ld.global.f32 	%f5402, [%rd8+1589248];
	fma.rn.f32 	%f5403, %f5401, %f5402, %f5400;
	ld.global.f32 	%f5404, [%rd5+7204];
	ld.global.f32 	%f5405, [%rd8+1591296];
	fma.rn.f32 	%f5406, %f5404, %f5405, %f5403;
	ld.global.f32 	%f5407, [%rd5+7208];
	ld.global.f32 	%f5408, [%rd8+1593344];
	fma.rn.f32 	%f5409, %f5407, %f5408, %f5406;
	ld.global.f32 	%f5410, [%rd5+7212];
	ld.global.f32 	%f5411, [%rd8+1595392];
	fma.rn.f32 	%f5412, %f5410, %f5411, %f5409;
	ld.global.f32 	%f5413, [%rd5+7216];
	ld.global.f32 	%f5414, [%rd8+1597440];
	fma.rn.f32 	%f5415, %f5413, %f5414, %f5412;
	ld.global.f32 	%f5416, [%rd5+7220];
	ld.global.f32 	%f5417, [%rd8+1599488];
	fma.rn.f32 	%f5418, %f5416, %f5417, %f5415;
	ld.global.f32 	%f5419, [%rd5+7224];
	ld.global.f32 	%f5420, [%rd8+1601536];
	fma.rn.f32 	%f5421, %f5419, %f5420, %f5418;
	ld.global.f32 	%f5422, [%rd5+7228];
	ld.global.f32 	%f5423, [%rd8+1603584];
	fma.rn.f32 	%f5424, %f5422, %f5423, %f5421;
	ld.global.f32 	%f5425, [%rd5+7232];
	ld.global.f32 	%f5426, [%rd8+1605632];
	fma.rn.f32 	%f5427, %f5425, %f5426, %f5424;
	ld.global.f32 	%f5428, [%rd5+7236];
	ld.global.f32 	%f5429, [%rd8+1607680];
	fma.rn.f32 	%f5430, %f5428, %f5429, %f5427;
	ld.global.f32 	%f5431, [%rd5+7240];
	ld.global.f32 	%f5432, [%rd8+1609728];
	fma.rn.f32 	%f5433, %f5431, %f5432, %f5430;
	ld.global.f32 	%f5434, [%rd5+7244];
	ld.global.f32 	%f5435, [%rd8+1611776];
	fma.rn.f32 	%f5436, %f5434, %f5435, %f5433;
	ld.global.f32 	%f5437, [%rd5+7248];
	ld.global.f32 	%f5438, [%rd8+1613824];
	fma.rn.f32 	%f5439, %f5437, %f5438, %f5436;
	ld.global.f32 	%f5440, [%rd5+7252];
	ld.global.f32 	%f5441, [%rd8+1615872];
	fma.rn.f32 	%f5442, %f5440, %f5441, %f5439;
	ld.global.f32 	%f5443, [%rd5+7256];
	ld.global.f32 	%f5444, [%rd8+1617920];
	fma.rn.f32 	%f5445, %f5443, %f5444, %f5442;
	ld.global.f32 	%f5446, [%rd5+7260];
	ld.global.f32 	%f5447, [%rd8+1619968];
	fma.rn.f32 	%f5448, %f5446, %f5447, %f5445;
	ld.global.f32 	%f5449, [%rd5+7264];
	ld.global.f32 	%f5450, [%rd8+1622016];
	fma.rn.f32 	%f5451, %f5449, %f5450, %f5448;
	ld.global.f32 	%f5452, [%rd5+7268];
	ld.global.f32 	%f5453, [%rd8+1624064];
	fma.rn.f32 	%f5454, %f5452, %f5453, %f5451;
	ld.global.f32 	%f5455, [%rd5+7272];
	ld.global.f32 	%f5456, [%rd8+1626112];
	fma.rn.f32 	%f5457, %f5455, %f5456, %f5454;
	ld.global.f32 	%f5458, [%rd5+7276];
	ld.global.f32 	%f5459, [%rd8+1628160];
	fma.rn.f32 	%f5460, %f5458, %f5459, %f5457;
	ld.global.f32 	%f5461, [%rd5+7280];
	ld.global.f32 	%f5462, [%rd8+1630208];
	fma.rn.f32 	%f5463, %f5461, %f5462, %f5460;
	ld.global.f32 	%f5464, [%rd5+7284];
	ld.global.f32 	%f5465, [%rd8+1632256];
	fma.rn.f32 	%f5466, %f5464, %f5465, %f5463;
	ld.global.f32 	%f5467, [%rd5+7288];
	ld.global.f32 	%f5468, [%rd8+1634304];
	fma.rn.f32 	%f5469, %f5467, %f5468, %f5466;
	ld.global.f32 	%f5470, [%rd5+7292];
	ld.global.f32 	%f5471, [%rd8+1636352];
	fma.rn.f32 	%f5472, %f5470, %f5471, %f5469;
	ld.global.f32 	%f5473, [%rd5+7296];
	ld.global.f32 	%f5474, [%rd8+1638400];
	fma.rn.f32 	%f5475, %f5473, %f5474, %f5472;
	ld.global.f32 	%f5476, [%rd5+7300];
	ld.global.f32 	%f5477, [%rd8+1640448];
	fma.rn.f32 	%f5478, %f5476, %f5477, %f5475;
	ld.global.f32 	%f5479, [%rd5+7304];
	ld.global.f32 	%f5480, [%rd8+1642496];
	fma.rn.f32 	%f5481, %f5479, %f5480, %f5478;
	ld.global.f32 	%f5482, [%rd5+7308];
	ld.global.f32 	%f5483, [%rd8+1644544];
	fma.rn.f32 	%f5484, %f5482, %f5483, %f5481;
	ld.global.f32 	%f5485, [%rd5+7312];
	ld.global.f32 	%f5486, [%rd8+1646592];
	fma.rn.f32 	%f5487, %f5485, %f5486, %f5484;
	ld.global.f32 	%f5488, [%rd5+7316];
	ld.global.f32 	%f5489, [%rd8+1648640];
	fma.rn.f32 	%f5490, %f5488, %f5489, %f5487;
	ld.global.f32 	%f5491, [%rd5+7320];
	ld.global.f32 	%f5492, [%rd8+1650688];
	fma.rn.f32 	%f5493, %f5491, %f5492, %f5490;
	ld.global.f32 	%f5494, [%rd5+7324];
	ld.global.f32 	%f5495, [%rd8+1652736];
	fma.rn.f32 	%f5496, %f5494, %f5495, %f5493;
	ld.global.f32 	%f5497, [%rd5+7328];
	ld.global.f32 	%f5498, [%rd8+1654784];
	fma.rn.f32 	%f5499, %f5497, %f5498, %f5496;
	ld.global.f32 	%f5500, [%rd5+7332];
	ld.global.f32 	%f5501, [%rd8+1656832];
	fma.rn.f32 	%f5502, %f5500, %f5501, %f5499;
	ld.global.f32 	%f5503, [%rd5+7336];
	ld.global.f32 	%f5504, [%rd8+1658880];
	fma.rn.f32 	%f5505, %f5503, %f5504, %f5502;
	ld.global.f32 	%f5506, [%rd5+7340];
	ld.global.f32 	%f5507, [%rd8+1660928];
	fma.rn.f32 	%f5508, %f5506, %f5507, %f5505;
	ld.global.f32 	%f5509, [%rd5+7344];
	ld.global.f32 	%f5510, [%rd8+1662976];
	fma.rn.f32 	%f5511, %f5509, %f5510, %f5508;
	ld.global.f32 	%f5512, [%rd5+7348];
	ld.global.f32 	%f5513, [%rd8+1665024];
	fma.rn.f32 	%f5514, %f5512, %f5513, %f5511;
	ld.global.f32 	%f5515, [%rd5+7352];
	ld.global.f32 	%f5516, [%rd8+1667072];
	fma.rn.f32 	%f5517, %f5515, %f5516, %f5514;
	ld.global.f32 	%f5518, [%rd5+7356];
	ld.global.f32 	%f5519, [%rd8+1669120];
	fma.rn.f32 	%f5520, %f5518, %f5519, %f5517;
	ld.global.f32 	%f5521, [%rd5+7360];
	ld.global.f32 	%f5522, [%rd8+1671168];
	fma.rn.f32 	%f5523, %f5521, %f5522, %f5520;
	ld.global.f32 	%f5524, [%rd5+7364];
	ld.global.f32 	%f5525, [%rd8+1673216];
	fma.rn.f32 	%f5526, %f5524, %f5525, %f5523;
	ld.global.f32 	%f5527, [%rd5+7368];
	ld.global.f32 	%f5528, [%rd8+1675264];
	fma.rn.f32 	%f5529, %f5527, %f5528, %f5526;
	ld.global.f32 	%f5530, [%rd5+7372];
	ld.global.f32 	%f5531, [%rd8+1677312];
	fma.rn.f32 	%f5532, %f5530, %f5531, %f5529;
	ld.global.f32 	%f5533, [%rd5+7376];
	ld.global.f32 	%f5534, [%rd8+1679360];
	fma.rn.f32 	%f5535, %f5533, %f5534, %f5532;
	ld.global.f32 	%f5536, [%rd5+7380];
	ld.global.f32 	%f5537, [%rd8+1681408];
	fma.rn.f32 	%f5538, %f5536, %f5537, %f5535;
	ld.global.f32 	%f5539, [%rd5+7384];
	ld.global.f32 	%f5540, [%rd8+1683456];
	fma.rn.f32 	%f5541, %f5539, %f5540, %f5538;
	ld.global.f32 	%f5542, [%rd5+7388];
	ld.global.f32 	%f5543, [%rd8+1685504];
	fma.rn.f32 	%f5544, %f5542, %f5543, %f5541;
	ld.global.f32 	%f5545, [%rd5+7392];
	ld.global.f32 	%f5546, [%rd8+1687552];
	fma.rn.f32 	%f5547, %f5545, %f5546, %f5544;
	ld.global.f32 	%f5548, [%rd5+7396];
	ld.global.f32 	%f5549, [%rd8+1689600];
	fma.rn.f32 	%f5550, %f5548, %f5549, %f5547;
	ld.global.f32 	%f5551, [%rd5+7400];
	ld.global.f32 	%f5552, [%rd8+1691648];
	fma.rn.f32 	%f5553, %f5551, %f5552, %f5550;
	ld.global.f32 	%f5554, [%rd5+7404];
	ld.global.f32 	%f5555, [%rd8+1693696];
	fma.rn.f32 	%f5556, %f5554, %f5555, %f5553;
	ld.global.f32 	%f5557, [%rd5+7408];
	ld.global.f32 	%f5558, [%rd8+1695744];
	fma.rn.f32 	%f5559, %f5557, %f5558, %f5556;
	ld.global.f32 	%f5560, [%rd5+7412];
	ld.global.f32 	%f5561, [%rd8+1697792];
	fma.rn.f32 	%f5562, %f5560, %f5561, %f5559;
	ld.global.f32 	%f5563, [%rd5+7416];
	ld.global.f32 	%f5564, [%rd8+1699840];
	fma.rn.f32 	%f5565, %f5563, %f5564, %f5562;
	ld.global.f32 	%f5566, [%rd5+7420];
	ld.global.f32 	%f5567, [%rd8+1701888];
	fma.rn.f32 	%f5568, %f5566, %f5567, %f5565;
	ld.global.f32 	%f5569, [%rd5+7424];
	ld.global.f32 	%f5570, [%rd8+1703936];
	fma.rn.f32 	%f5571, %f5569, %f5570, %f5568;
	ld.global.f32 	%f5572, [%rd5+7428];
	ld.global.f32 	%f5573, [%rd8+1705984];
	fma.rn.f32 	%f5574, %f5572, %f5573, %f5571;
	ld.global.f32 	%f5575, [%rd5+7432];
	ld.global.f32 	%f5576, [%rd8+1708032];
	fma.rn.f32 	%f5577, %f5575, %f5576, %f5574;
	ld.global.f32 	%f5578, [%rd5+7436];
	ld.global.f32 	%f5579, [%rd8+1710080];
	fma.rn.f32 	%f5580, %f5578, %f5579, %f5577;
	ld.global.f32 	%f5581, [%rd5+7440];
	ld.global.f32 	%f5582, [%rd8+1712128];
	fma.rn.f32 	%f5583, %f5581, %f5582, %f5580;
	ld.global.f32 	%f5584, [%rd5+7444];
	ld.global.f32 	%f5585, [%rd8+1714176];
	fma.rn.f32 	%f5586, %f5584, %f5585, %f5583;
	ld.global.f32 	%f5587, [%rd5+7448];
	ld.global.f32 	%f5588, [%rd8+1716224];
	fma.rn.f32 	%f5589, %f5587, %f5588, %f5586;
	ld.global.f32 	%f5590, [%rd5+7452];
	ld.global.f32 	%f5591, [%rd8+1718272];
	fma.rn.f32 	%f5592, %f5590, %f5591, %f5589;
	ld.global.f32 	%f5593, [%rd5+7456];
	ld.global.f32 	%f5594, [%rd8+1720320];
	fma.rn.f32 	%f5595, %f5593, %f5594, %f5592;
	ld.global.f32 	%f5596, [%rd5+7460];
	ld.global.f32 	%f5597, [%rd8+1722368];
	fma.rn.f32 	%f5598, %f5596, %f5597, %f5595;
	ld.global.f32 	%f5599, [%rd5+7464];
	ld.global.f32 	%f5600, [%rd8+1724416];
	fma.rn.f32 	%f5601, %f5599, %f5600, %f5598;
	ld.global.f32 	%f5602, [%rd5+7468];
	ld.global.f32 	%f5603, [%rd8+1726464];
	fma.rn.f32 	%f5604, %f5602, %f5603, %f5601;
	ld.global.f32 	%f5605, [%rd5+7472];
	ld.global.f32 	%f5606, [%rd8+1728512];
	fma.rn.f32 	%f5607, %f5605, %f5606, %f5604;
	ld.global.f32 	%f5608, [%rd5+7476];
	ld.global.f32 	%f5609, [%rd8+1730560];
	fma.rn.f32 	%f5610, %f5608, %f5609, %f5607;
	ld.global.f32 	%f5611, [%rd5+7480];
	ld.global.f32 	%f5612, [%rd8+1732608];
	fma.rn.f32 	%f5613, %f5611, %f5612, %f5610;
	ld.global.f32 	%f5614, [%rd5+7484];
	ld.global.f32 	%f5615, [%rd8+1734656];
	fma.rn.f32 	%f5616, %f5614, %f5615, %f5613;
	ld.global.f32 	%f5617, [%rd5+7488];
	ld.global.f32 	%f5618, [%rd8+1736704];
	fma.rn.f32 	%f5619, %f5617, %f5618, %f5616;
	ld.global.f32 	%f5620, [%rd5+7492];
	ld.global.f32 	%f5621, [%rd8+1738752];
	fma.rn.f32 	%f5622, %f5620, %f5621, %f5619;
	ld.global.f32 	%f5623, [%rd5+7496];
	ld.global.f32 	%f5624, [%rd8+1740800];
	fma.rn.f32 	%f5625, %f5623, %f5624, %f5622;
	ld.global.f32 	%f5626, [%rd5+7500];
	ld.global.f32 	%f5627, [%rd8+1742848];
	fma.rn.f32 	%f5628, %f5626, %f5627, %f5625;
	ld.global.f32 	%f5629, [%rd5+7504];
	ld.global.f32 	%f5630, [%rd8+1744896];
	fma.rn.f32 	%f5631, %f5629, %f5630, %f5628;
	ld.global.f32 	%f5632, [%rd5+7508];
	ld.global.f32 	%f5633, [%rd8+1746944];
	fma.rn.f32 	%f5634, %f5632, %f5633, %f5631;
	ld.global.f32 	%f5635, [%rd5+7512];
	ld.global.f32 	%f5636, [%rd8+1748992];
	fma.rn.f32 	%f5637, %f5635, %f5636, %f5634;
	ld.global.f32 	%f5638, [%rd5+7516];
	ld.global.f32 	%f5639, [%rd8+1751040];
	fma.rn.f32 	%f5640, %f5638, %f5639, %f5637;
	ld.global.f32 	%f5641, [%rd5+7520];
	ld.global.f32 	%f5642, [%rd8+1753088];
	fma.rn.f32 	%f5643, %f5641, %f5642, %f5640;
	ld.global.f32 	%f5644, [%rd5+7524];
	ld.global.f32 	%f5645, [%rd8+1755136];
	fma.rn.f32 	%f5646, %f5644, %f5645, %f5643;
	ld.global.f32 	%f5647, [%rd5+7528];
	ld.global.f32 	%f5648, [%rd8+1757184];
	fma.rn.f32 	%f5649, %f5647, %f5648, %f5646;
	ld.global.f32 	%f5650, [%rd5+7532];
	ld.global.f32 	%f5651, [%rd8+1759232];
	fma.rn.f32 	%f5652, %f5650, %f5651, %f5649;
	ld.global.f32 	%f5653, [%rd5+7536];
	ld.global.f32 	%f5654, [%rd8+1761280];
	fma.rn.f32 	%f5655, %f5653, %f5654, %f5652;
	ld.global.f32 	%f5656, [%rd5+7540];
	ld.global.f32 	%f5657, [%rd8+1763328];
	fma.rn.f32 	%f5658, %f5656, %f5657, %f5655;
	ld.global.f32 	%f5659, [%rd5+7544];
	ld.global.f32 	%f5660, [%rd8+1765376];
	fma.rn.f32 	%f5661, %f5659, %f5660, %f5658;
	ld.global.f32 	%f5662, [%rd5+7548];
	ld.global.f32 	%f5663, [%rd8+1767424];
	fma.rn.f32 	%f5664, %f5662, %f5663, %f5661;
	ld.global.f32 	%f5665, [%rd5+7552];
	ld.global.f32 	%f5666, [%rd8+1769472];
	fma.rn.f32 	%f5667, %f5665, %f5666, %f5664;
	ld.global.f32 	%f5668, [%rd5+7556];
	ld.global.f32 	%f5669, [%rd8+1771520];
	fma.rn.f32 	%f5670, %f5668, %f5669, %f5667;
	ld.global.f32 	%f5671, [%rd5+7560];
	ld.global.f32 	%f5672, [%rd8+1773568];
	fma.rn.f32 	%f5673, %f5671, %f5672, %f5670;
	ld.global.f32 	%f5674, [%rd5+7564];
	ld.global.f32 	%f5675, [%rd8+1775616];
	fma.rn.f32 	%f5676, %f5674, %f5675, %f5673;
	ld.global.f32 	%f5677, [%rd5+7568];
	ld.global.f32 	%f5678, [%rd8+1777664];
	fma.rn.f32 	%f5679, %f5677, %f5678, %f5676;
	ld.global.f32 	%f5680, [%rd5+7572];
	ld.global.f32 	%f5681, [%rd8+1779712];
	fma.rn.f32 	%f5682, %f5680, %f5681, %f5679;
	ld.global.f32 	%f5683, [%rd5+7576];
	ld.global.f32 	%f5684, [%rd8+1781760];
	fma.rn.f32 	%f5685, %f5683, %f5684, %f5682;
	ld.global.f32 	%f5686, [%rd5+7580];
	ld.global.f32 	%f5687, [%rd8+1783808];
	fma.rn.f32 	%f5688, %f5686, %f5687, %f5685;
	ld.global.f32 	%f5689, [%rd5+7584];
	ld.global.f32 	%f5690, [%rd8+1785856];
	fma.rn.f32 	%f5691, %f5689, %f5690, %f5688;
	ld.global.f32 	%f5692, [%rd5+7588];
	ld.global.f32 	%f5693, [%rd8+1787904];
	fma.rn.f32 	%f5694, %f5692, %f5693, %f5691;
	ld.global.f32 	%f5695, [%rd5+7592];
	ld.global.f32 	%f5696, [%rd8+1789952];
	fma.rn.f32 	%f5697, %f5695, %f5696, %f5694;
	ld.global.f32 	%f5698, [%rd5+7596];
	ld.global.f32 	%f5699, [%rd8+1792000];
	fma.rn.f32 	%f5700, %f5698, %f5699, %f5697;
	ld.global.f32 	%f5701, [%rd5+7600];
	ld.global.f32 	%f5702, [%rd8+1794048];
	fma.rn.f32 	%f5703, %f5701, %f5702, %f5700;
	ld.global.f32 	%f5704, [%rd5+7604];
	ld.global.f32 	%f5705, [%rd8+1796096];
	fma.rn.f32 	%f5706, %f5704, %f5705, %f5703;
	ld.global.f32 	%f5707, [%rd5+7608];
	ld.global.f32 	%f5708, [%rd8+1798144];
	fma.rn.f32 	%f5709, %f5707, %f5708, %f5706;
	ld.global.f32 	%f5710, [%rd5+7612];
	ld.global.f32 	%f5711, [%rd8+1800192];
	fma.rn.f32 	%f5712, %f5710, %f5711, %f5709;
	ld.global.f32 	%f5713, [%rd5+7616];
	ld.global.f32 	%f5714, [%rd8+1802240];
	fma.rn.f32 	%f5715, %f5713, %f5714, %f5712;
	ld.global.f32 	%f5716, [%rd5+7620];
	ld.global.f32 	%f5717, [%rd8+1804288];
	fma.rn.f32 	%f5718, %f5716, %f5717, %f5715;
	ld.global.f32 	%f5719, [%rd5+7624];
	ld.global.f32 	%f5720, [%rd8+1806336];
	fma.rn.f32 	%f5721, %f5719, %f5720, %f5718;
	ld.global.f32 	%f5722, [%rd5+7628];
	ld.global.f32 	%f5723, [%rd8+1808384];
	fma.rn.f32 	%f5724, %f5722, %f5723, %f5721;
	ld.global.f32 	%f5725, [%rd5+7632];
	ld.global.f32 	%f5726, [%rd8+1810432];
	fma.rn.f32 	%f5727, %f5725, %f5726, %f5724;
	ld.global.f32 	%f5728, [%rd5+7636];
	ld.global.f32 	%f5729, [%rd8+1812480];
	fma.rn.f32 	%f5730, %f5728, %f5729, %f5727;
	ld.global.f32 	%f5731, [%rd5+7640];
	ld.global.f32 	%f5732, [%rd8+1814528];
	fma.rn.f32 	%f5733, %f5731, %f5732, %f5730;
	ld.global.f32 	%f5734, [%rd5+7644];
	ld.global.f32 	%f5735, [%rd8+1816576];
	fma.rn.f32 	%f5736, %f5734, %f5735, %f5733;
	ld.global.f32 	%f5737, [%rd5+7648];
	ld.global.f32 	%f5738, [%rd8+1818624];
	fma.rn.f32 	%f5739, %f5737, %f5738, %f5736;
	ld.global.f32 	%f5740, [%rd5+7652];
	ld.global.f32 	%f5741, [%rd8+1820672];
	fma.rn.f32 	%f5742, %f5740, %f5741, %f5739;
	ld.global.f32 	%f5743, [%rd5+7656];
	ld.global.f32 	%f5744, [%rd8+1822720];
	fma.rn.f32 	%f5745, %f5743, %f5744, %f5742;
	ld.global.f32 	%f5746, [%rd5+7660];
	ld.global.f32 	%f5747, [%rd8+1824768];
	fma.rn.f32 	%f5748, %f5746, %f5747, %f5745;
	ld.global.f32 	%f5749, [%rd5+7664];
	ld.global.f32 	%f5750, [%rd8+1826816];
	fma.rn.f32 	%f5751, %f5749, %f5750, %f5748;
	ld.global.f32 	%f5752, [%rd5+7668];
	ld.global.f32 	%f5753, [%rd8+1828864];
	fma.rn.f32 	%f5754, %f5752, %f5753, %f5751;
	ld.global.f32 	%f5755, [%rd5+7672];
	ld.global.f32 	%f5756, [%rd8+1830912];
	fma.rn.f32 	%f5757, %f5755, %f5756, %f5754;
	ld.global.f32 	%f5758, [%rd5+7676];
	ld.global.f32 	%f5759, [%rd8+1832960];
	fma.rn.f32 	%f5760, %f5758, %f5759, %f5757;
	ld.global.f32 	%f5761, [%rd5+7680];
	ld.global.f32 	%f5762, [%rd8+1835008];
	fma.rn.f32 	%f5763, %f5761, %f5762, %f5760;
	ld.global.f32 	%f5764, [%rd5+7684];
	ld.global.f32 	%f5765, [%rd8+1837056];
	fma.rn.f32 	%f5766, %f5764, %f5765, %f5763;
	ld.global.f32 	%f5767, [%rd5+7688];
	ld.global.f32 	%f5768, [%rd8+1839104];
	fma.rn.f32 	%f5769, %f5767, %f5768, %f5766;
	ld.global.f32 	%f5770, [%rd5+7692];
	ld.global.f32 	%f5771, [%rd8+1841152];
	fma.rn.f32 	%f5772, %f5770, %f5771, %f5769;
	ld.global.f32 	%f5773, [%rd5+7696];
	ld.global.f32 	%f5774, [%rd8+1843200];
	fma.rn.f32 	%f5775, %f5773, %f5774, %f5772;
	ld.global.f32 	%f5776, [%rd5+7700];
	ld.global.f32 	%f5777, [%rd8+1845248];
	fma.rn.f32 	%f5778, %f5776, %f5777, %f5775;
	ld.global.f32 	%f5779, [%rd5+7704];
	ld.global.f32 	%f5780, [%rd8+1847296];
	fma.rn.f32 	%f5781, %f5779, %f5780, %f5778;
	ld.global.f32 	%f5782, [%rd5+7708];
	ld.global.f32 	%f5783, [%rd8+1849344];
	fma.rn.f32 	%f5784, %f5782, %f5783, %f5781;
	ld.global.f32 	%f5785, [%rd5+7712];
	ld.global.f32 	%f5786, [%rd8+1851392];
	fma.rn.f32 	%f5787, %f5785, %f5786, %f5784;
	ld.global.f32 	%f5788, [%rd5+7716];
	ld.global.f32 	%f5789, [%rd8+1853440];
	fma.rn.f32 	%f5790, %f5788, %f5789, %f5787;
	ld.global.f32 	%f5791, [%rd5+7720];
	ld.global.f32 	%f5792, [%rd8+1855488];
	fma.rn.f32 	%f5793, %f5791, %f5792, %f5790;
	ld.global.f32 	%f5794, [%rd5+7724];
	ld.global.f32 	%f5795, [%rd8+1857536];
	fma.rn.f32 	%f5796, %f5794, %f5795, %f5793;
	ld.global.f32 	%f5797, [%rd5+7728];
	ld.global.f32 	%f5798, [%rd8+1859584];
	fma.rn.f32 	%f5799, %f5797, %f5798, %f5796;
	ld.global.f32 	%f5800, [%rd5+7732];
	ld.global.f32 	%f5801, [%rd8+1861632];
	fma.rn.f32 	%f5802, %f5800, %f5801, %f5799;
	ld.global.f32 	%f5803, [%rd5+7736];
	ld.global.f32 	%f5804, [%rd8+1863680];
	fma.rn.f32 	%f5805, %f5803, %f5804, %f5802;
	ld.global.f32 	%f5806, [%rd5+7740];
	ld.global.f32 	%f5807, [%rd8+1865728];
	fma.rn.f32 	%f5808, %f5806, %f5807, %f5805;
	ld.global.f32 	%f5809, [%rd5+7744];
	ld.global.f32 	%f5810, [%rd8+1867776];
	fma.rn.f32 	%f5811, %f5809, %f5810, %f5808;
	ld.global.f32 	%f5812, [%rd5+7748];
	ld.global.f32 	%f5813, [%rd8+1869824];
	fma.rn.f32 	%f5814, %f5812, %f5813, %f5811;
	ld.global.f32 	%f5815, [%rd5+7752];
	ld.global.f32 	%f5816, [%rd8+1871872];
	fma.rn.f32 	%f5817, %f5815, %f5816, %f5814;
	ld.global.f32 	%f5818, [%rd5+7756];
	ld.global.f32 	%f5819, [%rd8+1873920];
	fma.rn.f32 	%f5820, %f5818, %f5819, %f5817;
	ld.global.f32 	%f5821, [%rd5+7760];
	ld.global.f32 	%f5822, [%rd8+1875968];
	fma.rn.f32 	%f5823, %f5821, %f5822, %f5820;
	ld.global.f32 	%f5824, [%rd5+7764];
	ld.global.f32 	%f5825, [%rd8+1878016];
	fma.rn.f32 	%f5826, %f5824, %f5825, %f5823;
	ld.global.f32 	%f5827, [%rd5+7768];
	ld.global.f32 	%f5828, [%rd8+1880064];
	fma.rn.f32 	%f5829, %f5827, %f5828, %f5826;
	ld.global.f32 	%f5830, [%rd5+7772];
	ld.global.f32 	%f5831, [%rd8+1882112];
	fma.rn.f32 	%f5832, %f5830, %f5831, %f5829;
	ld.global.f32 	%f5833, [%rd5+7776];
	ld.global.f32 	%f5834, [%rd8+1884160];
	fma.rn.f32 	%f5835, %f5833, %f5834, %f5832;
	ld.global.f32 	%f5836, [%rd5+7780];
	ld.global.f32 	%f5837, [%rd8+1886208];
	fma.rn.f32 	%f5838, %f5836, %f5837, %f5835;
	ld.global.f32 	%f5839, [%rd5+7784];
	ld.global.f32 	%f5840, [%rd8+1888256];
	fma.rn.f32 	%f5841, %f5839, %f5840, %f5838;
	ld.global.f32 	%f5842, [%rd5+7788];
	ld.global.f32 	%f5843, [%rd8+1890304];
	fma.rn.f32 	%f5844, %f5842, %f5843, %f5841;
	ld.global.f32 	%f5845, [%rd5+7792];
	ld.global.f32 	%f5846, [%rd8+1892352];
	fma.rn.f32 	%f5847, %f5845, %f5846, %f5844;
	ld.global.f32 	%f5848, [%rd5+7796];
	ld.global.f32 	%f5849, [%rd8+1894400];
	fma.rn.f32 	%f5850, %f5848, %f5849, %f5847;
	ld.global.f32 	%f5851, [%rd5+7800];
	ld.global.f32 	%f5852, [%rd8+1896448];
	fma.rn.f32 	%f5853, %f5851, %f5852, %f5850;
	ld.global.f32 	%f5854, [%rd5+7804];
	ld.global.f32 	%f5855, [%rd8+1898496];
	fma.rn.f32 	%f5856, %f5854, %f5855, %f5853;
	ld.global.f32 	%f5857, [%rd5+7808];
	ld.global.f32 	%f5858, [%rd8+1900544];
	fma.rn.f32 	%f5859, %f5857, %f5858, %f5856;
	ld.global.f32 	%f5860, [%rd5+7812];
	ld.global.f32 	%f5861, [%rd8+1902592];
	fma.rn.f32 	%f5862, %f5860, %f5861, %f5859;
	ld.global.f32 	%f5863, [%rd5+7816];
	ld.global.f32 	%f5864, [%rd8+1904640];
	fma.rn.f32 	%f5865, %f5863, %f5864, %f5862;
	ld.global.f32 	%f5866, [%rd5+7820];
	ld.global.f32 	%f5867, [%rd8+1906688];
	fma.rn.f32 	%f5868, %f5866, %f5867, %f5865;
	ld.global.f32 	%f5869, [%rd5+7824];
	ld.global.f32 	%f5870, [%rd8+1908736];
	fma.rn.f32 	%f5871, %f5869, %f5870, %f5868;
	ld.global.f32 	%f5872, [%rd5+7828];
	ld.global.f32 	%f5873, [%rd8+1910784];
	fma.rn.f32 	%f5874, %f5872, %f5873, %f5871;
	ld.global.f32 	%f5875, [%rd5+7832];
	ld.global.f32 	%f5876, [%rd8+1912832];
	fma.rn.f32 	%f5877, %f5875, %f5876, %f5874;
	ld.global.f32 	%f5878, [%rd5+7836];
	ld.global.f32 	%f5879, [%rd8+1914880];
	fma.rn.f32 	%f5880, %f5878, %f5879, %f5877;
	ld.global.f32 	%f5881, [%rd5+7840];
	ld.global.f32 	%f5882, [%rd8+1916928];
	fma.rn.f32 	%f5883, %f5881, %f5882, %f5880;
	ld.global.f32 	%f5884, [%rd5+7844];
	ld.global.f32 	%f5885, [%rd8+1918976];
	fma.rn.f32 	%f5886, %f5884, %f5885, %f5883;
	ld.global.f32 	%f5887, [%rd5+7848];
	ld.global.f32 	%f5888, [%rd8+1921024];
	fma.rn.f32 	%f5889, %f5887, %f5888, %f5886;
	ld.global.f32 	%f5890, [%rd5+7852];
	ld.global.f32 	%f5891, [%rd8+1923072];
	fma.rn.f32 	%f5892, %f5890, %f5891, %f5889;
	ld.global.f32 	%f5893, [%rd5+7856];
	ld.global.f32 	%f5894, [%rd8+1925120];
	fma.rn.f32 	%f5895, %f5893, %f5894, %f5892;
	ld.global.f32 	%f5896, [%rd5+7860];
	ld.global.f32 	%f5897, [%rd8+1927168];
	fma.rn.f32 	%f5898, %f5896, %f5897, %f5895;
	ld.global.f32 	%f5899, [%rd5+7864];
	ld.global.f32 	%f5900, [%rd8+1929216];
	fma.rn.f32 	%f5901, %f5899, %f5900, %f5898;
	ld.global.f32 	%f5902, [%rd5+7868];
	ld.global.f32 	%f5903, [%rd8+1931264];
	fma.rn.f32 	%f5904, %f5902, %f5903, %f5901;
	ld.global.f32 	%f5905, [%rd5+7872];
	ld.global.f32 	%f5906, [%rd8+1933312];
	fma.rn.f32 	%f5907, %f5905, %f5906, %f5904;
	ld.global.f32 	%f5908, [%rd5+7876];
	ld.global.f32 	%f5909, [%rd8+1935360];
	fma.rn.f32 	%f5910, %f5908, %f5909, %f5907;
	ld.global.f32 	%f5911, [%rd5+7880];
	ld.global.f32 	%f5912, [%rd8+1937408];
	fma.rn.f32 	%f5913, %f5911, %f5912, %f5910;
	ld.global.f32 	%f5914, [%rd5+7884];
	ld.global.f32 	%f5915, [%rd8+1939456];
	fma.rn.f32 	%f5916, %f5914, %f5915, %f5913;
	ld.global.f32 	%f5917, [%rd5+7888];
	ld.global.f32 	%f5918, [%rd8+1941504];
	fma.rn.f32 	%f5919, %f5917, %f5918, %f5916;
	ld.global.f32 	%f5920, [%rd5+7892];
	ld.global.f32 	%f5921, [%rd8+1943552];
	fma.rn.f32 	%f5922, %f5920, %f5921, %f5919;
	ld.global.f32 	%f5923, [%rd5+7896];
	ld.global.f32 	%f5924, [%rd8+1945600];
	fma.rn.f32 	%f5925, %f5923, %f5924, %f5922;
	ld.global.f32 	%f5926, [%rd5+7900];
	ld.global.f32 	%f5927, [%rd8+1947648];
	fma.rn.f32 	%f5928, %f5926, %f5927, %f5925;
	ld.global.f32 	%f5929, [%rd5+7904];
	ld.global.f32 	%f5930, [%rd8+1949696];
	fma.rn.f32 	%f5931, %f5929, %f5930, %f5928;
	ld.global.f32 	%f5932, [%rd5+7908];
	ld.global.f32 	%f5933, [%rd8+1951744];
	fma.rn.f32 	%f5934, %f5932, %f5933, %f5931;
	ld.global.f32 	%f5935, [%rd5+7912];
	ld.global.f32 	%f5936, [%rd8+1953792];
	fma.rn.f32 	%f5937, %f5935, %f5936, %f5934;
	ld.global.f32 	%f5938, [%rd5+7916];
	ld.global.f32 	%f5939, [%rd8+1955840];
	fma.rn.f32 	%f5940, %f5938, %f5939, %f5937;
	ld.global.f32 	%f5941, [%rd5+7920];
	ld.global.f32 	%f5942, [%rd8+1957888];
	fma.rn.f32 	%f5943, %f5941, %f5942, %f5940;
	ld.global.f32 	%f5944, [%rd5+7924];
	ld.global.f32 	%f5945, [%rd8+1959936];
	fma.rn.f32 	%f5946, %f5944, %f5945, %f5943;
	ld.global.f32 	%f5947, [%rd5+7928];
	ld.global.f32 	%f5948, [%rd8+1961984];
	fma.rn.f32 	%f5949, %f5947, %f5948, %f5946;
	ld.global.f32 	%f5950, [%rd5+7932];
	ld.global.f32 	%f5951, [%rd8+1964032];
	fma.rn.f32 	%f5952, %f5950, %f5951, %f5949;
	ld.global.f32 	%f5953, [%rd5+7936];
	ld.global.f32 	%f5954, [%rd8+1966080];
	fma.rn.f32 	%f5955, %f5953, %f5954, %f5952;
	ld.global.f32 	%f5956, [%rd5+7940];
	ld.global.f32 	%f5957, [%rd8+1968128];
	fma.rn.f32 	%f5958, %f5956, %f5957, %f5955;
	ld.global.f32 	%f5959, [%rd5+7944];
	ld.global.f32 	%f5960, [%rd8+1970176];
	fma.rn.f32 	%f5961, %f5959, %f5960, %f5958;
	ld.global.f32 	%f5962, [%rd5+7948];
	ld.global.f32 	%f5963, [%rd8+1972224];
	fma.rn.f32 	%f5964, %f5962, %f5963, %f5961;
	ld.global.f32 	%f5965, [%rd5+7952];
	ld.global.f32 	%f5966, [%rd8+1974272];
	fma.rn.f32 	%f5967, %f5965, %f5966, %f5964;
	ld.global.f32 	%f5968, [%rd5+7956];
	ld.global.f32 	%f5969, [%rd8+1976320];
	fma.rn.f32 	%f5970, %f5968, %f5969, %f5967;
	ld.global.f32 	%f5971, [%rd5+7960];
	ld.global.f32 	%f5972, [%rd8+1978368];
	fma.rn.f32 	%f5973, %f5971, %f5972, %f5970;
	ld.global.f32 	%f5974, [%rd5+7964];
	ld.global.f32 	%f5975, [%rd8+1980416];
	fma.rn.f32 	%f5976, %f5974, %f5975, %f5973;
	ld.global.f32 	%f5977, [%rd5+7968];
	ld.global.f32 	%f5978, [%rd8+1982464];
	fma.rn.f32 	%f5979, %f5977, %f5978, %f5976;
	ld.global.f32 	%f5980, [%rd5+7972];
	ld.global.f32 	%f5981, [%rd8+1984512];
	fma.rn.f32 	%f5982, %f5980, %f5981, %f5979;
	ld.global.f32 	%f5983, [%rd5+7976];
	ld.global.f32 	%f5984, [%rd8+1986560];
	fma.rn.f32 	%f5985, %f5983, %f5984, %f5982;
	ld.global.f32 	%f5986, [%rd5+7980];
	ld.global.f32 	%f5987, [%rd8+1988608];
	fma.rn.f32 	%f5988, %f5986, %f5987, %f5985;
	ld.global.f32 	%f5989, [%rd5+7984];
	ld.global.f32 	%f5990, [%rd8+1990656];
	fma.rn.f32 	%f5991, %f5989, %f5990, %f5988;
	ld.global.f32 	%f5992, [%rd5+7988];
	ld.global.f32 	%f5993, [%rd8+1992704];
	fma.rn.f32 	%f5994, %f5992, %f5993, %f5991;
	ld.global.f32 	%f5995, [%rd5+7992];
	ld.global.f32 	%f5996, [%rd8+1994752];
	fma.rn.f32 	%f5997, %f5995, %f5996, %f5994;
	ld.global.f32 	%f5998, [%rd5+7996];
	ld.global.f32 	%f5999, [%rd8+1996800];
	fma.rn.f32 	%f6000, %f5998, %f5999, %f5997;
	ld.global.f32 	%f6001, [%rd5+8000];
	ld.global.f32 	%f6002, [%rd8+1998848];
	fma.rn.f32 	%f6003, %f6001, %f6002, %f6000;
	ld.global.f32 	%f6004, [%rd5+8004];
	ld.global.f32 	%f6005, [%rd8+2000896];
	fma.rn.f32 	%f6006, %f6004, %f6005, %f6003;
	ld.global.f32 	%f6007, [%rd5+8008];
	ld.global.f32 	%f6008, [%rd8+2002944];
	fma.rn.f32 	%f6009, %f6007, %f6008, %f6006;
	ld.global.f32 	%f6010, [%rd5+8012];
	ld.global.f32 	%f6011, [%rd8+2004992];
	fma.rn.f32 	%f6012, %f6010, %f6011, %f6009;
	ld.global.f32 	%f6013, [%rd5+8016];
	ld.global.f32 	%f6014, [%rd8+2007040];
	fma.rn.f32 	%f6015, %f6013, %f6014, %f6012;
	ld.global.f32 	%f6016, [%rd5+8020];
	ld.global.f32 	%f6017, [%rd8+2009088];
	fma.rn.f32 	%f6018, %f6016, %f6017, %f6015;
	ld.global.f32 	%f6019, [%rd5+8024];
	ld.global.f32 	%f6020, [%rd8+2011136];
	fma.rn.f32 	%f6021, %f6019, %f6020, %f6018;
	ld.global.f32 	%f6022, [%rd5+8028];
	ld.global.f32 	%f6023, [%rd8+2013184];
	fma.rn.f32 	%f6024, %f6022, %f6023, %f6021;
	ld.global.f32 	%f6025, [%rd5+8032];
	ld.global.f32 	%f6026, [%rd8+2015232];
	fma.rn.f32 	%f6027, %f6025, %f6026, %f6024;
	ld.global.f32 	%f6028, [%rd5+8036];
	ld.global.f32 	%f6029, [%rd8+2017280];
	fma.rn.f32 	%f6030, %f6028, %f6029, %f6027;
	ld.global.f32 	%f6031, [%rd5+8040];
	ld.global.f32 	%f6032, [%rd8+2019328];
	fma.rn.f32 	%f6033, %f6031, %f6032, %f6030;
	ld.global.f32 	%f6034, [%rd5+8044];
	ld.global.f32 	%f6035, [%rd8+2021376];
	fma.rn.f32 	%f6036, %f6034, %f6035, %f6033;
	ld.global.f32 	%f6037, [%rd5+8048];
	ld.global.f32 	%f6038, [%rd8+2023424];
	fma.rn.f32 	%f6039, %f6037, %f6038, %f6036;
	ld.global.f32 	%f6040, [%rd5+8052];
	ld.global.f32 	%f6041, [%rd8+2025472];
	fma.rn.f32 	%f6042, %f6040, %f6041, %f6039;
	ld.global.f32 	%f6043, [%rd5+8056];
	ld.global.f32 	%f6044, [%rd8+2027520];
	fma.rn.f32 	%f6045, %f6043, %f6044, %f6042;
	ld.global.f32 	%f6046, [%rd5+8060];
	ld.global.f32 	%f6047, [%rd8+2029568];
	fma.rn.f32 	%f6048, %f6046, %f6047, %f6045;
	ld.global.f32 	%f6049, [%rd5+8064];
	ld.global.f32 	%f6050, [%rd8+2031616];
	fma.rn.f32 	%f6051, %f6049, %f6050, %f6048;
	ld.global.f32 	%f6052, [%rd5+8068];
	ld.global.f32 	%f6053, [%rd8+2033664];
	fma.rn.f32 	%f6054, %f6052, %f6053, %f6051;
	ld.global.f32 	%f6055, [%rd5+8072];
	ld.global.f32 	%f6056, [%rd8+2035712];
	fma.rn.f32 	%f6057, %f6055, %f6056, %f6054;
	ld.global.f32 	%f6058, [%rd5+8076];
	ld.global.f32 	%f6059, [%rd8+2037760];
	fma.rn.f32 	%f6060, %f6058, %f6059, %f6057;
	ld.global.f32 	%f6061, [%rd5+8080];
	ld.global.f32 	%f6062, [%rd8+2039808];
	fma.rn.f32 	%f6063, %f6061, %f6062, %f6060;
	ld.global.f32 	%f6064, [%rd5+8084];
	ld.global.f32 	%f6065, [%rd8+2041856];
	fma.rn.f32 	%f6066, %f6064, %f6065, %f6063;
	ld.global.f32 	%f6067, [%rd5+8088];
	ld.global.f32 	%f6068, [%rd8+2043904];
	fma.rn.f32 	%f6069, %f6067, %f6068, %f6066;
	ld.global.f32 	%f6070, [%rd5+8092];
	ld.global.f32 	%f6071, [%rd8+2045952];
	fma.rn.f32 	%f6072, %f6070, %f6071, %f6069;
	ld.global.f32 	%f6073, [%rd5+8096];
	ld.global.f32 	%f6074, [%rd8+2048000];
	fma.rn.f32 	%f6075, %f6073, %f6074, %f6072;
	ld.global.f32 	%f6076, [%rd5+8100];
	ld.global.f32 	%f6077, [%rd8+2050048];
	fma.rn.f32 	%f6078, %f6076, %f6077, %f6075;
	ld.global.f32 	%f6079, [%rd5+8104];
	ld.global.f32 	%f6080, [%rd8+2052096];
	fma.rn.f32 	%f6081, %f6079, %f6080, %f6078;
	ld.global.f32 	%f6082, [%rd5+8108];
	ld.global.f32 	%f6083, [%rd8+2054144];
	fma.rn.f32 	%f6084, %f6082, %f6083, %f6081;
	ld.global.f32 	%f6085, [%rd5+8112];
	ld.global.f32 	%f6086, [%rd8+2056192];
	fma.rn.f32 	%f6087, %f6085, %f6086, %f6084;
	ld.global.f32 	%f6088, [%rd5+8116];
	ld.global.f32 	%f6089, [%rd8+2058240];
	fma.rn.f32 	%f6090, %f6088, %f6089, %f6087;
	ld.global.f32 	%f6091, [%rd5+8120];
	ld.global.f32 	%f6092, [%rd8+2060288];
	fma.rn.f32 	%f6093, %f6091, %f6092, %f6090;
	ld.global.f32 	%f6094, [%rd5+8124];
	ld.global.f32 	%f6095, [%rd8+2062336];
	fma.rn.f32 	%f6096, %f6094, %f6095, %f6093;
	ld.global.f32 	%f6097, [%rd5+8128];
	ld.global.f32 	%f6098, [%rd8+2064384];
	fma.rn.f32 	%f6099, %f6097, %f6098, %f6096;
	ld.global.f32 	%f6100, [%rd5+8132];
	ld.global.f32 	%f6101, [%rd8+2066432];
	fma.rn.f32 	%f6102, %f6100, %f6101, %f6099;
	ld.global.f32 	%f6103, [%rd5+8136];
	ld.global.f32 	%f6104, [%rd8+2068480];
	fma.rn.f32 	%f6105, %f6103, %f6104, %f6102;
	ld.global.f32 	%f6106, [%rd5+8140];
	ld.global.f32 	%f6107, [%rd8+2070528];
	fma.rn.f32 	%f6108, %f6106, %f6107, %f6105;
	ld.global.f32 	%f6109, [%rd5+8144];
	ld.global.f32 	%f6110, [%rd8+2072576];
	fma.rn.f32 	%f6111, %f6109, %f6110, %f6108;
	ld.global.f32 	%f6112, [%rd5+8148];
	ld.global.f32 	%f6113, [%rd8+2074624];
	fma.rn.f32 	%f6114, %f6112, %f6113, %f6111;
	ld.global.f32 	%f6115, [%rd5+8152];
	ld.global.f32 	%f6116, [%rd8+2076672];
	fma.rn.f32 	%f6117, %f6115, %f6116, %f6114;
	ld.global.f32 	%f6118, [%rd5+8156];
	ld.global.f32 	%f6119, [%rd8+2078720];
	fma.rn.f32 	%f6120, %f6118, %f6119, %f6117;
	ld.global.f32 	%f6121, [%rd5+8160];
	ld.global.f32 	%f6122, [%rd8+2080768];
	fma.rn.f32 	%f6123, %f6121, %f6122, %f6120;
	ld.global.f32 	%f6124, [%rd5+8164];
	ld.global.f32 	%f6125, [%rd8+2082816];
	fma.rn.f32 	%f6126, %f6124, %f6125, %f6123;
	ld.global.f32 	%f6127, [%rd5+8168];
	ld.global.f32 	%f6128, [%rd8+2084864];
	fma.rn.f32 	%f6129, %f6127, %f6128, %f6126;
	ld.global.f32 	%f6130, [%rd5+8172];
	ld.global.f32 	%f6131, [%rd8+2086912];
	fma.rn.f32 	%f6132, %f6130, %f6131, %f6129;
	ld.global.f32 	%f6133, [%rd5+8176];
	ld.global.f32 	%f6134, [%rd8+2088960];
	fma.rn.f32 	%f6135, %f6133, %f6134, %f6132;
	ld.global.f32 	%f6136, [%rd5+8180];
	ld.global.f32 	%f6137, [%rd8+2091008];
	fma.rn.f32 	%f6138, %f6136, %f6137, %f6135;
	ld.global.f32 	%f6139, [%rd5+8184];
	ld.global.f32 	%f6140, [%rd8+2093056];
	fma.rn.f32 	%f6141, %f6139, %f6140, %f6138;
	ld.global.f32 	%f6142, [%rd5+8188];
	ld.global.f32 	%f6143, [%rd8+2095104];
	fma.rn.f32 	%f6144, %f6142, %f6143, %f6141;
	st.global.f32 	[%rd9+2048], %f6144;
	ret;

}
	// .globl	_Z16d_MatMul_simple2PKfPfS0_
.visible .entry _Z16d_MatMul_simple2PKfPfS0_(
	.param .u64 .ptr .align 1 _Z16d_MatMul_simple2PKfPfS0__param_0,
	.param .u64 .ptr .align 1 _Z16d_MatMul_simple2PKfPfS0__param_1,
	.param .u64 .ptr .align 1 _Z16d_MatMul_simple2PKfPfS0__param_2
)
{
	.reg .b32 	%r<9>;
	.reg .b32 	%f<3105>;
	.reg .b64 	%rd<13>;
	// demoted variable
	.shared .align 4 .b8 _ZZ16d_MatMul_simple2PKfPfS0_E8neuron_i[128];
	ld.param.u64 	%rd1, [_Z16d_MatMul_simple2PKfPfS0__param_0];
	ld.param.u64 	%rd2, [_Z16d_MatMul_simple2PKfPfS0__param_1];
	ld.param.u64 	%rd3, [_Z16d_MatMul_simple2PKfPfS0__param_2];
	cvta.to.global.u64 	%rd4, %rd3;
	cvta.to.global.u64 	%rd5, %rd1;
	mov.u32 	%r1, %ctaid.x;
	mov.u32 	%r2, %ntid.x;
	mov.u32 	%r3, %tid.x;
	mad.lo.s32 	%r4, %r1, %r2, %r3;
	shl.b32 	%r5, %r3, 2;
	mov.u32 	%r6, _ZZ16d_MatMul_simple2PKfPfS0_E8neuron_i;
	add.s32 	%r7, %r6, %r5;
	shl.b32 	%r8, %r4, 10;
	mul.wide.u32 	%rd6, %r3, 4;
	add.s64 	%rd7, %rd5, %rd6;
	ld.global.f32 	%f1, [%rd7];
	st.shared.f32 	[%r7], %f1;
	bar.sync 	0;
	ld.shared.f32 	%f2, [_ZZ16d_MatMul_simple2PKfPfS0_E8neuron_i];
	mul.wide.s32 	%rd8, %r8, 4;
	add.s64 	%rd9, %rd4, %rd8;
	ld.global.f32 	%f3, [%rd9];
	fma.rn.f32 	%f4, %f2, %f3, 0f00000000;
	ld.shared.f32 	%f5, [_ZZ16d_MatMul_simple2PKfPfS0_E8neuron_i+4];
	ld.global.f32 	%f6, [%rd9+4];
	fma.rn.f32 	%f7, %f5, %f6, %f4;
	ld.shared.f32 	%f8, [_ZZ16d_MatMul_simple2PKfPfS0_E8neuron_i+8];
	ld.global.f32 	%f9, [%rd9+8];
	fma.rn.f32 	%f10, %f8, %f9, %f7;
	ld.shared.f32 	%f11, [_ZZ16d_MatMul_simple2PKfPfS0_E8neuron_i+12];
	ld.global.f32 	%f12, [%rd9+12];
	fma.rn.f32 	%f13, %f11, %f12, %f10;
	ld.shared.f32 	%f14, [_ZZ16d_MatMul_simple2PKfPfS0_E8neuron_i+16];
	ld.global.f32 	%f15, [%rd9+16];
	fma.rn.f32 	%f16, %f14, %f15, %f13;
	ld.shared.f32 	%f17, [_ZZ16d_MatMul_simple2PKfPfS0_E8neuron_i+20];
	ld.global.f32 	%f18, [%rd9+20];
	fma.rn.f32 	%f19, %f17, %f18, %f16;
	ld.shared.f32 	%f20, [_ZZ16d_MatMul_simple2PKfPfS0_E8neuron_i+24];
	ld.global.f32 	%f21, [%rd9+24];
	fma.rn.f32 	%f22, %f20, %f21, %f19;
	ld.shared.f32 	%f23, [_ZZ16d_MatMul_simple2PKfPfS0_E8neuron_i+28];
	ld.global.f32 	%f24, [%rd9+28];
	fma.rn.f32 	%f25, %f23, %f24, %f22;
	ld.shared.f32 	%f26, [_ZZ16d_MatMul_simple2PKfPfS0_E8neuron_i+32];
	ld.global.f32 	%f27, [%rd9+32];
	fma.rn.f32 	%f28, %f26, %f27, %f25;
	ld.shared.f32 	%f29, [_ZZ16d_MatMul_simple2PKfPfS0_E8neuron_i+36];
	ld.global.f32 	%f30, [%rd9+36];
	fma.rn.f32 	%f31, %f29, %f30, %f28;
	ld.shared.f32 	%f32, [_ZZ16d_MatMul_simple2PKfPfS0_E8neuron_i+40];
	ld.global.f32 	%f33, [%rd9+40];
	fma.rn.f32 	%f34, %f32, %f33, %f31;
	ld.shared.f32 	%f35, [_ZZ16d_MatMul_simple2PKfPfS0_E8neuron_i+44];
	ld.global.f32 	%f36, [%rd9+44];
	fma.rn.f32 	%f37, %f35, %f36, %f34;
	ld.shared.f32 	%f38, [_ZZ16d_MatMul_simple2PKfPfS0_E8neuron_i+48];
	ld.global.f32 	%f39, [%rd9+48];
	fma.rn.f32 	%f40, %f38, %f39, %f37;
	ld.shared.f32 	%f41, [_ZZ16d_MatMul_simple2PKfPfS0_E8neuron_i+52];
	ld.global.f32 	%f42, [%rd9+52];
	fma.rn.f32 	%f43, %f41, %f42, %f40;
	ld.shared.f32 	%f44, [_ZZ16d_MatMul_simple2PKfPfS0_E8neuron_i+56];
	ld.global.f32 	%f45, [%rd9+56];
	fma.rn.f32 	%f46, %f44, %f45, %f43;
	ld.shared.f32 	%f47, [_ZZ16d_MatMul_simple2PKfPfS0_E8neuron_i+60];
	ld.global.f32 	%f48, [%rd9+60];
	fma.rn.f32 	%f49, %f47, %f48, %f46;
	ld.shared.f32 	%f50, [_ZZ16d_MatMul_simple2PKfPfS0_E8neuron_i+64];
	ld.global.f32 	%f51, [%rd9+64];
	fma.rn.f32 	%f52, %f50, %f51, %f49;
	ld.shared.f32 	%f53, [_ZZ16d_MatMul_simple2PKfPfS0_E8neuron_i+68];
	ld.global.f32 	%f54, [%rd9+68];
	fma.rn.f32 	%f55, %f53, %f54, %f52;
	ld.shared.f32 	%f56, [_ZZ16d_MatMul_simple2PKfPfS0_E8neuron_i+72];
	ld.global.f32 	%f57, [%rd9+72];
	fma.rn.f32 	%f58, %f56, %f57, %f55;
	ld.shared.f32 	%f59, [_ZZ16d_MatMul_simple2PKfPfS0_E8neuron_i+76];
	ld.global.f32 	%f60, [%rd9+76];
	fma.rn.f32 	%f61, %f59, %f60, %f58;
	ld.shared.f32 	%f62, [_ZZ16d_MatMul_simple2PKfPfS0_E8neuron_i+80];
	ld.global.f32 	%f63, [%rd9+80];
	fma.rn.f32 	%f64, %f62, %f63, %f61;
	ld.shared.f32 	%f65, [_ZZ16d_MatMul_simple2PKfPfS0_E8neuron_i+84];
	ld.global.f32 	%f66, [%rd9+84];
	fma.rn.f32 	%f67, %f65, %f66, %f64;
	ld.shared.f32 	%f68, [_ZZ16d_MatMul_simple2PKfPfS0_E8neuron_i+88];
	ld.global.f32 	%f69, [%rd9+88];
	fma.rn.f32 	%f70, %f68, %f69, %f67;
	ld.shared.f32 	%f71, [_ZZ16d_MatMul_simple2PKfPfS0_E8neuron_i+92];
	ld.global.f32 	%f72, [%rd9+92];
	fma.rn.f32 	%f73, %f71, %f72, %f70;
	ld.shared.f32 	%f74, [_ZZ16d_MatMul_simple2PKfPfS0_E8neuron_i+96];
	ld.global.f32 	%f75, [%rd9+96];
	fma.rn.f32 	%f76, %f74, %f75, %f73;
	ld.shared.f32 	%f77, [_ZZ16d_MatMul_simple2PKfPfS0_E8neuron_i+100];
	ld.global.f32 	%f78, [%rd9+100];
	fma.rn.f32 	%f79, %f77, %f78, %f76;
	ld.shared.f32 	%f80, [_ZZ16d_MatMul_simple2PKfPfS0_E8neuron_i+104];
	ld.global.f32 	%f81, [%rd9+104];
	fma.rn.f32 	%f82, %f80, %f81, %f79;
	ld.shared.f32 	%f83, [_ZZ16d_MatMul_simple2PKfPfS0_E8neuron_i+108];
	ld.global.f32 	%f84, [%rd9+108];
	fma.rn.f32 	%f85, %f83, %f84, %f82;
	ld.shared.f32 	%f86, [_ZZ16d_MatMul_simple2PKfPfS0_E8neuron_i+112];
	ld.global.f32 	%f87, [%rd9+112];
	fma.rn.f32 	%f88, %f86, %f87, %f85;
	ld.shared.f32 	%f89, [_ZZ16d_MatMul_simple2PKfPfS0_E8neuron_i+116];
	ld.global.f32 	%f90, [%rd9+116];
	fma.rn.f32 	%f91, %f89, %f90, %f88;
	ld.shared.f32 	%f92, [_ZZ16d_MatMul_simple2PKfPfS0_E8neuron_i+120];
	ld.global.f32 	%f93, [%rd9+120];
	fma.rn.f32 	%f94, %f92, %f93, %f91;
	ld.shared.f32 	%f95, [_ZZ16d_MatMul_simple2PKfPfS0_E8neuron_i+124];
	ld.global.f32 	%f96, [%rd9+124];
	fma.rn.f32 	%f97, %f95, %f96, %f94;
	bar.sync 	0;
	ld.global.f32 	%f98, [%rd7+128];
	st.shared.f32 	[%r7], %f98;
	bar.sync 	0;
	ld.shared.f32 	%f99, [_ZZ16d_MatMul_simple2PKfPfS0_E8neuron_i];
	ld.global.f32 	%f100, [%rd9+128];
	fma.rn.f32 	%f101, %f99, %f100, %f97;
	ld.shared.f32 	%f102, [_ZZ16d_MatMul_simple2PKfPfS0_E8neuron_i+4];
	ld.global.f32 	%f103, [%rd9+132];
	fma.rn.f32 	%f104, %f102, %f103, %f101;
	ld.shared.f32 	%f105, [_ZZ16d_MatMul_simple2PKfPfS0_E8neuron_i+8];
	ld.global.f32 	%f106, [%rd9+136];
	fma.rn.f32 	%f107, %f105, %f106, %f104;
	ld.shared.f32 	%f108, [_ZZ16d_MatMul_simple2PKfPfS0_E8neuron_i+12];
	ld.global.f32 	%f109, [%rd9+140];
	fma.rn.f32 	%f110, %f108, %f109, %f107;
	ld.shared.f32 	%f111, [_ZZ16d_MatMul_simple2PKfPfS0_E8neuron_i+16];
	ld.global.f32 	%f112, [%rd9+144];
	fma.rn.f32 	%f113, %f111, %f112, %f110;
	ld.shared.f32 	%f114, [_ZZ16d_MatMul_simple2PKfPfS0_E8neuron_i+20];
	ld.global.f32 	%f115, [%rd9+148];
	fma.rn.f32 	%f116, %f114, %f115, %f113;
	ld.shared.f32 	%f117, [_ZZ16d_MatMul_simple2PKfPfS0_E8neuron_i+24];
	ld.global.f32 	%f118, [%rd9+152];
	fma.rn.f32 	%f119, %f117, %f118, %f116;
	ld.shared.f32 	%f120, [_ZZ16d_MatMul_simple2PKfPfS0_E8neuron_i+28];
	ld.global.f32 	%f121, [%rd9+156];
	fma.rn.f32 	%f122, %f120, %f121, %f119;
	ld.shared.f32 	%f123, [_ZZ16d_MatMul_simple2PKfPfS0_E8neuron_i+32];
	ld.global.f32 	%f124, [%rd9+160];
	fma.rn.f32 	%f125, %f123, %f124, %f122;
	ld.shared.f32 	%f126, [_ZZ16d_MatMul_simple2PKfPfS0_E8neuron_i+36];
	ld.global.f32 	%f127, [%rd9+164];
	fma.rn.f32 	%f128, %f126, %f127, %f125;
	ld.shared.f32 	%f129, [_ZZ16d_MatMul_simple2PKfPfS0_E8neuron_i+40];
	ld.global.f32 	%f130, [%rd9+168];
	fma.rn.f32 	%f131, %f129, %f130, %f128;
	ld.shared.f32 	%f132, [_ZZ16d_MatMul_simple2PKfPfS0_E8neuron_i+44];
	ld.global.f32 	%f133, [%rd9+172];
	fma.rn.f32 	%f134, %f132, %f133, %f131;
	ld.shared.f32 	%f135, [_ZZ16d_MatMul_simple2PKfPfS0_E8neuron_i+48];
	ld.global.f32 	%f136, [%rd9+176];
	fma.rn.f32 	%f137, %f135, %f136, %f134;
	ld.shared.f32 	%f138, [_ZZ16d_MatMul_simple2PKfPfS0_E8neuron_i+52];
	ld.global.f32 	%f139, [%rd9+180];
	fma.rn.f32 	%f140, %f138, %f139, %f137;
	ld.shared.f32 	%f141, [_ZZ16d_MatMul_simple2PKfPfS0_E8neuron_i+56];
	ld.global.f32 	%f142, [%rd9+184];
	fma.rn.f32 	%f143, %f141, %f142, %f140;
	ld.shared.f32 	%f144, [_ZZ16d_MatMul_simple2PKfPfS0_E8neuron_i+60];
	ld.global.f32 	%f145, [%rd9+188];
	fma.rn.f32 	%f146, %f144, %f145, %f143;
	ld.shared.f32 	%f147, [_ZZ16d_MatMul_simple2PKfPfS0_E8neuron_i+64];
	ld.global.f32 	%f148, [%rd9+192];
	fma.rn.f32 	%f149, %f147, %f148, %f146;
	ld.shared.f32 	%f150, [_ZZ16d_MatMul_simple2PKfPfS0_E8neuron_i+68];
	ld.global.f32 	%f151, [%rd9+196];
	fma.rn.f32 	%f152, %f150, %f151, %f149;
	ld.shared.f32 	%f153, [_ZZ16d_MatMul_simple2PKfPfS0_E8neuron_i+72];
	ld.global.f32 	%f154, [%rd9+200];
	fma.rn.f32 	%f155, %f153, %f154, %f152;
	ld.shared.f32 	%f156, [_ZZ16d_MatMul_simple2PKfPfS0_E8neuron_i+76];
	ld.global.f32 	%f157, [%rd9+204];
	fma.rn.f32 	%f158, %f156, %f157, %f155;
	ld.shared.f32 	%f159, [_ZZ16d_MatMul_simple2PKfPfS0_E8neuron_i+80];
	ld.global.f32 	%f160, [%rd9+208];
	fma.rn.f32 	%f161, %f159, %f160, %f158;
	ld.shared.f32 	%f162, [_ZZ16d_MatMul_simple2PKfPfS0_E8neuron_i+84];
	ld.global.f32 	%f163, [%rd9+212];
	fma.rn.f32 	%f164, %f162, %f163, %f161;
	ld.shared.f32 	%f165, [_ZZ16d_MatMul_simple2PKfPfS0_E8neuron_i+88];
	ld.global.f32 	%f166, [%rd9+216];
	fma.rn.f32 	%f167, %f165, %f166, %f164;
	ld.shared.f32 	%f168, [_ZZ16d_MatMul_simple2PKfPfS0_E8neuron_i+92];
	ld.global.f32 	%f169, [%rd9+220];
	fma.rn.f32 	%f170, %f168, %f169, %f167;
	ld.shared.f32 	%f171, [_ZZ16d_MatMul_simple2PKfPfS0_E8neuron_i+96];
	ld.global.f32 	%f172, [%rd9+224];
	fma.rn.f32 	%f173, %f171, %f172, %f170;
	ld.shared.f32 	%f174, [_ZZ16d_MatMul_simple2PKfPfS0_E8neuron_i+100];
	ld.global.f32 	%f175, [%rd9+228];
	fma.rn.f32 	%f176, %f174, %f175, %f173;
	ld.shared.f32 	%f177, [_ZZ16d_MatMul_simple2PKfPfS0_E8neuron_i+104];
	ld.global.f32 	%f178, [%rd9+232];
	fma.rn.f32 	%f179, %f177, %f178, %f176;
	ld.shared.f32 	%f180, [_ZZ16d_MatMul_simple2PKfPfS0_E8neuron_i+108];
	ld.global.f32 	%f181, [%rd9+236];
	fma.rn.f32 	%f182, %f180, %f181, %f179;
	ld.shared.f32 	%f183, [_ZZ16d_MatMul_simple2PKfPfS0_E8neuron_i+112];
	ld.global.f32 	%f184, [%rd9+240];
	fma.rn.f32 	%f185, %f183, %f184, %f182;
	ld.shared.f32 	%f186, [_ZZ16d_MatMul_simple2PKfPfS0_E8neuron_i+116];
	ld.global.f32 	%f187, [%rd9+244];
	fma.rn.f32 	%f188, %f186, %f187, %f185;
	ld.shared.f32 	%f189, [_ZZ16d_MatMul_simple2PKfPfS0_E8neuron_i+120];
	ld.global.f32 	%f190, [%rd9+248];
	fma.rn.f32 	%f191, %f189, %f190, %f188;
	ld.shared.f32 	%f192, [_ZZ16d_MatMul_simple2PKfPfS0_E8neuron_i+124];
	ld.global.f32 	%f193, [%rd9+252];
	fma.rn.f32 	%f194, %f192, %f193, %f191;
	bar.sync 	0;
	ld.global.f32 	%f195, [%rd7+256];
	st.shared.f32 	[%r7], %f195;
	bar.sync 	0;
	ld.shared.f32 	%f196, [_ZZ16d_MatMul_simple2PKfPfS0_E8neuron_i];
	ld.global.f32 	%f197, [%rd9+256];
	fma.rn.f32 	%f198, %f196, %f197, %f194;
	ld.shared.f32 	%f199, [_ZZ16d_MatMul_simple2PKfPfS0_E8neuron_i+4];
	ld.global.f32 	%f200, [%rd9+260];
	fma.rn.f32 	%f201, %f199, %f200, %f198;
	ld.shared.f32 	%f202, [_ZZ16d_MatMul_simple2PKfPfS0_E8neuron_i+8];
	ld.global.f32 	%f203, [%rd9+264];
	fma.rn.f32 	%f204, %f202, %f203, %f201;
	ld.shared.f32 	%f205, [_ZZ16d_MatMul_simple2PKfPfS0_E8neuron_i+12];
	ld.global.f32 	%f206, [%rd9+268];
	fma.rn.f32 	%f207, %f205, %f206, %f204;
	ld.shared.f32 	%f208, [_ZZ16d_MatMul_simple2PKfPfS0_E8neuron_i+16];
	ld.global.f32 	%f209, [%rd9+272];
	fma.rn.f32 	%f210, %f208, %f209, %f207;
	ld.shared.f32 	%f211, [_ZZ16d_MatMul_simple2PKfPfS0_E8neuron_i+20];
	ld.global.f32 	%f212, [%rd9+276];
	fma.rn.f32 	%f213, %f211, %f212, %f210;
	ld.shared.f32 	%f214, [_ZZ16d_MatMul_simple2PKfPfS0_E8neuron_i+24];
	ld.global.f32 	%f215, [%rd9+280];
	fma.rn.f32 	%f216, %f214, %f215, %f213;
	ld.shared.f32 	%f217, [_ZZ16d_MatMul_simple2PKfPfS0_E8neuron_i+28];
	ld.global.f32 	%f218, [%rd9+284];
	fma.rn.f32 	%f219, %f217, %f218, %f216;
	ld.shared.f32 	%f220, [_ZZ16d_MatMul_simple2PKfPfS0_E8neuron_i+32];
	ld.global.f32 	%f221, [%rd9+288];
	fma.rn.f32 	%f222, %f220, %f221, %f219;
	ld.shared.f32 	%f223, [_ZZ16d_MatMul_simple2PKfPfS0_E8neuron_i+36];
	ld.global.f32 	%f224, [%rd9+292];
	fma.rn.f32 	%f225, %f223, %f224, %f222;
	ld.shared.f32 	%f226, [_ZZ16d_MatMul_simple2PKfPfS0_E8neuron_i+40];
	ld.global.f32 	%f227, [%rd9+296];
	fma.rn.f32 	%f228, %f226, %f227, %f225;
	ld.shared.f32 	%f229, [_ZZ16d_MatMul_simple2PKfPfS0_E8neuron_i+44];
	ld.global.f32 	%f230, [%rd9+300];
	fma.rn.f32 	%f231, %f229, %f230, %f228;
	ld.shared.f32 	%f232, [_ZZ16d_MatMul_simple2PKfPfS0_E8neuron_i+48];
	ld.global.f32 	%f233, [%rd9+304];
	fma.rn.f32 	%f234, %f232, %f233, %f231;
	ld.shared.f32 	%f235, [_ZZ16d_MatMul_simple2PKfPfS0_E8neuron_i+52];
	ld.global.f32 	%f236, [%rd9+308];
	fma.rn.f32 	%f237, %f235, %f236, %f234;
	ld.shared.f32 	%f238, [_ZZ16d_MatMul_simple2PKfPfS0_E8neuron_i+56];
	ld.global.f32 	%f239, [%rd9+312];
	fma.rn.f32 	%f240, %f238, %f239, %f237;
	ld.shared.f32 	%f241, [_ZZ16d_MatMul_simple2PKfPfS0_E8neuron_i+60];
	ld.global.f32 	%f242, [%rd9+316];
	fma.rn.f32 	%f243, %f241, %f242, %f240;
	ld.shared.f32 	%f244, [_ZZ16d_MatMul_simple2PKfPfS0_E8neuron_i+64];
	ld.global.f32 	%f245, [%rd9+320];
	fma.rn.f32 	%f246, %f244, %f245, %f243;
	ld.shared.f32 	%f247, [_ZZ16d_MatMul_simple2PKfPfS0_E8neuron_i+68];
	ld.global.f32 	%f248, [%rd9+324];
	fma.rn.f32 	%f249, %f247, %f248, %f246;
	ld.shared.f32 	%f250, [_ZZ16d_MatMul_simple2PKfPfS0_E8neuron_i+72];
	ld.global.f32 	%f251, [%rd9+328];
	fma.rn.f32 	%f252, %f250, %f251, %f249;
	ld.shared.f32 	%f253, [_ZZ16d_MatMul_simple2PKfPfS0_E8neuron_i+76];
	ld.global.f32 	%f254, [%rd9+332];
	fma.rn.f32 	%f255, %f253, %f254, %f252;
	ld.shared.f32 	%f256, [_ZZ16d_MatMul_simple2PKfPfS0_E8neuron_i+80];
	ld.global.f32 	%f257, [%rd9+336];
	fma.rn.f32 	%f258, %f256, %f257, %f255;
	ld.shared.f32 	%f259, [_ZZ16d_MatMul_simple2PKfPfS0_E8neuron_i+84];
	ld.global.f32 	%f260, [%rd9+340];
	fma.rn.f32 	%f261, %f259, %f260, %f258;
	ld.shared.f32 	%f262, [_ZZ16d_MatMul_simple2PKfPfS0_E8neuron_i+88];
	ld.global.f32 	%f263, [%rd9+344];
	fma.rn.f32 	%f264, %f262, %f263, %f261;
	ld.shared.f32 	%f265, [_ZZ16d_MatMul_simple2PKfPfS0_E8neuron_i+92];
	ld.global.f32 	%f266, [%rd9+348];
	fma.rn.f32 	%f267, %f265, %f266, %f264;
	ld.shared.f32 	%f268, [_ZZ16d_MatMul_simple2PKfPfS0_E8neuron_i+96];
	ld.global.f32 	%f269, [%rd9+352];
	fma.rn.f32 	%f270, %f268, %f269, %f267;
	ld.shared.f32 	%f271, [_ZZ16d_MatMul_simple2PKfPfS0_E8neuron_i+100];
	ld.global.f32 	%f272, [%rd9+356];
	fma.rn.f32 	%f273, %f271, %f272, %f270;
	ld.shared.f32 	%f274, [_ZZ16d_MatMul_simple2PKfPfS0_E8neuron_i+104];
	ld.global.f32 	%f275, [%rd9+360];
	fma.rn.f32 	%f276, %f274, %f275, %f273;
	ld.shared.f32 	%f277, [_ZZ16d_MatMul_simple2PKfPfS0_E8neuron_i+108];
	ld.global.f32 	%f278, [%rd9+364];
	fma.rn.f32 	%f279, %f277, %f278, %f276;
	ld.shared.f32 	%f280, [_ZZ16d_MatMul_simple2PKfPfS0_E8neuron_i+112];
	ld.global.f32 	%f281, [%rd9+368];
	fma.rn.f32 	%f282, %f280, %f281, %f279;
	ld.shared.f32 	%f283, [_ZZ16d_MatMul_simple2PKfPfS0_E8neuron_i+116];
	ld.global.f32 	%f284, [%rd9+372];
	fma.rn.f32 	%f285, %f283, %f284, %f282;
	ld.shared.f32 	%f286, [_ZZ16d_MatMul_simple2PKfPfS0_E8neuron_i+120];
	ld.global.f32 	%f287, [%rd9+376];
	fma.rn.f32 	%f288, %f286, %f287, %f285;
	ld.shared.f32 	%f289, [_ZZ16d_MatMul_simple2PKfPfS0_E8neuron_i+124];
	ld.global.f32 	%f290, [%rd9+380];
	fma.rn.f32 	%f291, %f289, %f290, %f288;
	bar.sync 	0;
	ld.global.f32 	%f292, [%rd7+384];
	st.shared.f32 	[%r7], %f292;
	bar.sync 	0;
	ld.shared.f32 	%f293, [_ZZ16d_MatMul_simple2PKfPfS0_E8neuron_i];
	ld.global.f32 	%f294, [%rd9+384];
	fma.rn.f32 	%f295, %f293, %f294, %f291;
	ld.shared.f32 	%f296, [_ZZ16d_MatMul_simple2PKfPfS0_E8neuron_i+4];
	ld.global.f32 	%f297, [%rd9+388];
	fma.rn.f32 	%f298, %f296, %f297, %f295;
	ld.shared.f32 	%f299, [_ZZ16d_MatMul_simple2PKfPfS0_E8neuron_i+8];
	ld.global.f32 	%f300, [%rd9+392];
	fma.rn.f32 	%f301, %f299, %f300, %f298;
	ld.shared.f32 	%f302, [_ZZ16d_MatMul_simple2PKfPfS0_E8neuron_i+12];
	ld.global.f32 	%f303, [%rd9+396];
	fma.rn.f32 	%f304, %f302, %f303, %f301;
	ld.shared.f32 	%f305, [_ZZ16d_MatMul_simple2PKfPfS0_E8neuron_i+16];
	ld.global.f32 	%f306, [%rd9+400];
	fma.rn.f32 	%f307, %f305, %f306, %f304;
	ld.shared.f32 	%f308, [_ZZ16d_MatMul_simple2PKfPfS0_E8neuron_i+20];
	ld.global.f32 	%f309, [%rd9+404];
	fma.rn.f32 	%f310, %f308, %f309, %f307;
	ld.shared.f32 	%f311, [_ZZ16d_MatMul_simple2PKfPfS0_E8neuron_i+24];
	ld.global.f32 	%f312, [%rd9+408];
	fma.rn.f32 	%f313, %f311, %f312, %f310;
	ld.shared.f32 	%f314, [_ZZ16d_MatMul_simple2PKfPfS0_E8neuron_i+28];
	ld.global.f32 	%f315, [%rd9+412];
	fma.rn.f32 	%f316, %f314, %f315, %f313;
	ld.shared.f32 	%f317, [_ZZ16d_MatMul_simple2PKfPfS0_E8neuron_i+32];
	ld.global.f32 	%f318, [%rd9+416];
	fma.rn.f32 	%f319, %f317, %f318, %f316;
	ld.shared.f32 	%f320, [_ZZ16d_MatMul_simple2PKfPfS0_E8neuron_i+36];
	ld.global.f32 	%f321, [%rd9+420];
	fma.rn.f32 	%f322, %f320, %f321, %f319;
	ld.shared.f32 	%f323, [_ZZ16d_MatMul_simple2PKfPfS0_E8neuron_i+40];
	ld.global.f32 	%f324, [%rd9+424];
	fma.rn.f32 	%f325, %f323, %f324, %f322;
	ld.shared.f32 	%f326, [_ZZ16d_MatMul_simple2PKfPfS0_E8neuron_i+44];
	ld.global.f32 	%f327, [%rd9+428];
	fma.rn.f32 	%f328, %f326, %f327, %f325;
	ld.shared.f32 	%f329, [_ZZ16d_MatMul_simple2PKfPfS0_E8neuron_i+48];
	ld.global.f32 	%f330, [%rd9+432];
	fma.rn.f32 	%f331, %f329, %f330, %f328;
	ld.shared.f32 	%f332, [_ZZ16d_MatMul_simple2PKfPfS0_E8neuron_i+52];
	ld.global.f32 	%f333, [%rd9+436];
	fma.rn.f32 	%f334, %f332, %f333, %f331;
	ld.shared.f32 	%f335, [_ZZ16d_MatMul_simple2PKfPfS0_E8neuron_i+56];
	ld.global.f32 	%f336, [%rd9+440];
	fma.rn.f32 	%f337, %f335, %f336, %f334;
	ld.shared.f32 	%f338, [_ZZ16d_MatMul_simple2PKfPfS0_E8neuron_i+60];
	ld.global.f32 	%f339, [%rd9+444];
	fma.rn.f32 	%f340, %f338, %f339, %f337;
	ld.shared.f32 	%f341, [_ZZ16d_MatMul_simple2PKfPfS0_E8neuron_i+64];
	ld.global.f32 	%f342, [%rd9+448];
	fma.rn.f32 	%f343, %f341, %f342, %f340;
	ld.shared.f32 	%f344, [_ZZ16d_MatMul_simple2PKfPfS0_E8neuron_i+68];
	ld.global.f32 	%f345, [%rd9+452];
	fma.rn.f32 	%f346, %f344, %f345, %f343;
	ld.shared.f32 	%f347, [_ZZ16d_MatMul_simple2PKfPfS0_E8neuron_i+72];
	ld.global.f32 	%f348, [%rd9+456];
	fma.rn.f32 	%f349, %f347, %f348, %f346;
	ld.shared.f32 	%f350, [_ZZ16d_MatMul_simple2PKfPfS0_E8neuron_i+76];
	ld.global.f32 	%f351, [%rd9+460];
	fma.rn.f32 	%f352, %f350, %f351, %f349;
	ld.shared.f32 	%f353, [_ZZ16d_MatMul_simple2PKfPfS0_E8neuron_i+80];
	ld.global.f32 	%f354, [%rd9+464];
	fma.rn.f32 	%f355, %f353, %f354, %f352;
	ld.shared.f32 	%f356, [_ZZ16d_MatMul_simple2PKfPfS0_E8neuron_i+84];
	ld.global.f32 	%f357, [%rd9+468];
	fma.rn.f32 	%f358, %f356, %f357, %f355;
	ld.shared.f32 	%f359, [_ZZ16d_MatMul_simple2PKfPfS0_E8neuron_i+88];
	ld.global.f32 	%f360, [%rd9+472];
	fma.rn.f32 	%f361, %f359, %f360, %f358;
	ld.shared.f32 	%f362, [_ZZ16d_MatMul_simple2PKfPfS0_E8neuron_i+92];
	ld.global.f32 	%f363, [%rd9+476];
	fma.rn.f32 	%f364, %f362, %f363, %f361;
	ld.shared.f32 	%f365, [_ZZ16d_MatMul_simple2PKfPfS0_E8neuron_i+96];
	ld.global.f32 	%f366, [%rd9+480];
	fma.rn.f32 	%f367, %f365, %f366, %f364;
	ld.shared.f32 	%f368, [_ZZ16d_MatMul_simple2PKfPfS0_E8neuron_i+100];
	ld.global.f32 	%f369, [%rd9+484];
	fma.rn.f32 	%f370, %f368, %f369, %f367;
	ld.shared.f32 	%f371, [_ZZ16d_MatMul_simple2PKfPfS0_E8neuron_i+104];
	ld.global.f32 	%f372, [%rd9+488];
	fma.rn.f32 	%f373, %f371, %f372, %f370;
	ld.shared.f32 	%f374, [_ZZ16d_MatMul_simple2PKfPfS0_E8neuron_i+108];
	ld.global.f32 	%f375, [%rd9+492];
	fma.rn.f32 	%f376, %f374, %f375, %f373;
	ld.shared.f32 	%f377, [_ZZ16d_MatMul_simple2PKfPfS0_E8neuron_i+112];
	ld.global.f32 	%f378, [%rd9+496];
	fma.rn.f32 	%f379, %f377, %f378, %f376;
	ld.shared.f32 	%f380, [_ZZ16d_MatMul_simple2PKfPfS0_E8neuron_i+116];
	ld.global.f32 	%f381, [%rd9+500];
	fma.rn.f32 	%f382, %f380, %f381, %f379;
	ld.shared.f32 	%f383, [_ZZ16d_MatMul_simple2PKfPfS0_E8neuron_i+120];
	ld.global.f32 	%f384, [%rd9+504];
	fma.rn.f32 	%f385, %f383, %f384, %f382;
	ld.shared.f32 	%f386, [_ZZ16d_MatMul_simple2PKfPfS0_E8neuron_i+124];
	ld.global.f32 	%f387, [%rd9+508];
	fma.rn.f32 	%f388, %f386, %f387, %f385;
	bar.sync 	0;
	ld.global.f32 	%f389, [%rd7+512];
	st.shared.f32 	[%r7], %f389;
	bar.sync 	0;
	ld.shared.f32 	%f390, [_ZZ16d_MatMul_simple2PKfPfS0_E8neuron_i];
	ld.global.f32 	%f391, [%rd9+512];
	fma.rn.f32 	%f392, %f390, %f391, %f388;
	ld.shared.f32 	%f393, [_ZZ16d_MatMul_simple2PKfPfS0_E8neuron_i+4];
	ld.global.f32 	%f394, [%rd9+516];
	fma.rn.f32 	%f395, %f393, %f394, %f392;
	ld.shared.f32 	%f396, [_ZZ16d_MatMul_simple2PKfPfS0_E8neuron_i+8];
	ld.global.f32 	%f397, [%rd9+520];
	fma.rn.f32 	%f398, %f396, %f397, %f395;
	ld.shared.f32 	%f399, [_ZZ16d_MatMul_simple2PKfPfS0_E8neuron_i+12];
	ld.global.f32 	%f400, [%rd9+524];
	fma.rn.f32 	%f401, %f399, %f400, %f398;
	ld.shared.f32 	%f402, [_ZZ16d_MatMul_simple2PKfPfS0_E8neuron_i+16];
	ld.global.f32 	%f403, [%rd9+528];
	fma.rn.f32 	%f404, %f402, %f403, %f401;
	ld.shared.f32 	%f405, [_ZZ16d_MatMul_simple2PKfPfS0_E8neuron_i+20];
	ld.global.f32 	%f406, [%rd9+532];
	fma.rn.f32 	%f407, %f405, %f406, %f404;
	ld.shared.f32 	%f408, [_ZZ16d_MatMul_simple2PKfPfS0_E8neuron_i+24];
	ld.global.f32 	%f409, [%rd9+536];
	fma.rn.f32 	%f410, %f408, %f409, %f407;
	ld.shared.f32 	%f411, [_ZZ16d_MatMul_simple2PKfPfS0_E8neuron_i+28];
	ld.global.f32 	%f412, [%rd9+540];
	fma.rn.f32 	%f413, %f411, %f412, %f410;
	ld.shared.f32 	%f414, [_ZZ16d_MatMul_simple2PKfPfS0_E8neuron_i+32];
	ld.global.f32 	%f415, [%rd9+544];
	fma.rn.f32 	%f416, %f414, %f415, %f413;
	ld.shared.f32 	%f417, [_ZZ16d_MatMul_simple2PKfPfS0_E8neuron_i+36];
	ld.global.f32 	%f418, [%rd9+548];
	fma.rn.f32 	%f419, %f417, %f418, %f416;
	ld.shared.f32 	%f420, [_ZZ16d_MatMul_simple2PKfPfS0_E8neuron_i+40];
	ld.global.f32 	%f421, [%rd9+552];
	fma.rn.f32 	%f422, %f420, %f421, %f419;
	ld.shared.f32 	%f423, [_ZZ16d_MatMul_simple2PKfPfS0_E8neuron_i+44];
	ld.global.f32 	%f424, [%rd9+556];
	fma.rn.f32 	%f425, %f423, %f424, %f422;
	ld.shared.f32 	%f426, [_ZZ16d_MatMul_simple2PKfPfS0_E8neuron_i+48];
	ld.global.f32 	%f427, [%rd9+560];
	fma.rn.f32 	%f428, %f426, %f427, %f425;
	ld.shared.f32 	%f429, [_ZZ16d_MatMul_simple2PKfPfS0_E8neuron_i+52];
	ld.global.f32 	%f430, [%rd9+564];
	fma.rn.f32 	%f431, %f429, %f430, %f428;
	ld.shared.f32 	%f432, [_ZZ16d_MatMul_simple2PKfPfS0_E8neuron_i+56];
	ld.global.f32 	%f433, [%rd9+568];
	fma.rn.f32 	%f434, %f432, %f433, %f431;
	ld.shared.f32 	%f435, [_ZZ16d_MatMul_simple2PKfPfS0_E8neuron_i+60];
	ld.global.f32 	%f436, [%rd9+572];
	fma.rn.f32 	%f437, %f435, %f436, %f434;
	ld.shared.f32 	%f438, [_ZZ16d_MatMul_simple2PKfPfS0_E8neuron_i+64];
	ld.global.f32 	%f439, [%rd9+576];
	fma.rn.f32 	%f440, %f438, %f439, %f437;
	ld.shared.f32 	%f441, [_ZZ16d_MatMul_simple2PKfPfS0_E8neuron_i+68];
	ld.global.f32 	%f442, [%rd9+580];
	fma.rn.f32 	%f443, %f441, %f442, %f440;
	ld.shared.f32 	%f444, [_ZZ16d_MatMul_simple2PKfPfS0_E8neuron_i+72];
	ld.global.f32 	%f445, [%rd9+584];
	fma.rn.f32 	%f446, %f444, %f445, %f443;
	ld.shared.f32 	%f447, [_ZZ16d_MatMul_simple2PKfPfS0_E8neuron_i+76];
	ld.global.f32 	%f448, [%rd9+588];
	fma.rn.f32 	%f449, %f447, %f448, %f446;
	ld.shared.f32 	%f450, [_ZZ16d_MatMul_simple2PKfPfS0_E8neuron_i+80];
	ld.global.f32 	%f451, [%rd9+592];
	fma.rn.f32 	%f452, %f450, %f451, %f449;
	ld.shared.f32 	%f453, [_ZZ16d_MatMul_simple2PKfPfS0_E8neuron_i+84];
	ld.global.f32 	%f454, [%rd9+596];
	fma.rn.f32 	%f455, %f453, %f454, %f452;
	ld.shared.f32 	%f456, [_ZZ16d_MatMul_simple2PKfPfS0_E8neuron_i+88];
	ld.global.f32 	%f457, [%rd9+600];
	fma.rn.f32 	%f458, %f456, %f457, %f455;
	ld.shared.f32 	%f459, [_ZZ16d_MatMul_simple2PKfPfS0_E8neuron_i+92];
	ld.global.f32 	%f460, [%rd9+604];
	fma.rn.f32 	%f461, %f459, %f460, %f458;
	ld.shared.f32 	%f462, [_ZZ16d_MatMul_simple2PKfPfS0_E8neuron_i+96];
	ld.global.f32 	%f463, [%rd9+608];
	fma.rn.f32 	%f464, %f462, %f463, %f461;
	ld.shared.f32 	%f465, [_ZZ16d_MatMul_simple2PKfPfS0_E8neuron_i+100];
	ld.global.f32 	%f466, [%rd9+612];
	fma.rn.f32 	%f467, %f465, %f466, %f464;
	ld.shared.f32 	%f468, [_ZZ16d_MatMul_simple2PKfPfS0_E8neuron_i+104];
	ld.global.f32 	%f469, [%rd9+616];
	fma.rn.f32 	%f470, %f468, %f469, %f467;
	ld.shared.f32 	%f471, [_ZZ16d_MatMul_simple2PKfPfS0_E8neuron_i+108];
	ld.global.f32 	%f472, [%rd9+620];
	fma.rn.f32 	%f473, %f471, %f472, %f470;
	ld.shared.f32 	%f474, [_ZZ16d_MatMul_simple2PKfPfS0_E8neuron_i+112];
	ld.global.f32 	%f475, [%rd9+624];
	fma.rn.f32 	%f476, %f474, %f475, %f473;
	ld.shared.f32 	%f477, [_ZZ16d_MatMul_simple2PKfPfS0_E8neuron_i+116];
	ld.global.f32 	%f478, [%rd9+628];
	fma.rn.f32 	%f479, %f477, %f478, %f476;
	ld.shared.f32 	%f480, [_ZZ16d_MatMul_simple2PKfPfS0_E8neuron_i+120];
	ld.global.f32 	%f481, [%rd9+632];
	fma.rn.f32 	%f482, %f480, %f481, %f479;
	ld.shared.f32 	%f483, [_ZZ16d_MatMul_simple2PKfPfS0_E8neuron_i+124];
	ld.global.f32 	%f484, [%rd9+636];
	fma.rn.f32 	%f485, %f483, %f484, %f482;
	bar.sync 	0;
	ld.global.f32 	%f486, [%rd7+640];
	st.shared.f32 	[%r7], %f486;
	bar.sync 	0;
	ld.shared.f32 	%f487, [_ZZ16d_MatMul_simple2PKfPfS0_E8neuron_i];
	ld.global.f32 	%f488, [%rd9+640];
	fma.rn.f32 	%f489, %f487, %f488, %f485;
	ld.shared.f32 	%f490, [_ZZ16d_MatMul_simple2PKfPfS0_E8neuron_i+4];
	ld.global.f32 	%f491, [%rd9+644];
	fma.rn.f32 	%f492, %f490, %f491, %f489;
	ld.shared.f32 	%f493, [_ZZ16d_MatMul_simple2PKfPfS0_E8neuron_i+8];
	ld.global.f32 	%f494, [%rd9+648];
	fma.rn.f32 	%f495, %f493, %f494, %f492;
	ld.shared.f32 	%f496, [_ZZ16d_MatMul_simple2PKfPfS0_E8neuron_i+12];
	ld.global.f32 	%f497, [%rd9+652];
	fma.rn.f32 	%f498, %f496, %f497, %f495;
	ld.shared.f32 	%f499, [_ZZ16d_MatMul_simple2PKfPfS0_E8neuron_i+16];
	ld.global.f32 	%f500, [%rd9+656];
	fma.rn.f32 	%f501, %f499, %f500, %f498;
	ld.shared.f32 	%f502, [_ZZ16d_MatMul_simple2PKfPfS0_E8neuron_i+20];
	ld.global.f32 	%f503, [%rd9+660];
	fma.rn.f32 	%f504, %f502, %f503, %f501;
	ld.shared.f32 	%f505, [_ZZ16d_MatMul_simple2PKfPfS0_E8neuron_i+24];
	ld.global.f32 	%f506, [%rd9+664];
	fma.rn.f32 	%f507, %f505, %f506, %f504;
	ld.shared.f32 	%f508, [_ZZ16d_MatMul_simple2PKfPfS0_E8neuron_i+28];
	ld.global.f32 	%f509, [%rd9+668];
	fma.rn.f32 	%f510, %f508, %f509, %f507;
	ld.shared.f32 	%f511, [_ZZ16d_MatMul_simple2PKfPfS0_E8neuron_i+32];
	ld.global.f32 	%f512, [%rd9+672];
	fma.rn.f32 	%f513, %f511, %f512, %f510;
	ld.shared.f32 	%f514, [_ZZ16d_MatMul_simple2PKfPfS0_E8neuron_i+36];
	ld.global.f32 	%f515, [%rd9+676];
	fma.rn.f32 	%f516, %f514, %f515, %f513;
	ld.shared.f32 	%f517, [_ZZ16d_MatMul_simple2PKfPfS0_E8neuron_i+40];
	ld.global.f32 	%f518, [%rd9+680];
	fma.rn.f32 	%f519, %f517, %f518, %f516;
	ld.shared.f32 	%f520, [_ZZ16d_MatMul_simple2PKfPfS0_E8neuron_i+44];
	ld.global.f32 	%f521, [%rd9+684];
	fma.rn.f32 	%f522, %f520, %f521, %f519;
	ld.shared.f32 	%f523, [_ZZ16d_MatMul_simple2PKfPfS0_E8neuron_i+48];
	ld.global.f32 	%f524, [%rd9+688];
	fma.rn.f32 	%f525, %f523, %f524, %f522;
	ld.shared.f32 	%f526, [_ZZ16d_MatMul_simple2PKfPfS0_E8neuron_i+52];
	ld.global.f32 	%f527, [%rd9+692];
	fma.rn.f32 	%f528, %f526, %f527, %f525;
	ld.shared.f32 	%f529, [_ZZ16d_MatMul_simple2PKfPfS0_E8neuron_i+56];
	ld.global.f32 	%f530, [%rd9+696];
	fma.rn.f32 	%f531, %f529, %f530, %f528;
	ld.shared.f32 	%f532, [_ZZ16d_MatMul_simple2PKfPfS0_E8neuron_i+60];
	ld.global.f32 	%f533, [%rd9+700];
	fma.rn.f32 	%f534, %f532, %f533, %f531;
	ld.shared.f32 	%f535, [_ZZ16d_MatMul_simple2PKfPfS0_E8neuron_i+64];
	ld.global.f32 	%f536, [%rd9+704];
	fma.rn.f32 	%f537, %f535, %f536, %f534;
	ld.shared.f32 	%f538, [_ZZ16d_MatMul_simple2PKfPfS0_E8neuron_i+68];
	ld.global.f32 	%f539, [%rd9+708];
	fma.rn.f32 	%f540, %f538, %f539, %f537;
	ld.shared.f32 	%f541, [_ZZ16d_MatMul_simple2PKfPfS0_E8neuron_i+72];
	ld.global.f32 	%f542, [%rd9+712];
	fma.rn.f32 	%f543, %f541, %f542, %f540;
	ld.shared.f32 	%f544, [_ZZ16d_MatMul_simple2PKfPfS0_E8neuron_i+76];
	ld.global.f32 	%f545, [%rd9+716];
	fma.rn.f32 	%f546, %f544, %f545, %f543;
	ld.shared.f32 	%f547, [_ZZ16d_MatMul_simple2PKfPfS0_E8neuron_i+80];
	ld.global.f32 	%f548, [%rd9+720];
	fma.rn.f32 	%f549, %f547, %f548, %f546;
	ld.shared.f32 	%f550, [_ZZ16d_MatMul_simple2PKfPfS0_E8neuron_i+84];
	ld.global.f32 	%f551, [%rd9+724];
	fma.rn.f32 	%f552, %f550, %f551, %f549;
	ld.shared.f32 	%f553, [_ZZ16d_MatMul_simple2PKfPfS0_E8neuron_i+88];
	ld.global.f32 	%f554, [%rd9+728];
	fma.rn.f32 	%f555, %f553, %f554, %f552;
	ld.shared.f32 	%f556, [_ZZ16d_MatMul_simple2PKfPfS0_E8neuron_i+92];
	ld.global.f32 	%f557, [%rd9+732];
	fma.rn.f32 	%f558, %f556, %f557, %f555;
	ld.shared.f32 	%f559, [_ZZ16d_MatMul_simple2PKfPfS0_E8neuron_i+96];
	ld.global.f32 	%f560, [%rd9+736];
	fma.rn.f32 	%f561, %f559, %f560, %f558;
	ld.shared.f32 	%f562, [_ZZ16d_MatMul_simple2PKfPfS0_E8neuron_i+100];
	ld.global.f32 	%f563, [%rd9+740];
	fma.rn.f32 	%f564, %f562, %f563, %f561;
	ld.shared.f32 	%f565, [_ZZ16d_MatMul_simple2PKfPfS0_E8neuron_i+104];
	ld.global.f32 	%f566, [%rd9+744];
	fma.rn.f32 	%f567, %f565, %f566, %f564;
	ld.shared.f32 	%f568, [_ZZ16d_MatMul_simple2PKfPfS0_E8neuron_i+108];
	ld.global.f32 	%f569, [%rd9+748];
	fma.rn.f32 	%f570, %f568, %f569, %f567;
	ld.shared.f32 	%f571, [_ZZ16d_MatMul_simple2PKfPfS0_E8neuron_i+112];
	ld.global.f32 	%f572, [%rd9+752];
	fma.rn.f32 	%f573, %f571, %f572, %f570;
	ld.shared.f32 	%f574, [_ZZ16d_MatMul_simple2PKfPfS0_E8neuron_i+116];
	ld.global.f32 	%f575, [%rd9+756];
	fma.rn.f32 	%f576, %f574, %f575, %f573;
	ld.shared.f32 	%f577, [_ZZ16d_MatMul_simple2PKfPfS0_E8neuron_i+120];
	ld.global.f32 	%f578, [%rd9+760];
	fma.rn.f32 	%f579, %f577, %f578, %f576;
	ld.shared.f32 	%f580, [_ZZ16d_MatMul_simple2PKfPfS0_E8neuron_i+124];
	ld.global.f32 	%f581, [%rd9+764];
	fma.rn.f32 	%f582, %f580, %f581, %f579;
	bar.sync 	0;
	ld.global.f32 	%f583, [%rd7+768];
	st.shared.f32 	[%r7], %f583;
	bar.sync 	0;
	ld.shared.f32 	%f584, [_ZZ16d_MatMul_simple2PKfPfS0_E8neuron_i];
	ld.global.f32 	%f585, [%rd9+768];
	fma.rn.f32 	%f586, %f584, %f585, %f582;
	ld.shared.f32 	%f587, [_ZZ16d_MatMul_simple2PKfPfS0_E8neuron_i+4];
	ld.global.f32 	%f588, [%rd9+772];
	fma.rn.f32 	%f589, %f587, %f588, %f586;
	ld.shared.f32 	%f590, [_ZZ16d_MatMul_simple2PKfPfS0_E8neuron_i+8];
	ld.global.f32 	%f591, [%rd9+776];
	fma.rn.f32 	%f592, %f590, %f591, %f589;
	ld.shared.f32 	%f593, [_ZZ16d_MatMul_simple2PKfPfS0_E8neuron_i+12];
	ld.global.f32 	%f594, [%rd9+780];
	fma.rn.f32 	%f595, %f593, %f594, %f592;
	ld.shared.f32 	%f596, [_ZZ16d_MatMul_simple2PKfPfS0_E8neuron_i+16];
	ld.global.f32 	%f597, [%rd9+784];
	fma.rn.f32 	%f598, %f596, %f597, %f595;
	ld.shared.f32 	%f599, [_ZZ16d_MatMul_simple2PKfPfS0_E8neuron_i+20];
	ld.global.f32 	%f600, [%rd9+788];
	fma.rn.f32 	%f601, %f599, %f600, %f598;
	ld.shared.f32 	%f602, [_ZZ16d_MatMul_simple2PKfPfS0_E8neuron_i+24];
	ld.global.f32 	%f603, [%rd9+792];
	fma.rn.f32 	%f604, %f602, %f603, %f601;
	ld.shared.f32 	%f605, [_ZZ16d_MatMul_simple2PKfPfS0_E8neuron_i+28];
	ld.global.f32 	%f606, [%rd9+796];
	fma.rn.f32 	%f607, %f605, %f606, %f604;
	ld.shared.f32 	%f608, [_ZZ16d_MatMul_simple2PKfPfS0_E8neuron_i+32];
	ld.global.f32 	%f609, [%rd9+800];
	fma.rn.f32 	%f610, %f608, %f609, %f607;
	ld.shared.f32 	%f611, [_ZZ16d_MatMul_simple2PKfPfS0_E8neuron_i+36];
	ld.global.f32 	%f612, [%rd9+804];
	fma.rn.f32 	%f613, %f611, %f612, %f610;
	ld.shared.f32 	%f614, [_ZZ16d_MatMul_simple2PKfPfS0_E8neuron_i+40];
	ld.global.f32 	%f615, [%rd9+808];
	fma.rn.f32 	%f616, %f614, %f615, %f613;
	ld.shared.f32 	%f617, [_ZZ16d_MatMul_simple2PKfPfS0_E8neuron_i+44];
	ld.global.f32 	%f618, [%rd9+812];
	fma.rn.f32 	%f619, %f617, %f618, %f616;
	ld.shared.f32 	%f620, [_ZZ16d_MatMul_simple2PKfPfS0_E8neuron_i+48];
	ld.global.f32 	%f621, [%rd9+816];
	fma.rn.f32 	%f622, %f620, %f621, %f619;
	ld.shared.f32 	%f623, [_ZZ16d_MatMul_simple2PKfPfS0_E8neuron_i+52];
	ld.global.f32 	%f624, [%rd9+820];
	fma.rn.f32 	%f625, %f623, %f624, %f622;
	ld.shared.f32 	%f626, [_ZZ16d_MatMul_simple2PKfPfS0_E8neuron_i+56];
	ld.global.f32 	%f627, [%rd9+824];
	fma.rn.f32 	%f628, %f626, %f627, %f625;
	ld.shared.f32 	%f629, [_ZZ16d_MatMul_simple2PKfPfS0_E8neuron_i+60];
	ld.global.f32 	%f630, [%rd9+828];
	fma.rn.f32 	%f631, %f629, %f630, %f628;
	ld.shared.f32 	%f632, [_ZZ16d_MatMul_simple2PKfPfS0_E8neuron_i+64];
	ld.global.f32 	%f633, [%rd9+832];
	fma.rn.f32 	%f634, %f632, %f633, %f631;
	ld.shared.f32 	%f635, [_ZZ16d_MatMul_simple2PKfPfS0_E8neuron_i+68];
	ld.global.f32 	%f636, [%rd9+836];
	fma.rn.f32 	%f637, %f635, %f636, %f634;
	ld.shared.f32 	%f638, [_ZZ16d_MatMul_simple2PKfPfS0_E8neuron_i+72];
	ld.global.f32 	%f639, [%rd9+840];
	fma.rn.f32 	%f640, %f638, %f639, %f637;
	ld.shared.f32 	%f641, [_ZZ16d_MatMul_simple2PKfPfS0_E8neuron_i+76];
	ld.global.f32 	%f642, [%rd9+844];
	fma.rn.f32 	%f643, %f641, %f642, %f640;
	ld.shared.f32 	%f644, [_ZZ16d_MatMul_simple2PKfPfS0_E8neuron_i+80];
	ld.global.f32 	%f645, [%rd9+848];
	fma.rn.f32 	%f646, %f644, %f645, %f643;
	ld.shared.f32 	%f647, [_ZZ16d_MatMul_simple2PKfPfS0_E8neuron_i+84];
	ld.global.f32 	%f648, [%rd9+852];
	fma.rn.f32 	%f649, %f647, %f648, %f646;
	ld.shared.f32 	%f650, [_ZZ16d_MatMul_simple2PKfPfS0_E8neuron_i+88];
	ld.global.f32 	%f651, [%rd9+856];
	fma.rn.f32 	%f652, %f650, %f651, %f649;
	ld.shared.f32 	%f653, [_ZZ16d_MatMul_simple2PKfPfS0_E8neuron_i+92];
	ld.global.f32 	%f654, [%rd9+860];
	fma.rn.f32 	%f655, %f653, %f654, %f652;
	ld.shared.f32 	%f656, [_ZZ16d_MatMul_simple2PKfPfS0_E8neuron_i+96];
	ld.global.f32 	%f657, [%rd9+864];
	fma.rn.f32 	%f658, %f656, %f657, %f655;
	ld.shared.f32 	%f659, [_ZZ16d_MatMul_simple2PKfPfS0_E8neuron_i+100];
	ld.global.f32 	%f660, [%rd9+868];
	fma.rn.f32 	%f661, %f659, %f660, %f658;
	ld.shared.f32 	%f662, [_ZZ16d_MatMul_simple2PKfPfS0_E8neuron_i+104];
	ld.global.f32 	%f663, [%rd9+872];
	fma.rn.f32 	%f664, %f662, %f663, %f661;
	ld.shared.f32 	%f665, [_ZZ16d_MatMul_simple2PKfPfS0_E8neuron_i+108];
	ld.global.f32 	%f666, [%rd9+876];
	fma.rn.f32 	%f667, %f665, %f666, %f664;
	ld.shared.f32 	%f668, [_ZZ16d_MatMul_simple2PKfPfS0_E8neuron_i+112];
	ld.global.f32 	%f669, [%rd9+880];
	fma.rn.f32 	%f670, %f668, %f669, %f667;
	ld.shared.f32 	%f671, [_ZZ16d_MatMul_simple2PKfPfS0_E8neuron_i+116];
	ld.global.f32 	%f672, [%rd9+884];
	fma.rn.f32 	%f673, %f671, %f672, %f670;
	ld.shared.f32 	%f674, [_ZZ16d_MatMul_simple2PKfPfS0_E8neuron_i+120];
	ld.global.f32 	%f675, [%rd9+888];
	fma.rn.f32 	%f676, %f674, %f675, %f673;
	ld.shared.f32 	%f677, [_ZZ16d_MatMul_simple2PKfPfS0_E8neuron_i+124];
	ld.global.f32 	%f678, [%rd9+892];
	fma.rn.f32 	%f679, %f677, %f678, %f676;
	bar.sync 	0;
	ld.global.f32 	%f680, [%rd7+896];
	st.shared.f32 	[%r7], %f680;
	bar.sync 	0;
	ld.shared.f32 	%f681, [_ZZ16d_MatMul_simple2PKfPfS0_E8neuron_i];
	ld.global.f32 	%f682, [%rd9+896];
	fma.rn.f32 	%f683, %f681, %f682, %f679;
	ld.shared.f32 	%f684, [_ZZ16d_MatMul_simple2PKfPfS0_E8neuron_i+4];
	ld.global.f32 	%f685, [%rd9+900];
	fma.rn.f32 	%f686, %f684, %f685, %f683;
	ld.shared.f32 	%f687, [_ZZ16d_MatMul_simple2PKfPfS0_E8neuron_i+8];
	ld.global.f32 	%f688, [%rd9+904];
	fma.rn.f32 	%f689, %f687, %f688, %f686;
	ld.shared.f32 	%f690, [_ZZ16d_MatMul_simple2PKfPfS0_E8neuron_i+12];
	ld.global.f32 	%f691, [%rd9+908];
	fma.rn.f32 	%f692, %f690, %f691, %f689;
	ld.shared.f32 	%f693, [_ZZ16d_MatMul_simple2PKfPfS0_E8neuron_i+16];
	ld.global.f32 	%f694, [%rd9+912];
	fma.rn.f32 	%f695, %f693, %f694, %f692;
	ld.shared.f32 	%f696, [_ZZ16d_MatMul_simple2PKfPfS0_E8neuron_i+20];
	ld.global.f32 	%f697, [%rd9+916];
	fma.rn.f32 	%f698, %f696, %f697, %f695;
	ld.shared.f32 	%f699, [_ZZ16d_MatMul_simple2PKfPfS0_E8neuron_i+24];
	ld.global.f32 	%f700, [%rd9+920];
	fma.rn.f32 	%f701, %f699, %f700, %f698;
	ld.shared.f32 	%f702, [_ZZ16d_MatMul_simple2PKfPfS0_E8neuron_i+28];
	ld.global.f32 	%f703, [%rd9+924];
	fma.rn.f32 	%f704, %f702, %f703, %f701;
	ld.shared.f32 	%f705, [_ZZ16d_MatMul_simple2PKfPfS0_E8neuron_i+32];
	ld.global.f32 	%f706, [%rd9+928];
	fma.rn.f32 	%f707, %f705, %f706, %f704;
	ld.shared.f32 	%f708, [_ZZ16d_MatMul_simple2PKfPfS0_E8neuron_i+36];
	ld.global.f32 	%f709, [%rd9+932];
	fma.rn.f32 	%f710, %f708, %f709, %f707;
	ld.shared.f32 	%f711, [_ZZ16d_MatMul_simple2PKfPfS0_E8neuron_i+40];
	ld.global.f32 	%f712, [%rd9+936];
	fma.rn.f32 	%f713, %f711, %f712, %f710;
	ld.shared.f32 	%f714, [_ZZ16d_MatMul_simple2PKfPfS0_E8neuron_i+44];
	ld.global.f32 	%f715, [%rd9+940];
	fma.rn.f32 	%f716, %f714, %f715, %f713;
	ld.shared.f32 	%f717, [_ZZ16d_MatMul_simple2PKfPfS0_E8neuron_i+48];
	ld.global.f32 	%f718, [%rd9+944];
	fma.rn.f32 	%f719, %f717, %f718, %f716;
	ld.shared.f32 	%f720, [_ZZ16d_MatMul_simple2PKfPfS0_E8neuron_i+52];
	ld.global.f32 	%f721, [%rd9+948];
	fma.rn.f32 	%f722, %f720, %f721, %f719;
	ld.shared.f32 	%f723, [_ZZ16d_MatMul_simple2PKfPfS0_E8neuron_i+56];
	ld.global.f32 	%f724, [%rd9+952];
	fma.rn.f32 	%f725, %f723, %f724, %f722;
	ld.shared.f32 	%f726, [_ZZ16d_MatMul_simple2PKfPfS0_E8neuron_i+60];
	ld.global.f32 	%f727, [%rd9+956];
	fma.rn.f32 	%f728, %f726, %f727, %f725;
	ld.shared.f32 	%f729, [_ZZ16d_MatMul_simple2PKfPfS0_E8neuron_i+64];
	ld.global.f32 	%f730, [%rd9+960];
	fma.rn.f32 	%f731, %f729, %f730, %f728;
	ld.shared.f32 	%f732, [_ZZ16d_MatMul_simple2PKfPfS0_E8neuron_i+68];
	ld.global.f32 	%f733, [%rd9+964];
	fma.rn.f32 	%f734, %f732, %f733, %f731;
	ld.shared.f32 	%f735, [_ZZ16d_MatMul_simple2PKfPfS0_E8neuron_i+72];
	ld.global.f32 	%f736, [%rd9+968];
	fma.rn.f32 	%f737, %f735, %f736, %f734;
	ld.shared.f32 	%f738, [_ZZ16d_MatMul_simple2PKfPfS0_E8neuron_i+76];
	ld.global.f32 	%f739, [%rd9+972];
	fma.rn.f32 	%f740, %f738, %f739, %f737;
	ld.shared.f32 	%f741, [_ZZ16d_MatMul_simple2PKfPfS0_E8neuron_i+80];
	ld.global.f32 	%f742, [%rd9+976];
	fma.rn.f32 	%f743, %f741, %f742, %f740;
	ld.shared.f32 	%f744, [_ZZ16d_MatMul_simple2PKfPfS0_E8neuron_i+84];
	ld.global.f32 	%f745, [%rd9+980];
	fma.rn.f32 	%f746, %f744, %f745, %f743;
	ld.shared.f32 	%f747, [_ZZ16d_MatMul_simple2PKfPfS0_E8neuron_i+88];
	ld.global.f32 	%f748, [%rd9+984];
	fma.rn.f32 	%f749, %f747, %f748, %f746;
	ld.shared.f32 	%f750, [_ZZ16d_MatMul_simple2PKfPfS0_E8neuron_i+92];
	ld.global.f32 	%f751, [%rd9+988];
	fma.rn.f32 	%f752, %f750, %f751, %f749;
	ld.shared.f32 	%f753, [_ZZ16d_MatMul_simple2PKfPfS0_E8neuron_i+96];
	ld.global.f32 	%f754, [%rd9+992];
	fma.rn.f32 	%f755, %f753, %f754, %f752;
	ld.shared.f32 	%f756, [_ZZ16d_MatMul_simple2PKfPfS0_E8neuron_i+100];
	ld.global.f32 	%f757, [%rd9+996];
	fma.rn.f32 	%f758, %f756, %f757, %f755;
	ld.shared.f32 	%f759, [_ZZ16d_MatMul_simple2PKfPfS0_E8neuron_i+104];
	ld.global.f32 	%f760, [%rd9+1000];
	fma.rn.f32 	%f761, %f759, %f760, %f758;
	ld.shared.f32 	%f762, [_ZZ16d_MatMul_simple2PKfPfS0_E8neuron_i+108];
	ld.global.f32 	%f763, [%rd9+1004];
	fma.rn.f32 	%f764, %f762, %f763, %f761;
	ld.shared.f32 	%f765, [_ZZ16d_MatMul_simple2PKfPfS0_E8neuron_i+112];
	ld.global.f32 	%f766, [%rd9+1008];
	fma.rn.f32 	%f767, %f765, %f766, %f764;
	ld.shared.f32 	%f768, [_ZZ16d_MatMul_simple2PKfPfS0_E8neuron_i+116];
	ld.global.f32 	%f769, [%rd9+1012];
	fma.rn.f32 	%f770, %f768, %f769, %f767;
	ld.shared.f32 	%f771, [_ZZ16d_MatMul_simple2PKfPfS0_E8neuron_i+120];
	ld.global.f32 	%f772, [%rd9+1016];
	fma.rn.f32 	%f773, %f771, %f772, %f770;
	ld.shared.f32 	%f774, [_ZZ16d_MatMul_simple2PKfPfS0_E8neuron_i+124];
	ld.global.f32 	%f775, [%rd9+1020];
	fma.rn.f32 	%f776, %f774, %f775, %f773;
	bar.sync 	0;
	ld.global.f32 	%f777, [%rd7+1024];
	st.shared.f32 	[%r7], %f777;
	bar.sync 	0;
	ld.shared.f32 	%f778, [_ZZ16d_MatMul_simple2PKfPfS0_E8neuron_i];
	ld.global.f32 	%f779, [%rd9+1024];
	fma.rn.f32 	%f780, %f778, %f779, %f776;
	ld.shared.f32 	%f781, [_ZZ16d_MatMul_simple2PKfPfS0_E8neuron_i+4];
	ld.global.f32 	%f782, [%rd9+1028];
	fma.rn.f32 	%f783, %f781, %f782, %f780;
	ld.shared.f32 	%f784, [_ZZ16d_MatMul_simple2PKfPfS0_E8neuron_i+8];
	ld.global.f32 	%f785, [%rd9+1032];
	fma.rn.f32 	%f786, %f784, %f785, %f783;
	ld.shared.f32 	%f787, [_ZZ16d_MatMul_simple2PKfPfS0_E8neuron_i+12];
	ld.global.f32 	%f788, [%rd9+1036];
	fma.rn.f32 	%f789, %f787, %f788, %f786;
	ld.shared.f32 	%f790, [_ZZ16d_MatMul_simple2PKfPfS0_E8neuron_i+16];
	ld.global.f32 	%f791, [%rd9+1040];
	fma.rn.f32 	%f792, %f790, %f791, %f789;
	ld.shared.f32 	%f793, [_ZZ16d_MatMul_simple2PKfPfS0_E8neuron_i+20];
	ld.global.f32 	%f794, [%rd9+1044];
	fma.rn.f32 	%f795, %f793, %f794, %f792;
	ld.shared.f32 	%f796, [_ZZ16d_MatMul_simple2PKfPfS0_E8neuron_i+24];
	ld.global.f32 	%f797, [%rd9+1048];
	fma.rn.f32 	%f798, %f796, %f797, %f795;
	ld.shared.f32 	%f799, [_ZZ16d_MatMul_simple2PKfPfS0_E8neuron_i+28];
	ld.global.f32 	%f800, [%rd9+1052];
	fma.rn.f32 	%f801, %f799, %f800, %f798;
	ld.shared.f32 	%f802, [_ZZ16d_MatMul_simple2PKfPfS0_E8neuron_i+32];
	ld.global.f32 	%f803, [%rd9+1056];
	fma.rn.f32 	%f804, %f802, %f803, %f801;
	ld.shared.f32 	%f805, [_ZZ16d_MatMul_simple2PKfPfS0_E8neuron_i+36];
	ld.global.f32 	%f806, [%rd9+1060];
	fma.rn.f32 	%f807, %f805, %f806, %f804;
	ld.shared.f32 	%f808, [_ZZ16d_MatMul_simple2PKfPfS0_E8neuron_i+40];
	ld.global.f32 	%f809, [%rd9+1064];
	fma.rn.f32 	%f810, %f808, %f809, %f807;
	ld.shared.f32 	%f811, [_ZZ16d_MatMul_simple2PKfPfS0_E8neuron_i+44];
	ld.global.f32 	%f812, [%rd9+1068];
	fma.rn.f32 	%f813, %f811, %f812, %f810;
	ld.shared.f32 	%f814, [_ZZ16d_MatMul_simple2PKfPfS0_E8neuron_i+48];
	ld.global.f32 	%f815, [%rd9+1072];
	fma.rn.f32 	%f816, %f814, %f815, %f813;
	ld.shared.f32 	%f817, [_ZZ16d_MatMul_simple2PKfPfS0_E8neuron_i+52];
	ld.global.f32 	%f818, [%rd9+1076];
	fma.rn.f32 	%f819, %f817, %f818, %f816;
	ld.shared.f32 	%f820, [_ZZ16d_MatMul_simple2PKfPfS0_E8neuron_i+56];
	ld.global.f32 	%f821, [%rd9+1080];
	fma.rn.f32 	%f822, %f820, %f821, %f819;
	ld.shared.f32 	%f823, [_ZZ16d_MatMul_simple2PKfPfS0_E8neuron_i+60];
	ld.global.f32 	%f824, [%rd9+1084];
	fma.rn.f32 	%f825, %f823, %f824, %f822;
	ld.shared.f32 	%f826, [_ZZ16d_MatMul_simple2PKfPfS0_E8neuron_i+64];
	ld.global.f32 	%f827, [%rd9+1088];
	fma.rn.f32 	%f828, %f826, %f827, %f825;
	ld.shared.f32 	%f829, [_ZZ16d_MatMul_simple2PKfPfS0_E8neuron_i+68];
	ld.global.f32 	%f830, [%rd9+1092];
	fma.rn.f32 	%f831, %f829, %f830, %f828;
	ld.shared.f32 	%f832, [_ZZ16d_MatMul_simple2PKfPfS0_E8neuron_i+72];
	ld.global.f32 	%f833, [%rd9+1096];
	fma.rn.f32 	%f834, %f832, %f833, %f831;
	ld.shared.f32 	%f835, [_ZZ16d_MatMul_simple2PKfPfS0_E8neuron_i+76];
	ld.global.f32 	%f836, [%rd9+1100];
	fma.rn.f32 	%f837, %f835, %f836, %f834;
	ld.shared.f32 	%f838, [_ZZ16d_MatMul_simple2PKfPfS0_E8neuron_i+80];
	ld.global.f32 	%f839, [%rd9+1104];
	fma.rn.f32 	%f840, %f838, %f839, %f837;
	ld.shared.f32 	%f841, [_ZZ16d_MatMul_simple2PKfPfS0_E8neuron_i+84];
	ld.global.f32 	%f842, [%rd9+1108];
	fma.rn.f32 	%f843, %f841, %f842, %f840;
	ld.shared.f32 	%f844, [_ZZ16d_MatMul_simple2PKfPfS0_E8neuron_i+88];
	ld.global.f32 	%f845, [%rd9+1112];
	fma.rn.f32 	%f846, %f844, %f845, %f843;
	ld.shared.f32 	%f847, [_ZZ16d_MatMul_simple2PKfPfS0_E8neuron_i+92];
	ld.global.f32 	%f848, [%rd9+1116];
	fma.rn.f32 	%f849, %f847, %f848, %f846;
	ld.shared.f32 	%f850, [_ZZ16d_MatMul_simple2PKfPfS0_E8neuron_i+96];
	ld.global.f32 	%f851, [%rd9+1120];
	fma.rn.f32 	%f852, %f850, %f851, %f849;
	ld.shared.f32 	%f853, [_ZZ16d_MatMul_simple2PKfPfS0_E8neuron_i+100];
	ld.global.f32 	%f854, [%rd9+1124];
	fma.rn.f32 	%f855, %f853, %f854, %f852;
	ld.shared.f32 	%f856, [_ZZ16d_MatMul_simple2PKfPfS0_E8neuron_i+104];
	ld.global.f32 	%f857, [%rd9+1128];
	fma.rn.f32 	%f858, %f856, %f857, %f855;
	ld.shared.f32 	%f859, [_ZZ16d_MatMul_simple2PKfPfS0_E8neuron_i+108];
	ld.global.f32 	%f860, [%rd9+1132];
	fma.rn.f32 	%f861, %f859, %f860, %f858;
	ld.shared.f32 	%f862, [_ZZ16d_MatMul_simple2PKfPfS0_E8neuron_i+112];
	ld.global.f32 	%f863, [%rd9+1136];
	fma.rn.f32 	%f864, %f862, %f863, %f861;
	ld.shared.f32 	%f865, [_ZZ16d_MatMul_simple2PKfPfS0_E8neuron_i+116];
	ld.global.f32 	%f866, [%rd9+1140];
	fma.rn.f32 	%f867, %f865, %f866, %f864;
	ld.shared.f32 	%f868, [_ZZ16d_MatMul_simple2PKfPfS0_E8neuron_i+120];
	ld.global.f32 	%f869, [%rd9+1144];
	fma.rn.f32 	%f870, %f868, %f869, %f867;
	ld.shared.f32 	%f871, [_ZZ16d_MatMul_simple2PKfPfS0_E8neuron_i+124];
	ld.global.f32 	%f872, [%rd9+1148];
	fma.rn.f32 	%f873, %f871, %f872, %f870;
	bar.sync 	0;
	ld.global.f32 	%f874, [%rd7+1152];
	st.shared.f32 	[%r7], %f874;
	bar.sync 	0;
	ld.shared.f32 	%f875, [_ZZ16d_MatMul_simple2PKfPfS0_E8neuron_i];
	ld.global.f32 	%f876, [%rd9+1152];
	fma.rn.f32 	%f877, %f875, %f876, %f873;
	ld.shared.f32 	%f878, [_ZZ16d_MatMul_simple2PKfPfS0_E8neuron_i+4];
	ld.global.f32 	%f879, [%rd9+1156];
	fma.rn.f32 	%f880, %f878, %f879, %f877;
	ld.shared.f32 	%f881, [_ZZ16d_MatMul_simple2PKfPfS0_E8neuron_i+8];
	ld.global.f32 	%f882, [%rd9+1160];
	fma.rn.f32 	%f883, %f881, %f882, %f880;
	ld.shared.f32 	%f884, [_ZZ16d_MatMul_simple2PKfPfS0_E8neuron_i+12];
	ld.global.f32 	%f885, [%rd9+1164];
	fma.rn.f32 	%f886, %f884, %f885, %f883;
	ld.shared.f32 	%f887, [_ZZ16d_MatMul_simple2PKfPfS0_E8neuron_i+16];
	ld.global.f32 	%f888, [%rd9+1168];
	fma.rn.f32 	%f889, %f887, %f888, %f886;
	ld.shared.f32 	%f890, [_ZZ16d_MatMul_simple2PKfPfS0_E8neuron_i+20];
	ld.global.f32 	%f891, [%rd9+1172];
	fma.rn.f32 	%f892, %f890, %f891, %f889;
	ld.shared.f32 	%f893, [_ZZ16d_MatMul_simple2PKfPfS0_E8neuron_i+24];
	ld.global.f32 	%f894, [%rd9+1176];
	fma.rn.f32 	%f895, %f893, %f894, %f892;
	ld.shared.f32 	%f896, [_ZZ16d_MatMul_simple2PKfPfS0_E8neuron_i+28];
	ld.global.f32 	%f897, [%rd9+1180];
	fma.rn.f32 	%f898, %f896, %f897, %f895;
	ld.shared.f32 	%f899, [_ZZ16d_MatMul_simple2PKfPfS0_E8neuron_i+32];
	ld.global.f32 	%f900, [%rd9+1184];
	fma.rn.f32 	%f901, %f899, %f900, %f898;
	ld.shared.f32 	%f902, [_ZZ16d_MatMul_simple2PKfPfS0_E8neuron_i+36];
	ld.global.f32 	%f903, [%rd9+1188];
	fma.rn.f32 	%f904, %f902, %f903, %f901;
	ld.shared.f32 	%f905, [_ZZ16d_MatMul_simple2PKfPfS0_E8neuron_i+40];
	ld.global.f32 	%f906, [%rd9+1192];
	fma.rn.f32 	%f907, %f905, %f906, %f904;
	ld.shared.f32 	%f908, [_ZZ16d_MatMul_simple2PKfPfS0_E8neuron_i+44];
	ld.global.f32 	%f909, [%rd9+1196];
	fma.rn.f32 	%f910, %f908, %f909, %f907;
	ld.shared.f32 	%f911, [_ZZ16d_MatMul_simple2PKfPfS0_E8neuron_i+48];
	ld.global.f32 	%f912, [%rd9+1200];
	fma.rn.f32 	%f913, %f911, %f912, %f910;
	ld.shared.f32 	%f914, [_ZZ16d_MatMul_simple2PKfPfS0_E8neuron_i+52];
	ld.global.f32 	%f915, [%rd9+1204];
	fma.rn.f32 	%f916, %f914, %f915, %f913;
	ld.shared.f32 	%f917, [_ZZ16d_MatMul_simple2PKfPfS0_E8neuron_i+56];
	ld.global.f32 	%f918, [%rd9+1208];
	fma.rn.f32 	%f919, %f917, %f918, %f916;
	ld.shared.f32 	%f920, [_ZZ16d_MatMul_simple2PKfPfS0_E8neuron_i+60];
	ld.global.f32 	%f921, [%rd9+1212];
	fma.rn.f32 	%f922, %f920, %f921, %f919;
	ld.shared.f32 	%f923, [_ZZ16d_MatMul_simple2PKfPfS0_E8neuron_i+64];
	ld.global.f32 	%f924, [%rd9+1216];
	fma.rn.f32 	%f925, %f923, %f924, %f922;
	ld.shared.f32 	%f926, [_ZZ16d_MatMul_simple2PKfPfS0_E8neuron_i+68];
	ld.global.f32 	%f927, [%rd9+1220];
	fma.rn.f32 	%f928, %f926, %f927, %f925;
	ld.shared.f32 	%f929, [_ZZ16d_MatMul_simple2PKfPfS0_E8neuron_i+72];
	ld.global.f32 	%f930, [%rd9+1224];
	fma.rn.f32 	%f931, %f929, %f930, %f928;
	ld.shared.f32 	%f932, [_ZZ16d_MatMul_simple2PKfPfS0_E8neuron_i+76];
	ld.global.f32 	%f933, [%rd9+1228];
	fma.rn.f32 	%f934, %f932, %f933, %f931;
	ld.shared.f32 	%f935, [_ZZ16d_MatMul_simple2PKfPfS0_E8neuron_i+80];
	ld.global.f32 	%f936, [%rd9+1232];
	fma.rn.f32 	%f937, %f935, %f936, %f934;
	ld.shared.f32 	%f938, [_ZZ16d_MatMul_simple2PKfPfS0_E8neuron_i+84];
	ld.global.f32 	%f939, [%rd9+1236];
	fma.rn.f32 	%f940, %f938, %f939, %f937;
	ld.shared.f32 	%f941, [_ZZ16d_MatMul_simple2PKfPfS0_E8neuron_i+88];
	ld.global.f32 	%f942, [%rd9+1240];
	fma.rn.f32 	%f943, %f941, %f942, %f940;
	ld.shared.f32 	%f944, [_ZZ16d_MatMul_simple2PKfPfS0_E8neuron_i+92];
	ld.global.f32 	%f945, [%rd9+1244];
	fma.rn.f32 	%f946, %f944, %f945, %f943;
	ld.shared.f32 	%f947, [_ZZ16d_MatMul_simple2PKfPfS0_E8neuron_i+96];
	ld.global.f32 	%f948, [%rd9+1248];
	fma.rn.f32 	%f949, %f947, %f948, %f946;
	ld.shared.f32 	%f950, [_ZZ16d_MatMul_simple2PKfPfS0_E8neuron_i+100];
	ld.global.f32 	%f951, [%rd9+1252];
	fma.rn.f32 	%f952, %f950, %f951, %f949;
	ld.shared.f32 	%f953, [_ZZ16d_MatMul_simple2PKfPfS0_E8neuron_i+104];
	ld.global.f32 	%f954, [%rd9+1256];
	fma.rn.f32 	%f955, %f953, %f954, %f952;
	ld.shared.f32 	%f956, [_ZZ16d_MatMul_simple2PKfPfS0_E8neuron_i+108];
	ld.global.f32 	%f957, [%rd9+1260];
	fma.rn.f32 	%f958, %f956, %f957, %f955;
	ld.shared.f32 	%f959, [_ZZ16d_MatMul_simple2PKfPfS0_E8neuron_i+112];
	ld.global.f32 	%f960, [%rd9+1264];
	fma.rn.f32 	%f961, %f959, %f960, %f958;
	ld.shared.f32 	%f962, [_ZZ16d_MatMul_simple2PKfPfS0_E8neuron_i+116];
	ld.global.f32 	%f963, [%rd9+1268];
	fma.rn.f32 	%f964, %f962, %f963, %f961;
	ld.shared.f32 	%f965, [_ZZ16d_MatMul_simple2PKfPfS0_E8neuron_i+120];
	ld.global.f32 	%f966, [%rd9+1272];
	fma.rn.f32 	%f967, %f965, %f966, %f964;
	ld.shared.f32 	%f968, [_ZZ16d_MatMul_simple2PKfPfS0_E8neuron_i+124];
	ld.global.f32 	%f969, [%rd9+1276];
	fma.rn.f32 	%f970, %f968, %f969, %f967;
	bar.sync 	0;
	ld.global.f32 	%f971, [%rd7+1280];
	st.shared.f32 	[%r7], %f971;
	bar.sync 	0;
	ld.shared.f32 	%f972, [_ZZ16d_MatMul_simple2PKfPfS0_E8neuron_i];
	ld.global.f32 	%f973, [%rd9+1280];
	fma.rn.f32 	%f974, %f972, %f973, %f970;
	ld.shared.f32 	%f975, [_ZZ16d_MatMul_simple2PKfPfS0_E8neuron_i+4];
	ld.global.f32 	%f976, [%rd9+1284];
	fma.rn.f32 	%f977, %f975, %f976, %f974;
	ld.shared.f32 	%f978, [_ZZ16d_MatMul_simple2PKfPfS0_E8neuron_i+8];
	ld.global.f32 	%f979, [%rd9+1288];
	fma.rn.f32 	%f980, %f978, %f979, %f977;
	ld.shared.f32 	%f981, [_ZZ16d_MatMul_simple2PKfPfS0_E8neuron_i+12];
	ld.global.f32 	%f982, [%rd9+1292];
	fma.rn.f32 	%f983, %f981, %f982, %f980;
	ld.shared.f32 	%f984, [_ZZ16d_MatMul_simple2PKfPfS0_E8neuron_i+16];
	ld.global.f32 	%f985, [%rd9+1296];
	fma.rn.f32 	%f986, %f984, %f985, %f983;
	ld.shared.f32 	%f987, [_ZZ16d_MatMul_simple2PKfPfS0_E8neuron_i+20];
	ld.global.f32 	%f988, [%rd9+1300];
	fma.rn.f32 	%f989, %f987, %f988, %f986;
	ld.shared.f32 	%f990, [_ZZ16d_MatMul_simple2PKfPfS0_E8neuron_i+24];
	ld.global.f32 	%f991, [%rd9+1304];
	fma.rn.f32 	%f992, %f990, %f991, %f989;
	ld.shared.f32 	%f993, [_ZZ16d_MatMul_simple2PKfPfS0_E8neuron_i+28];
	ld.global.f32 	%f994, [%rd9+1308];
	fma.rn.f32 	%f995, %f993, %f994, %f992;
	ld.shared.f32 	%f996, [_ZZ16d_MatMul_simple2PKfPfS0_E8neuron_i+32];
	ld.global.f32 	%f997, [%rd9+1312];
	fma.rn.f32 	%f998, %f996, %f997, %f995;
	ld.shared.f32 	%f999, [_ZZ16d_MatMul_simple2PKfPfS0_E8neuron_i+36];
	ld.global.f32 	%f1000, [%rd9+1316];
	fma.rn.f32 	%f1001, %f999, %f1000, %f998;
	ld.shared.f32 	%f1002, [_ZZ16d_MatMul_simple2PKfPfS0_E8neuron_i+40];
	ld.global.f32 	%f1003, [%rd9+1320];
	fma.rn.f32 	%f1004, %f1002, %f1003, %f1001;
	ld.shared.f32 	%f1005, [_ZZ16d_MatMul_simple2PKfPfS0_E8neuron_i+44];
	ld.global.f32 	%f1006, [%rd9+1324];
	fma.rn.f32 	%f1007, %f1005, %f1006, %f1004;
	ld.shared.f32 	%f1008, [_ZZ16d_MatMul_simple2PKfPfS0_E8neuron_i+48];
	ld.global.f32 	%f1009, [%rd9+1328];
	fma.rn.f32 	%f1010, %f1008, %f1009, %f1007;
	ld.shared.f32 	%f1011, [_ZZ16d_MatMul_simple2PKfPfS0_E8neuron_i+52];
	ld.global.f32 	%f1012, [%rd9+1332];
	fma.rn.f32 	%f1013, %f1011, %f1012, %f1010;
	ld.shared.f32 	%f1014, [_ZZ16d_MatMul_simple2PKfPfS0_E8neuron_i+56];
	ld.global.f32 	%f1015, [%rd9+1336];
	fma.rn.f32 	%f1016, %f1014, %f1015, %f1013;
	ld.shared.f32 	%f1017, [_ZZ16d_MatMul_simple2PKfPfS0_E8neuron_i+60];
	ld.global.f32 	%f1018, [%rd9+1340];
	fma.rn.f32 	%f1019, %f1017, %f1018, %f1016;
	ld.shared.f32 	%f1020, [_ZZ16d_MatMul_simple2PKfPfS0_E8neuron_i+64];
	ld.global.f32 	%f1021, [%rd9+1344];
	fma.rn.f32 	%f1022, %f1020, %f1021, %f1019;
	ld.shared.f32 	%f1023, [_ZZ16d_MatMul_simple2PKfPfS0_E8neuron_i+68];
	ld.global.f32 	%f1024, [%rd9+1348];
	fma.rn.f32 	%f1025, %f1023, %f1024, %f1022;
	ld.shared.f32 	%f1026, [_ZZ16d_MatMul_simple2PKfPfS0_E8neuron_i+72];
	ld.global.f32 	%f1027, [%rd9+1352];
	fma.rn.f32 	%f1028, %f1026, %f1027, %f1025;
	ld.shared.f32 	%f1029, [_ZZ16d_MatMul_simple2PKfPfS0_E8neuron_i+76];
	ld.global.f32 	%f1030, [%rd9+1356];
	fma.rn.f32 	%f1031, %f1029, %f1030, %f1028;
	ld.shared.f32 	%f1032, [_ZZ16d_MatMul_simple2PKfPfS0_E8neuron_i+80];
	ld.global.f32 	%f1033, [%rd9+1360];
	fma.rn.f32 	%f1034, %f1032, %f1033, %f1031;
	ld.shared.f32 	%f1035, [_ZZ16d_MatMul_simple2PKfPfS0_E8neuron_i+84];
	ld.global.f32 	%f1036, [%rd9+1364];
	fma.rn.f32 	%f1037, %f1035, %f1036, %f1034;
	ld.shared.f32 	%f1038, [_ZZ16d_MatMul_simple2PKfPfS0_E8neuron_i+88];
	ld.global.f32 	%f1039, [%rd9+1368];
	fma.rn.f32 	%f1040, %f1038, %f1039, %f1037;
	ld.shared.f32 	%f1041, [_ZZ16d_MatMul_simple2PKfPfS0_E8neuron_i+92];
	ld.global.f32 	%f1042, [%rd9+1372];
	fma.rn.f32 	%f1043, %f1041, %f1042, %f1040;
	ld.shared.f32 	%f1044, [_ZZ16d_MatMul_simple2PKfPfS0_E8neuron_i+96];
	ld.global.f32 	%f1045, [%rd9+1376];
	fma.rn.f32 	%f1046, %f1044, %f1045, %f1043;
	ld.shared.f32 	%f1047, [_ZZ16d_MatMul_simple2PKfPfS0_E8neuron_i+100];
	ld.global.f32 	%f1048, [%rd9+1380];
	fma.rn.f32 	%f1049, %f1047, %f1048, %f1046;
	ld.shared.f32 	%f1050, [_ZZ16d_MatMul_simple2PKfPfS0_E8neuron_i+104];
	ld.global.f32 	%f1051, [%rd9+1384];
	fma.rn.f32 	%f1052, %f1050, %f1051, %f1049;
	ld.shared.f32 	%f1053, [_ZZ16d_MatMul_simple2PKfPfS0_E8neuron_i+108];
	ld.global.f32 	%f1054, [%rd9+1388];
	fma.rn.f32 	%f1055, %f1053, %f1054, %f1052;
	ld.shared.f32 	%f1056, [_ZZ16d_MatMul_simple2PKfPfS0_E8neuron_i+112];
	ld.global.f32 	%f1057, [%rd9+1392];
	fma.rn.f32 	%f1058, %f1056, %f1057, %f1055;
	ld.shared.f32 	%f1059, [_ZZ16d_MatMul_simple2PKfPfS0_E8neuron_i+116];
	ld.global.f32 	%f1060, [%rd9+1396];
	fma.rn.f32 	%f1061, %f1059, %f1060, %f1058;
	ld.shared.f32 	%f1062, [_ZZ16d_MatMul_simple2PKfPfS0_E8neuron_i+120];
	ld.global.f32 	%f1063, [%rd9+1400];
	fma.rn.f32 	%f1064, %f1062, %f1063, %f1061;
	ld.shared.f32 	%f1065, [_ZZ16d_MatMul_simple2PKfPfS0_E8neuron_i+124];
	ld.global.f32 	%f1066, [%rd9+1404];
	fma.rn.f32 	%f1067, %f1065, %f1066, %f1064;
	bar.sync 	0;
	ld.global.f32 	%f1068, [%rd7+1408];
	st.shared.f32 	[%r7], %f1068;
	bar.sync 	0;
	ld.shared.f32 	%f1069, [_ZZ16d_MatMul_simple2PKfPfS0_E8neuron_i];
	ld.global.f32 	%f1070, [%rd9+1408];
	fma.rn.f32 	%f1071, %f1069, %f1070, %f1067;
	ld.shared.f32 	%f1072, [_ZZ16d_MatMul_simple2PKfPfS0_E8neuron_i+4];
	ld.global.f32 	%f1073, [%rd9+1412];
	fma.rn.f32 	%f1074, %f1072, %f1073, %f1071;
	ld.shared.f32 	%f1075, [_ZZ16d_MatMul_simple2PKfPfS0_E8neuron_i+8];
	ld.global.f32 	%f1076, [%rd9+1416];
	fma.rn.f32 	%f1077, %f1075, %f1076, %f1074;
	ld.shared.f32 	%f1078, [_ZZ16d_MatMul_simple2PKfPfS0_E8neuron_i+12];
	ld.global.f32 	%f1079, [%rd9+1420];
	fma.rn.f32 	%f1080, %f1078, %f1079, %f1077;
	ld.shared.f32 	%f1081, [_ZZ16d_MatMul_simple2PKfPfS0_E8neuron_i+16];
	ld.global.f32 	%f1082, [%rd9+1424];
	fma.rn.f32 	%f1083, %f1081, %f1082, %f1080;
	ld.shared.f32 	%f1084, [_ZZ16d_MatMul_simple2PKfPfS0_E8neuron_i+20];
	ld.global.f32 	%f1085, [%rd9+1428];
	fma.rn.f32 	%f1086, %f1084, %f1085, %f1083;
	ld.shared.f32 	%f1087, [_ZZ16d_MatMul_simple2PKfPfS0_E8neuron_i+24];
	ld.global.f32 	%f1088, [%rd9+1432];
	fma.rn.f32 	%f1089, %f1087, %f1088, %f1086;
	ld.shared.f32 	%f1090, [_ZZ16d_MatMul_simple2PKfPfS0_E8neuron_i+28];
	ld.global.f32 	%f1091, [%rd9+1436];
	fma.rn.f32 	%f1092, %f1090, %f1091, %f1089;
	ld.shared.f32 	%f1093, [_ZZ16d_MatMul_simple2PKfPfS0_E8neuron_i+32];
	ld.global.f32 	%f1094, [%rd9+1440];
	fma.rn.f32 	%f1095, %f1093, %f1094, %f1092;
	ld.shared.f32 	%f1096, [_ZZ16d_MatMul_simple2PKfPfS0_E8neuron_i+36];
	ld.global.f32 	%f1097, [%rd9+1444];
	fma.rn.f32 	%f1098, %f1096, %f1097, %f1095;
	ld.shared.f32 	%f1099, [_ZZ16d_MatMul_simple2PKfPfS0_E8neuron_i+40];
	ld.global.f32 	%f1100, [%rd9+1448];
	fma.rn.f32 	%f1101, %f1099, %f1100, %f1098;
	ld.shared.f32 	%f1102, [_ZZ16d_MatMul_simple2PKfPfS0_E8neuron_i+44];
	ld.global.f32 	%f1103, [%rd9+1452];
	fma.rn.f32 	%f1104, %f1102, %f1103, %f1101;
	ld.shared.f32 	%f1105, [_ZZ16d_MatMul_simple2PKfPfS0_E8neuron_i+48];
	ld.global.f32 	%f1106, [%rd9+1456];
	fma.rn.f32 	%f1107, %f1105, %f1106, %f1104;
	ld.shared.f32 	%f1108, [_ZZ16d_MatMul_simple2PKfPfS0_E8neuron_i+52];
	ld.global.f32 	%f1109, [%rd9+1460];
	fma.rn.f32 	%f1110, %f1108, %f1109, %f1107;
	ld.shared.f32 	%f1111, [_ZZ16d_MatMul_simple2PKfPfS0_E8neuron_i+56];
	ld.global.f32 	%f1112, [%rd9+1464];
	fma.rn.f32 	%f1113, %f1111, %f1112, %f1110;
	ld.shared.f32 	%f1114, [_ZZ16d_MatMul_simple2PKfPfS0_E8neuron_i+60];
	ld.global.f32 	%f1115, [%rd9+1468];
	fma.rn.f32 	%f1116, %f1114, %f1115, %f1113;
	ld.shared.f32 	%f1117, [_ZZ16d_MatMul_simple2PKfPfS0_E8neuron_i+64];
	ld.global.f32 	%f1118, [%rd9+1472];
	fma.rn.f32 	%f1119, %f1117, %f1118, %f1116;
	ld.shared.f32 	%f1120, [_ZZ16d_MatMul_simple2PKfPfS0_E8neuron_i+68];
	ld.global.f32 	%f1121, [%rd9+1476];
	fma.rn.f32 	%f1122, %f1120, %f1121, %f1119;
	ld.shared.f32 	%f1123, [_ZZ16d_MatMul_simple2PKfPfS0_E8neuron_i+72];
	ld.global.f32 	%f1124, [%rd9+1480];
	fma.rn.f32 	%f1125, %f1123, %f1124, %f1122;
	ld.shared.f32 	%f1126, [_ZZ16d_MatMul_simple2PKfPfS0_E8neuron_i+76];
	ld.global.f32 	%f1127, [%rd9+1484];
	fma.rn.f32 	%f1128, %f1126, %f1127, %f1125;
	ld.shared.f32 	%f1129, [_ZZ16d_MatMul_simple2PKfPfS0_E8neuron_i+80];
	ld.global.f32 	%f1130, [%rd9+1488];
	fma.rn.f32 	%f1131, %f1129, %f1130, %f1128;
	ld.shared.f32 	%f1132, [_ZZ16d_MatMul_simple2PKfPfS0_E8neuron_i+84];
	ld.global.f32 	%f1133, [%rd9+1492];
	fma.rn.f32 	%f1134, %f1132, %f1133, %f1131;
	ld.shared.f32 	%f1135, [_ZZ16d_MatMul_simple2PKfPfS0_E8neuron_i+88];
	ld.global.f32 	%f1136, [%rd9+1496];
	fma.rn.f32 	%f1137, %f1135, %f1136, %f1134;
	ld.shared.f32 	%f1138, [_ZZ16d_MatMul_simple2PKfPfS0_E8neuron_i+92];
	ld.global.f32 	%f1139, [%rd9+1500];
	fma.rn.f32 	%f1140, %f1138, %f1139, %f1137;
	ld.shared.f32 	%f1141, [_ZZ16d_MatMul_simple2PKfPfS0_E8neuron_i+96];
	ld.global.f32 	%f1142, [%rd9+1504];
	fma.rn.f32 	%f1143, %f1141, %f1142, %f1140;
	ld.shared.f32 	%f1144, [_ZZ16d_MatMul_simple2PKfPfS0_E8neuron_i+100];
	ld.global.f32 	%f1145, [%rd9+1508];
	fma.rn.f32 	%f1146, %f1144, %f1145, %f1143;
	ld.shared.f32 	%f1147, [_ZZ16d_MatMul_simple2PKfPfS0_E8neuron_i+104];
	ld.global.f32 	%f1148, [%rd9+1512];
	fma.rn.f32 	%f1149, %f1147, %f1148, %f1146;
	ld.shared.f32 	%f1150, [_ZZ16d_MatMul_simple2PKfPfS0_E8neuron_i+108];
	ld.global.f32 	%f1151, [%rd9+1516];
	fma.rn.f32 	%f1152, %f1150, %f1151, %f1149;
	ld.shared.f32 	%f1153, [_ZZ16d_MatMul_simple2PKfPfS0_E8neuron_i+112];
	ld.global.f32 	%f1154, [%rd9+1520];
	fma.rn.f32 	%f1155, %f1153, %f1154, %f1152;
	ld.shared.f32 	%f1156, [_ZZ16d_MatMul_simple2PKfPfS0_E8neuron_i+116];
	ld.global.f32 	%f1157, [%rd9+1524];
	fma.rn.f32 	%f1158, %f1156, %f1157, %f1155;
	ld.shared.f32 	%f1159, [_ZZ16d_MatMul_simple2PKfPfS0_E8neuron_i+120];
	ld.global.f32 	%f1160, [%rd9+1528];
	fma.rn.f32 	%f1161, %f1159, %f1160, %f1158;
	ld.shared.f32 	%f1162, [_ZZ16d_MatMul_simple2PKfPfS0_E8neuron_i+124];
	ld.global.f32 	%f1163, [%rd9+1532];
	fma.rn.f32 	%f1164, %f1162, %f1163, %f1161;
	bar.sync 	0;
	ld.global.f32 	%f1165, [%rd7+1536];
	st.shared.f32 	[%r7], %f1165;
	bar.sync 	0;
	ld.shared.f32 	%f1166, [_ZZ16d_MatMul_simple2PKfPfS0_E8neuron_i];
	ld.global.f32 	%f1167, [%rd9+1536];
	fma.rn.f32 	%f1168, %f1166, %f1167, %f1164;
	ld.shared.f32 	%f1169, [_ZZ16d_MatMul_simple2PKfPfS0_E8neuron_i+4];
	ld.global.f32 	%f1170, [%rd9+1540];
	fma.rn.f32 	%f1171, %f1169, %f1170, %f1168;
	ld.shared.f32 	%f1172, [_ZZ16d_MatMul_simple2PKfPfS0_E8neuron_i+8];
	ld.global.f32 	%f1173, [%rd9+1544];
	fma.rn.f32 	%f1174, %f1172, %f1173, %f1171;
	ld.shared.f32 	%f1175, [_ZZ16d_MatMul_simple2PKfPfS0_E8neuron_i+12];
	ld.global.f32 	%f1176, [%rd9+1548];
	fma.rn.f32 	%f1177, %f1175, %f1176, %f1174;
	ld.shared.f32 	%f1178, [_ZZ16d_MatMul_simple2PKfPfS0_E8neuron_i+16];
	ld.global.f32 	%f1179, [%rd9+1552];
	fma.rn.f32 	%f1180, %f1178, %f1179, %f1177;
	ld.shared.f32 	%f1181, [_ZZ16d_MatMul_simple2PKfPfS0_E8neuron_i+20];
	ld.global.f32 	%f1182, [%rd9+1556];
	fma.rn.f32 	%f1183, %f1181, %f1182, %f1180;
	ld.shared.f32 	%f1184, [_ZZ16d_MatMul_simple2PKfPfS0_E8neuron_i+24];
	ld.global.f32 	%f1185, [%rd9+1560];
	fma.rn.f32 	%f1186, %f1184, %f1185, %f1183;
	ld.shared.f32 	%f1187, [_ZZ16d_MatMul_simple2PKfPfS0_E8neuron_i+28];
	ld.global.f32 	%f1188, [%rd9+1564];
	fma.rn.f32 	%f1189, %f1187, %f1188, %f1186;
	ld.shared.f32 	%f1190, [_ZZ16d_MatMul_simple2PKfPfS0_E8neuron_i+32];
	ld.global.f32 	%f1191, [%rd9+1568];
	fma.rn.f32 	%f1192, %f1190, %f1191, %f1189;
	ld.shared.f32 	%f1193, [_ZZ16d_MatMul_simple2PKfPfS0_E8neuron_i+36];
	ld.global.f32 	%f1194, [%rd9+1572];
	fma.rn.f32 	%f1195, %f1193, %f1194, %f1192;
	ld.shared.f32 	%f1196, [_ZZ16d_MatMul_simple2PKfPfS0_E8neuron_i+40];
	ld.global.f32 	%f1197, [%rd9+1576];
	fma.rn.f32 	%f1198, %f1196, %f1197, %f1195;
	ld.shared.f32 	%f1199, [_ZZ16d_MatMul_simple2PKfPfS0_E8neuron_i+44];
	ld.global.f32 	%f1200, [%rd9+1580];
	fma.rn.f32 	%f1201, %f1199, %f1200, %f1198;
	ld.shared.f32 	%f1202, [_ZZ16d_MatMul_simple2PKfPfS0_E8neuron_i+48];
	ld.global.f32 	%f1203, [%rd9+1584];
	fma.rn.f32 	%f1204, %f1202, %f1203, %f1201;
	ld.shared.f32 	%f1205, [_ZZ16d_MatMul_simple2PKfPfS0_E8neuron_i+52];
	ld.global.f32 	%f1206, [%rd9+1588];
	fma.rn.f32 	%f1207, %f1205, %f1206, %f1204;
	ld.shared.f32 	%f1208, [_ZZ16d_MatMul_simple2PKfPfS0_E8neuron_i+56];
	ld.global.f32 	%f1209, [%rd9+1592];
	fma.rn.f32 	%f1210, %f1208, %f1209, %f1207;
	ld.shared.f32 	%f1211, [_ZZ16d_MatMul_simple2PKfPfS0_E8neuron_i+60];
	ld.global.f32 	%f1212, [%rd9+1596];
	fma.rn.f32 	%f1213, %f1211, %f1212, %f1210;
	ld.shared.f32 	%f1214, [_ZZ16d_MatMul_simple2PKfPfS0_E8neuron_i+64];
	ld.global.f32 	%f1215, [%rd9+1600];
	fma.rn.f32 	%f1216, %f1214, %f1215, %f1213;
	ld.shared.f32 	%f1217, [_ZZ16d_MatMul_simple2PKfPfS0_E8neuron_i+68];
	ld.global.f32 	%f1218, [%rd9+1604];
	fma.rn.f32 	%f1219, %f1217, %f1218, %f1216;
	ld.shared.f32 	%f1220, [_ZZ16d_MatMul_simple2PKfPfS0_E8neuron_i+72];
	ld.global.f32 	%f1221, [%rd9+1608];
	fma.rn.f32 	%f1222, %f1220, %f1221, %f1219;
	ld.shared.f32 	%f1223, [_ZZ16d_MatMul_simple2PKfPfS0_E8neuron_i+76];
	ld.global.f32 	%f1224, [%rd9+1612];
	fma.rn.f32 	%f1225, %f1223, %f1224, %f1222;
	ld.shared.f32 	%f1226, [_ZZ16d_MatMul_simple2PKfPfS0_E8neuron_i+80];
	ld.global.f32 	%f1227, [%rd9+1616];
	fma.rn.f32 	%f1228, %f1226, %f1227, %f1225;
	ld.shared.f32 	%f1229, [_ZZ16d_MatMul_simple2PKfPfS0_E8neuron_i+84];
	ld.global.f32 	%f1230, [%rd9+1620];
	fma.rn.f32 	%f1231, %f1229, %f1230, %f1228;
	ld.shared.f32 	%f1232, [_ZZ16d_MatMul_simple2PKfPfS0_E8neuron_i+88];
	ld.global.f32 	%f1233, [%rd9+1624];
	fma.rn.f32 	%f1234, %f1232, %f1233, %f1231;
	ld.shared.f32 	%f1235, [_ZZ16d_MatMul_simple2PKfPfS0_E8neuron_i+92];
	ld.global.f32 	%f1236, [%rd9+1628];
	fma.rn.f32 	%f1237, %f1235, %f1236, %f1234;
	ld.shared.f32 	%f1238, [_ZZ16d_MatMul_simple2PKfPfS0_E8neuron_i+96];
	ld.global.f32 	%f1239, [%rd9+1632];
	fma.rn.f32 	%f1240, %f1238, %f1239, %f1237;
	ld.shared.f32 	%f1241, [_ZZ16d_MatMul_simple2PKfPfS0_E8neuron_i+100];
	ld.global.f32 	%f1242, [%rd9+1636];
	fma.rn.f32 	%f1243, %f1241, %f1242, %f1240;
	ld.shared.f32 	%f1244, [_ZZ16d_MatMul_simple2PKfPfS0_E8neuron_i+104];
	ld.global.f32 	%f1245, [%rd9+1640];
	fma.rn.f32 	%f1246, %f1244, %f1245, %f1243;
	ld.shared.f32 	%f1247, [_ZZ16d_MatMul_simple2PKfPfS0_E8neuron_i+108];
	ld.global.f32 	%f1248, [%rd9+1644];
	fma.rn.f32 	%f1249, %f1247, %f1248, %f1246;
	ld.shared.f32 	%f1250, [_ZZ16d_MatMul_simple2PKfPfS0_E8neuron_i+112];
	ld.global.f32 	%f1251, [%rd9+1648];
	fma.rn.f32 	%f1252, %f1250, %f1251, %f1249;
	ld.shared.f32 	%f1253, [_ZZ16d_MatMul_simple2PKfPfS0_E8neuron_i+116];
	ld.global.f32 	%f1254, [%rd9+1652];
	fma.rn.f32 	%f1255, %f1253, %f1254, %f1252;
	ld.shared.f32 	%f1256, [_ZZ16d_MatMul_simple2PKfPfS0_E8neuron_i+120];
	ld.global.f32 	%f1257, [%rd9+1656];
	fma.rn.f32 	%f1258, %f1256, %f1257, %f1255;
	ld.shared.f32 	%f1259, [_ZZ16d_MatMul_simple2PKfPfS0_E8neuron_i+124];
	ld.global.f32 	%f1260, [%rd9+1660];
	fma.rn.f32 	%f1261, %f1259, %f1260, %f1258;
	bar.sync 	0;
	ld.global.f32 	%f1262, [%rd7+1664];
	st.shared.f32 	[%r7], %f1262;
	bar.sync 	0;
	ld.shared.f32 	%f1263, [_ZZ16d_MatMul_simple2PKfPfS0_E8neuron_i];
	ld.global.f32 	%f1264, [%rd9+1664];
	fma.rn.f32 	%f1265, %f1263, %f1264, %f1261;
	ld.shared.f32 	%f1266, [_ZZ16d_MatMul_simple2PKfPfS0_E8neuron_i+4];
	ld.global.f32 	%f1267, [%rd9+1668];
	fma.rn.f32 	%f1268, %f1266, %f1267, %f1265;
	ld.shared.f32 	%f1269, [_ZZ16d_MatMul_simple2PKfPfS0_E8neuron_i+8];
	ld.global.f32 	%f1270, [%rd9+1672];
	fma.rn.f32 	%f1271, %f1269, %f1270, %f1268;
	ld.shared.f32 	%f1272, [_ZZ16d_MatMul_simple2PKfPfS0_E8neuron_i+12];
	ld.global.f32 	%f1273, [%rd9+1676];
	fma.rn.f32 	%f1274, %f1272, %f1273, %f1271;
	ld.shared.f32 	%f1275, [_ZZ16d_MatMul_simple2PKfPfS0_E8neuron_i+16];
	ld.global.f32 	%f1276, [%rd9+1680];
	fma.rn.f32 	%f1277, %f1275, %f1276, %f1274;
	ld.shared.f32 	%f1278, [_ZZ16d_MatMul_simple2PKfPfS0_E8neuron_i+20];
	ld.global.f32 	%f1279, [%rd9+1684];
	fma.rn.f32 	%f1280, %f1278, %f1279, %f1277;
	ld.shared.f32 	%f1281, [_ZZ16d_MatMul_simple2PKfPfS0_E8neuron_i+24];
	ld.global.f32 	%f1282, [%rd9+1688];
	fma.rn.f32 	%f1283, %f1281, %f1282, %f1280;
	ld.shared.f32 	%f1284, [_ZZ16d_MatMul_simple2PKfPfS0_E8neuron_i+28];
	ld.global.f32 	%f1285, [%rd9+1692];
	fma.rn.f32 	%f1286, %f1284, %f1285, %f1283;
	ld.shared.f32 	%f1287, [_ZZ16d_MatMul_simple2PKfPfS0_E8neuron_i+32];
	ld.global.f32 	%f1288, [%rd9+1696];
	fma.rn.f32 	%f1289, %f1287, %f1288, %f1286;
	ld.shared.f32 	%f1290, [_ZZ16d_MatMul_simple2PKfPfS0_E8neuron_i+36];
	ld.global.f32 	%f1291, [%rd9+1700];
	fma.rn.f32 	%f1292, %f1290, %f1291, %f1289;
	ld.shared.f32 	%f1293, [_ZZ16d_MatMul_simple2PKfPfS0_E8neuron_i+40];
	ld.global.f32 	%f1294, [%rd9+1704];
	fma.rn.f32 	%f1295, %f1293, %f1294, %f1292;
	ld.shared.f32 	%f1296, [_ZZ16d_MatMul_simple2PKfPfS0_E8neuron_i+44];
	ld.global.f32 	%f1297, [%rd9+1708];
	fma.rn.f32 	%f1298, %f1296, %f1297, %f1295;
	ld.shared.f32 	%f1299, [_ZZ16d_MatMul_simple2PKfPfS0_E8neuron_i+48];
	ld.global.f32 	%f1300, [%rd9+1712];
	fma.rn.f32 	%f1301, %f1299, %f1300, %f1298;
	ld.shared.f32 	%f1302, [_ZZ16d_MatMul_simple2PKfPfS0_E8neuron_i+52];
	ld.global.f32 	%f1303, [%rd9+1716];
	fma.rn.f32 	%f1304, %f1302, %f1303, %f1301;
	ld.shared.f32 	%f1305, [_ZZ16d_MatMul_simple2PKfPfS0_E8neuron_i+56];
	ld.global.f32 	%f1306, [%rd9+1720];
	fma.rn.f32 	%f1307, %f1305, %f1306, %f1304;
	ld.shared.f32 	%f1308, [_ZZ16d_MatMul_simple2PKfPfS0_E8neuron_i+60];
	ld.global.f32 	%f1309, [%rd9+1724];
	fma.rn.f32 	%f1310, %f1308, %f1309, %f1307;
	ld.shared.f32 	%f1311, [_ZZ16d_MatMul_simple2PKfPfS0_E8neuron_i+64];
	ld.global.f32 	%f1312, [%rd9+1728];
	fma.rn.f32 	%f1313, %f1311, %f1312, %f1310;
	ld.shared.f32 	%f1314, [_ZZ16d_MatMul_simple2PKfPfS0_E8neuron_i+68];
	ld.global.f32 	%f1315, [%rd9+1732];
	fma.rn.f32 	%f1316, %f1314, %f1315, %f1313;
	ld.shared.f32 	%f1317, [_ZZ16d_MatMul_simple2PKfPfS0_E8neuron_i+72];
	ld.global.f32 	%f1318, [%rd9+1736];
	fma.rn.f32 	%f1319, %f1317, %f1318, %f1316;
	ld.shared.f32 	%f1320, [_ZZ16d_MatMul_simple2PKfPfS0_E8neuron_i+76];
	ld.global.f32 	%f1321, [%rd9+1740];
	fma.rn.f32 	%f1322, %f1320, %f1321, %f1319;
	ld.shared.f32 	%f1323, [_ZZ16d_MatMul_simple2PKfPfS0_E8neuron_i+80];
	ld.global.f32 	%f1324, [%rd9+1744];
	fma.rn.f32 	%f1325, %f1323, %f1324, %f1322;
	ld.shared.f32 	%f1326, [_ZZ16d_MatMul_simple2PKfPfS0_E8neuron_i+84];
	ld.global.f32 	%f1327, [%rd9+1748];
	fma.rn.f32 	%f1328, %f1326, %f1327, %f1325;
	ld.shared.f32 	%f1329, [_ZZ16d_MatMul_simple2PKfPfS0_E8neuron_i+88];
	ld.global.f32 	%f1330, [%rd9+1752];
	fma.rn.f32 	%f1331, %f1329, %f1330, %f1328;
	ld.shared.f32 	%f1332, [_ZZ16d_MatMul_simple2PKfPfS0_E8neuron_i+92];
	ld.global.f32 	%f1333, [%rd9+1756];
	fma.rn.f32 	%f1334, %f1332, %f1333, %f1331;
	ld.shared.f32 	%f1335, [_ZZ16d_MatMul_simple2PKfPfS0_E8neuron_i+96];
	ld.global.f32 	%f1336, [%rd9+1760];
	fma.rn.f32 	%f1337, %f1335, %f1336, %f1334;
	ld.shared.f32 	%f1338, [_ZZ16d_MatMul_simple2PKfPfS0_E8neuron_i+100];
	ld.global.f32 	%f1339, [%rd9+1764];
	fma.rn.f32 	%f1340, %f1338, %f1339, %f1337;
	ld.shared.f32 	%f1341, [_ZZ16d_MatMul_simple2PKfPfS0_E8neuron_i+104];
	ld.global.f32 	%f1342, [%rd9+1768];
	fma.rn.f32 	%f1343, %f1341, %f1342, %f1340;
	ld.shared.f32 	%f1344, [_ZZ16d_MatMul_simple2PKfPfS0_E8neuron_i+108];
	ld.global.f32 	%f1345, [%rd9+1772];
	fma.rn.f32 	%f1346, %f1344, %f1345, %f1343;
	ld.shared.f32 	%f1347, [_ZZ16d_MatMul_simple2PKfPfS0_E8neuron_i+112];
	ld.global.f32 	%f1348, [%rd9+1776];
	fma.rn.f32 	%f1349, %f1347, %f1348, %f1346;
	ld.shared.f32 	%f1350, [_ZZ16d_MatMul_simple2PKfPfS0_E8neuron_i+116];
	ld.global.f32 	%f1351, [%rd9+1780];
	fma.rn.f32 	%f1352, %f1350, %f1351, %f1349;
	ld.shared.f32 	%f1353, [_ZZ16d_MatMul_simple2PKfPfS0_E8neuron_i+120];
	ld.global.f32 	%f1354, [%rd9+1784];
	fma.rn.f32 	%f1355, %f1353, %f1354, %f1352;
	ld.shared.f32 	%f1356, [_ZZ16d_MatMul_simple2PKfPfS0_E8neuron_i+124];
	ld.global.f32 	%f1357, [%rd9+1788];
	fma.rn.f32 	%f1358, %f1356, %f1357, %f1355;
	bar.sync 	0;
	ld.global.f32 	%f1359, [%rd7+1792];
	st.shared.f32 	[%r7], %f1359;
	bar.sync 	0;
	ld.shared.f32 	%f1360, [_ZZ16d_MatMul_simple2PKfPfS0_E8neuron_i];
	ld.global.f32 	%f1361, [%rd9+1792];
	fma.rn.f32 	%f1362, %f1360, %f1361, %f1358;
	ld.shared.f32 	%f1363, [_ZZ16d_MatMul_simple2PKfPfS0_E8neuron_i+4];
	ld.global.f32 	%f1364, [%rd9+1796];
	fma.rn.f32 	%f1365, %f1363, %f1364, %f1362;
	ld.shared.f32 	%f1366, [_ZZ16d_MatMul_simple2PKfPfS0_E8neuron_i+8];
	ld.global.f32 	%f1367, [%rd9+1800];
	fma.rn.f32 	%f1368, %f1366, %f1367, %f1365;
	ld.shared.f32 	%f1369, [_ZZ16d_MatMul_simple2PKfPfS0_E8neuron_i+12];
	ld.global.f32 	%f1370, [%rd9+1804];
	fma.rn.f32 	%f1371, %f1369, %f1370, %f1368;
	ld.shared.f32 	%f1372, [_ZZ16d_MatMul_simple2PKfPfS0_E8neuron_i+16];
	ld.global.f32 	%f1373, [%rd9+1808];
	fma.rn.f32 	%f1374, %f1372, %f1373, %f1371;
	ld.shared.f32 	%f1375, [_ZZ16d_MatMul_simple2PKfPfS0_E8neuron_i+20];
	ld.global.f32 	%f1376, [%rd9+1812];
	fma.rn.f32 	%f1377, %f1375, %f1376, %f1374;
	ld.shared.f32 	%f1378, [_ZZ16d_MatMul_simple2PKfPfS0_E8neuron_i+24];
	ld.global.f32 	%f1379, [%rd9+1816];
	fma.rn.f32 	%f1380, %f1378, %f1379, %f1377;
	ld.shared.f32 	%f1381, [_ZZ16d_MatMul_simple2PKfPfS0_E8neuron_i+28];
	ld.global.f32 	%f1382, [%rd9+1820];
	fma.rn.f32 	%f1383, %f1381, %f1382, %f1380;
	ld.shared.f32 	%f1384, [_ZZ16d_MatMul_simple2PKfPfS0_E8neuron_i+32];
	ld.global.f32 	%f1385, [%rd9+1824];
	fma.rn.f32 	%f1386, %f1384, %f1385, %f1383;
	ld.shared.f32 	%f1387, [_ZZ16d_MatMul_simple2PKfPfS0_E8neuron_i+36];
	ld.global.f32 	%f1388, [%rd9+1828];
	fma.rn.f32 	%f1389, %f1387, %f1388, %f1386;
	ld.shared.f32 	%f1390, [_ZZ16d_MatMul_simple2PKfPfS0_E8neuron_i+40];
	ld.global.f32 	%f1391, [%rd9+1832];
	fma.rn.f32 	%f1392, %f1390, %f1391, %f1389;
	ld.shared.f32 	%f1393, [_ZZ16d_MatMul_simple2PKfPfS0_E8neuron_i+44];
	ld.global.f32 	%f1394, [%rd9+1836];
	fma.rn.f32 	%f1395, %f1393, %f1394, %f1392;
	ld.shared.f32 	%f1396, [_ZZ16d_MatMul_simple2PKfPfS0_E8neuron_i+48];
	ld.global.f32 	%f1397, [%rd9+1840];
	fma.rn.f32 	%f1398, %f1396, %f1397, %f1395;
	ld.shared.f32 	%f1399, [_ZZ16d_MatMul_simple2PKfPfS0_E8neuron_i+52];
	ld.global.f32 	%f1400, [%rd9+1844];
	fma.rn.f32 	%f1401, %f1399, %f1400, %f1398;
	ld.shared.f32 	%f1402, [_ZZ16d_MatMul_simple2PKfPfS0_E8neuron_i+56];
	ld.global.f32 	%f1403, [%rd9+1848];
	fma.rn.f32 	%f1404, %f1402, %f1403, %f1401;
	ld.shared.f32 	%f1405, [_ZZ16d_MatMul_simple2PKfPfS0_E8neuron_i+60];
	ld.global.f32 	%f1406, [%rd9+1852];
	fma.rn.f32 	%f1407, %f1405, %f1406, %f1404;
	ld.shared.f32 	%f1408, [_ZZ16d_MatMul_simple2PKfPfS0_E8neuron_i+64];
	ld.global.f32 	%f1409, [%rd9+1856];
	fma.rn.f32 	%f1410, %f1408, %f1409, %f1407;
	ld.shared.f32 	%f1411, [_ZZ16d_MatMul_simple2PKfPfS0_E8neuron_i+68];
	ld.global.f32 	%f1412, [%rd9+1860];
	fma.rn.f32 	%f1413, %f1411, %f1412, %f1410;
	ld.shared.f32 	%f1414, [_ZZ16d_MatMul_simple2PKfPfS0_E8neuron_i+72];
	ld.global.f32 	%f1415, [%rd9+1864];
	fma.rn.f32 	%f1416, %f1414, %f1415, %f1413;
	ld.shared.f32 	%f1417, [_ZZ16d_MatMul_simple2PKfPfS0_E8neuron_i+76];
	ld.global.f32 	%f1418, [%rd9+1868];
	fma.rn.f32 	%f1419, %f1417, %f1418, %f1416;
	ld.shared.f32 	%f1420, [_ZZ16d_MatMul_simple2PKfPfS0_E8neuron_i+80];
	ld.global.f32 	%f1421, [%rd9+1872];
	fma.rn.f32 	%f1422, %f1420, %f1421, %f1419;
	ld.shared.f32 	%f1423, [_ZZ16d_MatMul_simple2PKfPfS0_E8neuron_i+84];
	ld.global.f32 	%f1424, [%rd9+1876];
	fma.rn.f32 	%f1425, %f1423, %f1424, %f1422;
	ld.shared.f32 	%f1426, [_ZZ16d_MatMul_simple2PKfPfS0_E8neuron_i+88];
	ld.global.f32 	%f1427, [%rd9+1880];
	fma.rn.f32 	%f1428, %f1426, %f1427, %f1425;
	ld.shared.f32 	%f1429, [_ZZ16d_MatMul_simple2PKfPfS0_E8neuron_i+92];
	ld.global.f32 	%f1430, [%rd9+1884];
	fma.rn.f32 	%f1431, %f1429, %f1430, %f1428;
	ld.shared.f32 	%f1432, [_ZZ16d_MatMul_simple2PKfPfS0_E8neuron_i+96];
	ld.global.f32 	%f1433, [%rd9+1888];
	fma.rn.f32 	%f1434, %f1432, %f1433, %f1431;
	ld.shared.f32 	%f1435, [_ZZ16d_MatMul_simple2PKfPfS0_E8neuron_i+100];
	ld.global.f32 	%f1436, [%rd9+1892];
	fma.rn.f32 	%f1437, %f1435, %f1436, %f1434;
	ld.shared.f32 	%f1438, [_ZZ16d_MatMul_simple2PKfPfS0_E8neuron_i+104];
	ld.global.f32 	%f1439, [%rd9+1896];
	fma.rn.f32 	%f1440, %f1438, %f1439, %f1437;
	ld.shared.f32 	%f1441, [_ZZ16d_MatMul_simple2PKfPfS0_E8neuron_i+108];
	ld.global.f32 	%f1442, [%rd9+1900];
	fma.rn.f32 	%f1443, %f1441, %f1442, %f1440;
	ld.shared.f32 	%f1444, [_ZZ16d_MatMul_simple2PKfPfS0_E8neuron_i+112];
	ld.global.f32 	%f1445, [%rd9+1904];
	fma.rn.f32 	%f1446, %f1444, %f1445, %f1443;
	ld.shared.f32 	%f1447, [_ZZ16d_MatMul_simple2PKfPfS0_E8neuron_i+116];
	ld.global.f32 	%f1448, [%rd9+1908];
	fma.rn.f32 	%f1449, %f1447, %f1448, %f1446;
	ld.shared.f32 	%f1450, [_ZZ16d_MatMul_simple2PKfPfS0_E8neuron_i+120];
	ld.global.f32 	%f1451, [%rd9+1912];
	fma.rn.f32 	%f1452, %f1450, %f1451, %f1449;
	ld.shared.f32 	%f1453, [_ZZ16d_MatMul_simple2PKfPfS0_E8neuron_i+124];
	ld.global.f32 	%f1454, [%rd9+1916];
	fma.rn.f32 	%f1455, %f1453, %f1454, %f1452;
	bar.sync 	0;
	ld.global.f32 	%f1456, [%rd7+1920];
	st.shared.f32 	[%r7], %f1456;
	bar.sync 	0;
	ld.shared.f32 	%f1457, [_ZZ16d_MatMul_simple2PKfPfS0_E8neuron_i];
	ld.global.f32 	%f1458, [%rd9+1920];
	fma.rn.f32 	%f1459, %f1457, %f1458, %f1455;
	ld.shared.f32 	%f1460, [_ZZ16d_MatMul_simple2PKfPfS0_E8neuron_i+4];
	ld.global.f32 	%f1461, [%rd9+1924];
	fma.rn.f32 	%f1462, %f1460, %f1461, %f1459;
	ld.shared.f32 	%f1463, [_ZZ16d_MatMul_simple2PKfPfS0_E8neuron_i+8];
	ld.global.f32 	%f1464, [%rd9+1928];
	fma.rn.f32 	%f1465, %f1463, %f1464, %f1462;
	ld.shared.f32 	%f1466, [_ZZ16d_MatMul_simple2PKfPfS0_E8neuron_i+12];
	ld.global.f32 	%f1467, [%rd9+1932];
	fma.rn.f32 	%f1468, %f1466, %f1467, %f1465;
	ld.shared.f32 	%f1469, [_ZZ16d_MatMul_simple2PKfPfS0_E8neuron_i+16];
	ld.global.f32 	%f1470, [%rd9+1936];
	fma.rn.f32 	%f1471, %f1469, %f1470, %f1468;
	ld.shared.f32 	%f1472, [_ZZ16d_MatMul_simple2PKfPfS0_E8neuron_i+20];
	ld.global.f32 	%f1473, [%rd9+1940];
	fma.rn.f32 	%f1474, %f1472, %f1473, %f1471;
	ld.shared.f32 	%f1475, [_ZZ16d_MatMul_simple2PKfPfS0_E8neuron_i+24];
	ld.global.f32 	%f1476, [%rd9+1944];
	fma.rn.f32 	%f1477, %f1475, %f1476, %f1474;
	ld.shared.f32 	%f1478, [_ZZ16d_MatMul_simple2PKfPfS0_E8neuron_i+28];
	ld.global.f32 	%f1479, [%rd9+1948];
	fma.rn.f32 	%f1480, %f1478, %f1479, %f1477;
	ld.shared.f32 	%f1481, [_ZZ16d_MatMul_simple2PKfPfS0_E8neuron_i+32];
	ld.global.f32 	%f1482, [%rd9+1952];
	fma.rn.f32 	%f1483, %f1481, %f1482, %f1480;
	ld.shared.f32 	%f1484, [_ZZ16d_MatMul_simple2PKfPfS0_E8neuron_i+36];
	ld.global.f32 	%f1485, [%rd9+1956];
	fma.rn.f32 	%f1486, %f1484, %f1485, %f1483;
	ld.shared.f32 	%f1487, [_ZZ16d_MatMul_simple2PKfPfS0_E8neuron_i+40];
	ld.global.f32 	%f1488, [%rd9+1960];
	fma.rn.f32 	%f1489, %f1487, %f1488, %f1486;
	ld.shared.f32 	%f1490, [_ZZ16d_MatMul_simple2PKfPfS0_E8neuron_i+44];
	ld.global.f32 	%f1491, [%rd9+1964];
	fma.rn.f32 	%f1492, %f1490, %f1491, %f1489;
	ld.shared.f32 	%f1493, [_ZZ16d_MatMul_simple2PKfPfS0_E8neuron_i+48];
	ld.global.f32 	%f1494, [%rd9+1968];
	fma.rn.f32 	%f1495, %f1493, %f1494, %f1492;
	ld.shared.f32 	%f1496, [_ZZ16d_MatMul_simple2PKfPfS0_E8neuron_i+52];
	ld.global.f32 	%f1497, [%rd9+1972];
	fma.rn.f32 	%f1498, %f1496, %f1497, %f1495;
	ld.shared.f32 	%f1499, [_ZZ16d_MatMul_simple2PKfPfS0_E8neuron_i+56];
	ld.global.f32 	%f1500, [%rd9+1976];
	fma.rn.f32 	%f1501, %f1499, %f1500, %f1498;
	ld.shared.f32 	%f1502, [_ZZ16d_MatMul_simple2PKfPfS0_E8neuron_i+60];
	ld.global.f32 	%f1503, [%rd9+1980];
	fma.rn.f32 	%f1504, %f1502, %f1503, %f1501;
	ld.shared.f32 	%f1505, [_ZZ16d_MatMul_simple2PKfPfS0_E8neuron_i+64];
	ld.global.f32 	%f1506, [%rd9+1984];
	fma.rn.f32 	%f1507, %f1505, %f1506, %f1504;
	ld.shared.f32 	%f1508, [_ZZ16d_MatMul_simple2PKfPfS0_E8neuron_i+68];
	ld.global.f32 	%f1509, [%rd9+1988];
	fma.rn.f32 	%f1510, %f1508, %f1509, %f1507;
	ld.shared.f32 	%f1511, [_ZZ16d_MatMul_simple2PKfPfS0_E8neuron_i+72];
	ld.global.f32 	%f1512, [%rd9+1992];
	fma.rn.f32 	%f1513, %f1511, %f1512, %f1510;
	ld.shared.f32 	%f1514, [_ZZ16d_MatMul_simple2PKfPfS0_E8neuron_i+76];
	ld.global.f32 	%f1515, [%rd9+1996];
	fma.rn.f32 	%f1516, %f1514, %f1515, %f1513;
	ld.shared.f32 	%f1517, [_ZZ16d_MatMul_simple2PKfPfS0_E8neuron_i+80];
	ld.global.f32 	%f1518, [%rd9+2000];
	fma.rn.f32 	%f1519, %f1517, %f1518, %f1516;
	ld.shared.f32 	%f1520, [_ZZ16d_MatMul_simple2PKfPfS0_E8neuron_i+84];
	ld.global.f32 	%f1521, [%rd9+2004];
	fma.rn.f32 	%f1522, %f1520, %f1521, %f1519;
	ld.shared.f32 	%f1523, [_ZZ16d_MatMul_simple2PKfPfS0_E8neuron_i+88];
	ld.global.f32 	%f1524, [%rd9+2008];
	fma.rn.f32 	%f1525, %f1523, %f1524, %f1522;
	ld.shared.f32 	%f1526, [_ZZ16d_MatMul_simple2PKfPfS0_E8neuron_i+92];
	ld.global.f32 	%f1527, [%rd9+2012];
	fma.rn.f32 	%f1528, %f1526, %f1527, %f1525;
	ld.shared.f32 	%f1529, [_ZZ16d_MatMul_simple2PKfPfS0_E8neuron_i+96];
	ld.global.f32 	%f1530, [%rd9+2016];
	fma.rn.f32 	%f1531, %f1529, %f1530, %f1528;
	ld.shared.f32 	%f1532, [_ZZ16d_MatMul_simple2PKfPfS0_E8neuron_i+100];
	ld.global.f32 	%f1533, [%rd9+2020];
	fma.rn.f32 	%f1534, %f1532, %f1533, %f1531;
	ld.shared.f32 	%f1535, [_ZZ16d_MatMul_simple2PKfPfS0_E8neuron_i+104];
	ld.global.f32 	%f1536, [%rd9+2024];
	fma.rn.f32 	%f1537, %f1535, %f1536, %f1534;
	ld.shared.f32 	%f1538, [_ZZ16d_MatMul_simple2PKfPfS0_E8neuron_i+108];
	ld.global.f32 	%f1539, [%rd9+2028];
	fma.rn.f32 	%f1540, %f1538, %f1539, %f1537;
	ld.shared.f32 	%f1541, [_ZZ16d_MatMul_simple2PKfPfS0_E8neuron_i+112];
	ld.global.f32 	%f1542, [%rd9+2032];
	fma.rn.f32 	%f1543, %f1541, %f1542, %f1540;
	ld.shared.f32 	%f1544, [_ZZ16d_MatMul_simple2PKfPfS0_E8neuron_i+116];
	ld.global.f32 	%f1545, [%rd9+2036];
	fma.rn.f32 	%f1546, %f1544, %f1545, %f1543;
	ld.shared.f32 	%f1547, [_ZZ16d_MatMul_simple2PKfPfS0_E8neuron_i+120];
	ld.global.f32 	%f1548, [%rd9+2040];
	fma.rn.f32 	%f1549, %f1547, %f1548, %f1546;
	ld.shared.f32 	%f1550, [_ZZ16d_MatMul_simple2PKfPfS0_E8neuron_i+124];
	ld.global.f32 	%f1551, [%rd9+2044];
	fma.rn.f32 	%f1552, %f1550, %f1551, %f1549;
	bar.sync 	0;
	ld.global.f32 	%f1553, [%rd7+2048];
	st.shared.f32 	[%r7], %f1553;
	bar.sync 	0;
	ld.shared.f32 	%f1554, [_ZZ16d_MatMul_simple2PKfPfS0_E8neuron_i];
	ld.global.f32 	%f1555, [%rd9+2048];
	fma.rn.f32 	%f1556, %f1554, %f1555, %f1552;
	ld.shared.f32 	%f1557, [_ZZ16d_MatMul_simple2PKfPfS0_E8neuron_i+4];
	ld.global.f32 	%f1558, [%rd9+2052];
	fma.rn.f32 	%f1559, %f1557, %f1558, %f1556;
	ld.shared.f32 	%f1560, [_ZZ16d_MatMul_simple2PKfPfS0_E8neuron_i+8];
	ld.global.f32 	%f1561, [%rd9+2056];
	fma.rn.f32 	%f1562, %f1560, %f1561, %f1559;
	ld.shared.f32 	%f1563, [_ZZ16d_MatMul_simple2PKfPfS0_E8neuron_i+12];
	ld.global.f32 	%f1564, [%rd9+2060];
	fma.rn.f32 	%f1565, %f1563, %f1564, %f1562;
	ld.shared.f32 	%f1566, [_ZZ16d_MatMul_simple2PKfPfS0_E8neuron_i+16];
	ld.global.f32 	%f1567, [%rd9+2064];
	fma.rn.f32 	%f1568, %f1566, %f1567, %f1565;
	ld.shared.f32 	%f1569, [_ZZ16d_MatMul_simple2PKfPfS0_E8neuron_i+20];
	ld.global.f32 	%f1570, [%rd9+2068];
	fma.rn.f32 	%f1571, %f1569, %f1570, %f1568;
	ld.shared.f32 	%f1572, [_ZZ16d_MatMul_simple2PKfPfS0_E8neuron_i+24];
	ld.global.f32 	%f1573, [%rd9+2072];
	fma.rn.f32 	%f1574, %f1572, %f1573, %f1571;
	ld.shared.f32 	%f1575, [_ZZ16d_MatMul_simple2PKfPfS0_E8neuron_i+28];
	ld.global.f32 	%f1576, [%rd9+2076];
	fma.rn.f32 	%f1577, %f1575, %f1576, %f1574;
	ld.shared.f32 	%f1578, [_ZZ16d_MatMul_simple2PKfPfS0_E8neuron_i+32];
	ld.global.f32 	%f1579, [%rd9+2080];
	fma.rn.f32 	%f1580, %f1578, %f1579, %f1577;
	ld.shared.f32 	%f1581, [_ZZ16d_MatMul_simple2PKfPfS0_E8neuron_i+36];
	ld.global.f32 	%f1582, [%rd9+2084];
	fma.rn.f32 	%f1583, %f1581, %f1582, %f1580;
	ld.shared.f32 	%f1584, [_ZZ16d_MatMul_simple2PKfPfS0_E8neuron_i+40];
	ld.global.f32 	%f1585, [%rd9+2088];
	fma.rn.f32 	%f1586, %f1584, %f1585, %f1583;
	ld.shared.f32 	%f1587, [_ZZ16d_MatMul_simple2PKfPfS0_E8neuron_i+44];
	ld.global.f32 	%f1588, [%rd9+2092];
	fma.rn.f32 	%f1589, %f1587, %f1588, %f1586;
	ld.shared.f32 	%f1590, [_ZZ16d_MatMul_simple2PKfPfS0_E8neuron_i+48];
	ld.global.f32 	%f1591, [%rd9+2096];
	fma.rn.f32 	%f1592, %f1590, %f1591, %f1589;
	ld.shared.f32 	%f1593, [_ZZ16d_MatMul_simple2PKfPfS0_E8neuron_i+52];
	ld.global.f32 	%f1594, [%rd9+2100];
	fma.rn.f32 	%f1595, %f1593, %f1594, %f1592;
	ld.shared.f32 	%f1596, [_ZZ16d_MatMul_simple2PKfPfS0_E8neuron_i+56];
	ld.global.f32 	%f1597, [%rd9+2104];
	fma.rn.f32 	%f1598, %f1596, %f1597, %f1595;
	ld.shared.f32 	%f1599, [_ZZ16d_MatMul_simple2PKfPfS0_E8neuron_i+60];
	ld.global.f32 	%f1600, [%rd9+2108];
	fma.rn.f32 	%f1601, %f1599, %f1600, %f1598;
	ld.shared.f32 	%f1602, [_ZZ16d_MatMul_simple2PKfPfS0_E8neuron_i+64];
	ld.global.f32 	%f1603, [%rd9+2112];
	fma.rn.f32 	%f1604, %f1602, %f1603, %f1601;
	ld.shared.f32 	%f1605, [_ZZ16d_MatMul_simple2PKfPfS0_E8neuron_i+68];
	ld.global.f32 	%f1606, [%rd9+2116];
	fma.rn.f32 	%f1607, %f1605, %f1606, %f1604;
	ld.shared.f32 	%f1608, [_ZZ16d_MatMul_simple2PKfPfS0_E8neuron_i+72];
	ld.global.f32 	%f1609, [%rd9+2120];
	fma.rn.f32 	%f1610, %f1608, %f1609, %f1607;
	ld.shared.f32 	%f1611, [_ZZ16d_MatMul_simple2PKfPfS0_E8neuron_i+76];
	ld.global.f32 	%f1612, [%rd9+2124];
	fma.rn.f32 	%f1613, %f1611, %f1612, %f1610;
	ld.shared.f32 	%f1614, [_ZZ16d_MatMul_simple2PKfPfS0_E8neuron_i+80];
	ld.global.f32 	%f1615, [%rd9+2128];
	fma.rn.f32 	%f1616, %f1614, %f1615, %f1613;
	ld.shared.f32 	%f1617, [_ZZ16d_MatMul_simple2PKfPfS0_E8neuron_i+84];
	ld.global.f32 	%f1618, [%rd9+2132];
	fma.rn.f32 	%f1619, %f1617, %f1618, %f1616;
	ld.shared.f32 	%f1620, [_ZZ16d_MatMul_simple2PKfPfS0_E8neuron_i+88];
	ld.global.f32 	%f1621, [%rd9+2136];
	fma.rn.f32 	%f1622, %f1620, %f1621, %f1619;
	ld.shared.f32 	%f1623, [_ZZ16d_MatMul_simple2PKfPfS0_E8neuron_i+92];
	ld.global.f32 	%f1624, [%rd9+2140];
	fma.rn.f32 	%f1625, %f1623, %f1624, %f1622;
	ld.shared.f32 	%f1626, [_ZZ16d_MatMul_simple2PKfPfS0_E8neuron_i+96];
	ld.global.f32 	%f1627, [%rd9+2144];
	fma.rn.f32 	%f1628, %f1626, %f1627, %f1625;
	ld.shared.f32 	%f1629, [_ZZ16d_MatMul_simple2PKfPfS0_E8neuron_i+100];
	ld.global.f32 	%f1630, [%rd9+2148];
	fma.rn.f32 	%f1631, %f1629, %f1630, %f1628;
	ld.shared.f32 	%f1632, [_ZZ16d_MatMul_simple2PKfPfS0_E8neuron_i+104];
	ld.global.f32 	%f1633, [%rd9+2152];
	fma.rn.f32 	%f1634, %f1632, %f1633, %f1631;
	ld.shared.f32 	%f1635, [_ZZ16d_MatMul_simple2PKfPfS0_E8neuron_i+108];
	ld.global.f32 	%f1636, [%rd9+2156];
	fma.rn.f32 	%f1637, %f1635, %f1636, %f1634;
	ld.shared.f32 	%f1638, [_ZZ16d_MatMul_simple2PKfPfS0_E8neuron_i+112];
	ld.global.f32 	%f1639, [%rd9+2160];
	fma.rn.f32 	%f1640, %f1638, %f1639, %f1637;
	ld.shared.f32 	%f1641, [_ZZ16d_MatMul_simple2PKfPfS0_E8neuron_i+116];
	ld.global.f32 	%f1642, [%rd9+2164];
	fma.rn.f32 	%f1643, %f1641, %f1642, %f1640;
	ld.shared.f32 	%f1644, [_ZZ16d_MatMul_simple2PKfPfS0_E8neuron_i+120];
	ld.global.f32 	%f1645, [%rd9+2168];
	fma.rn.f32 	%f1646, %f1644, %f1645, %f1643;
	ld.shared.f32 	%f1647, [_ZZ16d_MatMul_simple2PKfPfS0_E8neuron_i+124];
	ld.global.f32 	%f1648, [%rd9+2172];
	fma.rn.f32 	%f1649, %f1647, %f1648, %f1646;
	bar.sync 	0;
	ld.global.f32 	%f1650, [%rd7+2176];
	st.shared.f32 	[%r7], %f1650;
	bar.sync 	0;
	ld.shared.f32 	%f1651, [_ZZ16d_MatMul_simple2PKfPfS0_E8neuron_i];
	ld.global.f32 	%f1652, [%rd9+2176];
	fma.rn.f32 	%f1653, %f1651, %f1652, %f1649;
	ld.shared.f32 	%f1654, [_ZZ16d_MatMul_simple2PKfPfS0_E8neuron_i+4];
	ld.global.f32 	%f1655, [%rd9+2180];
	fma.rn.f32 	%f1656, %f1654, %f1655, %f1653;
	ld.shared.f32 	%f1657, [_ZZ16d_MatMul_simple2PKfPfS0_E8neuron_i+8];
	ld.global.f32 	%f1658, [%rd9+2184];
	fma.rn.f32 	%f1659, %f1657, %f1658, %f1656;
	ld.shared.f32 	%f1660, [_ZZ16d_MatMul_simple2PKfPfS0_E8neuron_i+12];
	ld.global.f32 	%f1661, [%rd9+2188];
	fma.rn.f32 	%f1662, %f1660, %f1661, %f1659;
	ld.shared.f32 	%f1663, [_ZZ16d_MatMul_simple2PKfPfS0_E8neuron_i+16];
	ld.global.f32 	%f1664, [%rd9+2192];
	fma.rn.f32 	%f1665, %f1663, %f1664, %f1662;
	ld.shared.f32 	%f1666, [_ZZ16d_MatMul_simple2PKfPfS0_E8neuron_i+20];
	ld.global.f32 	%f1667, [%rd9+2196];
	fma.rn.f32 	%f1668, %f1666, %f1667, %f1665;
	ld.shared.f32 	%f1669, [_ZZ16d_MatMul_simple2PKfPfS0_E8neuron_i+24];
	ld.global.f32 	%f1670, [%rd9+2200];
	fma.rn.f32 	%f1671, %f1669, %f1670, %f1668;
	ld.shared.f32 	%f1672, [_ZZ16d_MatMul_simple2PKfPfS0_E8neuron_i+28];
	ld.global.f32 	%f1673, [%rd9+2204];
	fma.rn.f32 	%f1674, %f1672, %f1673, %f1671;
	ld.shared.f32 	%f1675, [_ZZ16d_MatMul_simple2PKfPfS0_E8neuron_i+32];
	ld.global.f32 	%f1676, [%rd9+2208];
	fma.rn.f32 	%f1677, %f1675, %f1676, %f1674;
	ld.shared.f32 	%f1678, [_ZZ16d_MatMul_simple2PKfPfS0_E8neuron_i+36];
	ld.global.f32 	%f1679, [%rd9+2212];
	fma.rn.f32 	%f1680, %f1678, %f1679, %f1677;
	ld.shared.f32 	%f1681, [_ZZ16d_MatMul_simple2PKfPfS0_E8neuron_i+40];
	ld.global.f32 	%f1682, [%rd9+2216];
	fma.rn.f32 	%f1683, %f1681, %f1682, %f1680;
	ld.shared.f32 	%f1684, [_ZZ16d_MatMul_simple2PKfPfS0_E8neuron_i+44];
	ld.global.f32 	%f1685, [%rd9+2220];
	fma.rn.f32 	%f1686, %f1684, %f1685, %f1683;
	ld.shared.f32 	%f1687, [_ZZ16d_MatMul_simple2PKfPfS0_E8neuron_i+48];
	ld.global.f32 	%f1688, [%rd9+2224];
	fma.rn.f32 	%f1689, %f1687, %f1688, %f1686;
	ld.shared.f32 	%f1690, [_ZZ16d_MatMul_simple2PKfPfS0_E8neuron_i+52];
	ld.global.f32 	%f1691, [%rd9+2228];
	fma.rn.f32 	%f1692, %f1690, %f1691, %f1689;
	ld.shared.f32 	%f1693, [_ZZ16d_MatMul_simple2PKfPfS0_E8neuron_i+56];
	ld.global.f32 	%f1694, [%rd9+2232];
	fma.rn.f32 	%f1695, %f1693, %f1694, %f1692;
	ld.shared.f32 	%f1696, [_ZZ16d_MatMul_simple2PKfPfS0_E8neuron_i+60];
	ld.global.f32 	%f1697, [%rd9+2236];
	fma.rn.f32 	%f1698, %f1696, %f1697, %f1695;
	ld.shared.f32 	%f1699, [_ZZ16d_MatMul_simple2PKfPfS0_E8neuron_i+64];
	ld.global.f32 	%f1700, [%rd9+2240];
	fma.rn.f32 	%f1701, %f1699, %f1700, %f1698;
	ld.shared.f32 	%f1702, [_ZZ16d_MatMul_simple2PKfPfS0_E8neuron_i+68];
	ld.global.f32 	%f1703, [%rd9+2244];
	fma.rn.f32 	%f1704, %f1702, %f1703, %f1701;
	ld.shared.f32 	%f1705, [_ZZ16d_MatMul_simple2PKfPfS0_E8neuron_i+72];
	ld.global.f32 	%f1706, [%rd9+2248];
	fma.rn.f32 	%f1707, %f1705, %f1706, %f1704;
	ld.shared.f32 	%f1708, [_ZZ16d_MatMul_simple2PKfPfS0_E8neuron_i+76];
	ld.global.f32 	%f1709, [%rd9+2252];
	fma.rn.f32 	%f1710, %f1708, %f1709, %f1707;
	ld.shared.f32 	%f1711, [_ZZ16d_MatMul_simple2PKfPfS0_E8neuron_i+80];
	ld.global.f32 	%f1712, [%rd9+2256];
	fma.rn.f32 	%f1713, %f1711, %f1712, %f1710;
	ld.shared.f32 	%f1714, [_ZZ16d_MatMul_simple2PKfPfS0_E8neuron_i+84];
	ld.global.f32 	%f1715, [%rd9+2260];
	fma.rn.f32 	%f1716, %f1714, %f1715, %f1713;
	ld.shared.f32 	%f1717, [_ZZ16d_MatMul_simple2PKfPfS0_E8neuron_i+88];
	ld.global.f32 	%f1718, [%rd9+2264];
	fma.rn.f32 	%f1719, %f1717, %f1718, %f1716;
	ld.shared.f32 	%f1720, [_ZZ16d_MatMul_simple2PKfPfS0_E8neuron_i+92];
	ld.global.f32 	%f1721, [%rd9+2268];
	fma.rn.f32 	%f1722, %f1720, %f1721, %f1719;
	ld.shared.f32 	%f1723, [_ZZ16d_MatMul_simple2PKfPfS0_E8neuron_i+96];
	ld.global.f32 	%f1724, [%rd9+2272];
	fma.rn.f32 	%f1725, %f1723, %f1724, %f1722;
	ld.shared.f32 	%f1726, [_ZZ16d_MatMul_simple2PKfPfS0_E8neuron_i+100];
	ld.global.f32 	%f1727, [%rd9+2276];
	fma.rn.f32 	%f1728, %f1726, %f1727, %f1725;
	ld.shared.f32 	%f1729, [_ZZ16d_MatMul_simple2PKfPfS0_E8neuron_i+104];
	ld.global.f32 	%f1730, [%rd9+2280];
	fma.rn.f32 	%f1731, %f1729, %f1730, %f1728;
	ld.shared.f32 	%f1732, [_ZZ16d_MatMul_simple2PKfPfS0_E8neuron_i+108];
	ld.global.f32 	%f1733, [%rd9+2284];
	fma.rn.f32 	%f1734, %f1732, %f1733, %f1731;
	ld.shared.f32 	%f1735, [_ZZ16d_MatMul_simple2PKfPfS0_E8neuron_i+112];
	ld.global.f32 	%f1736, [%rd9+2288];
	fma.rn.f32 	%f1737, %f1735, %f1736, %f1734;
	ld.shared.f32 	%f1738, [_ZZ16d_MatMul_simple2PKfPfS0_E8neuron_i+116];
	ld.global.f32 	%f1739, [%rd9+2292];
	fma.rn.f32 	%f1740, %f1738, %f1739, %f1737;
	ld.shared.f32 	%f1741, [_ZZ16d_MatMul_simple2PKfPfS0_E8neuron_i+120];
	ld.global.f32 	%f1742, [%rd9+2296];
	fma.rn.f32 	%f1743, %f1741, %f1742, %f1740;
	ld.shared.f32 	%f1744, [_ZZ16d_MatMul_simple2PKfPfS0_E8neuron_i+124];
	ld.global.f32 	%f1745, [%rd9+2300];
	fma.rn.f32 	%f1746, %f1744, %f1745, %f1743;
	bar.sync 	0;
	ld.global.f32 	%f1747, [%rd7+2304];
	st.shared.f32 	[%r7], %f1747;
	bar.sync 	0;
	ld.shared.f32 	%f1748, [_ZZ16d_MatMul_simple2PKfPfS0_E8neuron_i];
	ld.global.f32 	%f1749, [%rd9+2304];
	fma.rn.f32 	%f1750, %f1748, %f1749, %f1746;
	ld.shared.f32 	%f1751, [_ZZ16d_MatMul_simple2PKfPfS0_E8neuron_i+4];
	ld.global.f32 	%f1752, [%rd9+2308];
	fma.rn.f32 	%f1753, %f1751, %f1752, %f1750;
	ld.shared.f32 	%f1754, [_ZZ16d_MatMul_simple2PKfPfS0_E8neuron_i+8];
	ld.global.f32 	%f1755, [%rd9+2312];
	fma.rn.f32 	%f1756, %f1754, %f1755, %f1753;
	ld.shared.f32 	%f1757, [_ZZ16d_MatMul_simple2PKfPfS0_E8neuron_i+12];
	ld.global.f32 	%f1758, [%rd9+2316];
	fma.rn.f32 	%f1759, %f1757, %f1758, %f1756;
	ld.shared.f32 	%f1760, [_ZZ16d_MatMul_simple2PKfPfS0_E8neuron_i+16];
	ld.global.f32 	%f1761, [%rd9+2320];
	fma.rn.f32 	%f1762, %f1760, %f1761, %f1759;
	ld.shared.f32 	%f1763, [_ZZ16d_MatMul_simple2PKfPfS0_E8neuron_i+20];
	ld.global.f32 	%f1764, [%rd9+2324];
	fma.rn.f32 	%f1765, %f1763, %f1764, %f1762;
	ld.shared.f32 	%f1766, [_ZZ16d_MatMul_simple2PKfPfS0_E8neuron_i+24];
	ld.global.f32 	%f1767, [%rd9+2328];
	fma.rn.f32 	%f1768, %f1766, %f1767, %f1765;
	ld.shared.f32 	%f1769, [_ZZ16d_MatMul_simple2PKfPfS0_E8neuron_i+28];
	ld.global.f32 	%f1770, [%rd9+2332];
	fma.rn.f32 	%f1771, %f1769, %f1770, %f1768;
	ld.shared.f32 	%f1772, [_ZZ16d_MatMul_simple2PKfPfS0_E8neuron_i+32];
	ld.global.f32 	%f1773, [%rd9+2336];
	fma.rn.f32 	%f1774, %f1772, %f1773, %f1771;
	ld.shared.f32 	%f1775, [_ZZ16d_MatMul_simple2PKfPfS0_E8neuron_i+36];
	ld.global.f32 	%f1776, [%rd9+2340];
	fma.rn.f32 	%f1777, %f1775, %f1776, %f1774;
	ld.shared.f32 	%f1778, [_ZZ16d_MatMul_simple2PKfPfS0_E8neuron_i+40];
	ld.global.f32 	%f1779, [%rd9+2344];
	fma.rn.f32 	%f1780, %f1778, %f1779, %f1777;
	ld.shared.f32 	%f1781, [_ZZ16d_MatMul_simple2PKfPfS0_E8neuron_i+44];
	ld.global.f32 	%f1782, [%rd9+2348];
	fma.rn.f32 	%f1783, %f1781, %f1782, %f1780;
	ld.shared.f32 	%f1784, [_ZZ16d_MatMul_simple2PKfPfS0_E8neuron_i+48];
	ld.global.f32 	%f1785, [%rd9+2352];
	fma.rn.f32 	%f1786, %f1784, %f1785, %f1783;
	ld.shared.f32 	%f1787, [_ZZ16d_MatMul_simple2PKfPfS0_E8neuron_i+52];
	ld.global.f32 	%f1788, [%rd9+2356];
	fma.rn.f32 	%f1789, %f1787, %f1788, %f1786;
	ld.shared.f32 	%f1790, [_ZZ16d_MatMul_simple2PKfPfS0_E8neuron_i+56];
	ld.global.f32 	%f1791, [%rd9+2360];
	fma.rn.f32 	%f1792, %f1790, %f1791, %f1789;
	ld.shared.f32 	%f1793, [_ZZ16d_MatMul_simple2PKfPfS0_E8neuron_i+60];
	ld.global.f32 	%f1794, [%rd9+2364];
	fma.rn.f32 	%f1795, %f1793, %f1794, %f1792;
	ld.shared.f32 	%f1796, [_ZZ16d_MatMul_simple2PKfPfS0_E8neuron_i+64];
	ld.global.f32 	%f1797, [%rd9+2368];
	fma.rn.f32 	%f1798, %f1796, %f1797, %f1795;
	ld.shared.f32 	%f1799, [_ZZ16d_MatMul_simple2PKfPfS0_E8neuron_i+68];
	ld.global.f32 	%f1800, [%rd9+2372];
	fma.rn.f32 	%f1801, %f1799, %f1800, %f1798;
	ld.shared.f32 	%f1802, [_ZZ16d_MatMul_simple2PKfPfS0_E8neuron_i+72];
	ld.global.f32 	%f1803, [%rd9+2376];
	fma.rn.f32 	%f1804, %f1802, %f1803, %f1801;
	ld.shared.f32 	%f1805, [_ZZ16d_MatMul_simple2PKfPfS0_E8neuron_i+76];
	ld.global.f32 	%f1806, [%rd9+2380];
	fma.rn.f32 	%f1807, %f1805, %f1806, %f1804;
	ld.shared.f32 	%f1808, [_ZZ16d_MatMul_simple2PKfPfS0_E8neuron_i+80];
	ld.global.f32 	%f1809, [%rd9+2384];
	fma.rn.f32 	%f1810, %f1808, %f1809, %f1807;
	ld.shared.f32 	%f1811, [_ZZ16d_MatMul_simple2PKfPfS0_E8neuron_i+84];
	ld.global.f32 	%f1812, [%rd9+2388];
	fma.rn.f32 	%f1813, %f1811, %f1812, %f1810;
	ld.shared.f32 	%f1814, [_ZZ16d_MatMul_simple2PKfPfS0_E8neuron_i+88];
	ld.global.f32 	%f1815, [%rd9+2392];
	fma.rn.f32 	%f1816, %f1814, %f1815, %f1813;
	ld.shared.f32 	%f1817, [_ZZ16d_MatMul_simple2PKfPfS0_E8neuron_i+92];
	ld.global.f32 	%f1818, [%rd9+2396];
	fma.rn.f32 	%f1819, %f1817, %f1818, %f1816;
	ld.shared.f32 	%f1820, [_ZZ16d_MatMul_simple2PKfPfS0_E8neuron_i+96];
	ld.global.f32 	%f1821, [%rd9+2400];
	fma.rn.f32 	%f1822, %f1820, %f1821, %f1819;
	ld.shared.f32 	%f1823, [_ZZ16d_MatMul_simple2PKfPfS0_E8neuron_i+100];
	ld.global.f32 	%f1824, [%rd9+2404];
	fma.rn.f32 	%f1825, %f1823, %f1824, %f1822;
	ld.shared.f32 	%f1826, [_ZZ16d_MatMul_simple2PKfPfS0_E8neuron_i+104];
	ld.global.f32 	%f1827, [%rd9+2408];
	fma.rn.f32 	%f1828, %f1826, %f1827, %f1825;
	ld.shared.f32 	%f1829, [_ZZ16d_MatMul_simple2PKfPfS0_E8neuron_i+108];
	ld.global.f32 	%f1830, [%rd9+2412];
	fma.rn.f32 	%f1831, %f1829, %f1830, %f1828;
	ld.shared.f32 	%f1832, [_ZZ16d_MatMul_simple2PKfPfS0_E8neuron_i+112];
	ld.global.f32 	%f1833, [%rd9+2416];
	fma.rn.f32 	%f1834, %f1832, %f1833, %f1831;
	ld.shared.f32 	%f1835, [_ZZ16d_MatMul_simple2PKfPfS0_E8neuron_i+116];
	ld.global.f32 	%f1836, [%rd9+2420];
	fma.rn.f32 	%f1837, %f1835, %f1836, %f1834;
	ld.shared.f32 	%f1838, [_ZZ16d_MatMul_simple2PKfPfS0_E8neuron_i+120];
	ld.global.f32 	%f1839, [%rd9+2424];
	fma.rn.f32 	%f1840, %f1838, %f1839, %f1837;
	ld.shared.f32 	%f1841, [_ZZ16d_MatMul_simple2PKfPfS0_E8neuron_i+124];
	ld.global.f32 	%f1842, [%rd9+2428];
	fma.rn.f32 	%f1843, %f1841, %f1842, %f1840;
	bar.sync 	0;
	ld.global.f32 	%f1844, [%rd7+2432];
	st.shared.f32 	[%r7], %f1844;
	bar.sync 	0;
	ld.shared.f32 	%f1845, [_ZZ16d_MatMul_simple2PKfPfS0_E8neuron_i];
	ld.global.f32 	%f1846, [%rd9+2432];
	fma.rn.f32 	%f1847, %f1845, %f1846, %f1843;
	ld.shared.f32 	%f1848, [_ZZ16d_MatMul_simple2PKfPfS0_E8neuron_i+4];
	ld.global.f32 	%f1849, [%rd9+2436];
	fma.rn.f32 	%f1850, %f1848, %f1849, %f1847;
	ld.shared.f32 	%f1851, [_ZZ16d_MatMul_simple2PKfPfS0_E8neuron_i+8];
	ld.global.f32 	%f1852, [%rd9+2440];
	fma.rn.f32 	%f1853, %f1851, %f1852, %f1850;
	ld.shared.f32 	%f1854, [_ZZ16d_MatMul_simple2PKfPfS0_E8neuron_i+12];
	ld.global.f32 	%f1855, [%rd9+2444];
	fma.rn.f32 	%f1856, %f1854, %f1855, %f1853;
	ld.shared.f32 	%f1857, [_ZZ16d_MatMul_simple2PKfPfS0_E8neuron_i+16];
	ld.global.f32 	%f1858, [%rd9+2448];
	fma.rn.f32 	%f1859, %f1857, %f1858, %f1856;
	ld.shared.f32 	%f1860, [_ZZ16d_MatMul_simple2PKfPfS0_E8neuron_i+20];
	ld.global.f32 	%f1861, [%rd9+2452];
	fma.rn.f32 	%f1862, %f1860, %f1861, %f1859;
	ld.shared.f32 	%f1863, [_ZZ16d_MatMul_simple2PKfPfS0_E8neuron_i+24];
	ld.global.f32 	%f1864, [%rd9+2456];
	fma.rn.f32 	%f1865, %f1863, %f1864, %f1862;
	ld.shared.f32 	%f1866, [_ZZ16d_MatMul_simple2PKfPfS0_E8neuron_i+28];
	ld.global.f32 	%f1867, [%rd9+2460];
	fma.rn.f32 	%f1868, %f1866, %f1867, %f1865;
	ld.shared.f32 	%f1869, [_ZZ16d_MatMul_simple2PKfPfS0_E8neuron_i+32];
	ld.global.f32 	%f1870, [%rd9+2464];
	fma.rn.f32 	%f1871, %f1869, %f1870, %f1868;
	ld.shared.f32 	%f1872, [_ZZ16d_MatMul_simple2PKfPfS0_E8neuron_i+36];
	ld.global.f32 	%f1873, [%rd9+2468];
	fma.rn.f32 	%f1874, %f1872, %f1873, %f1871;
	ld.shared.f32 	%f1875, [_ZZ16d_MatMul_simple2PKfPfS0_E8neuron_i+40];
	ld.global.f32 	%f1876, [%rd9+2472];
	fma.rn.f32 	%f1877, %f1875, %f1876, %f1874;
	ld.shared.f32 	%f1878, [_ZZ16d_MatMul_simple2PKfPfS0_E8neuron_i+44];
	ld.global.f32 	%f1879, [%rd9+2476];
	fma.rn.f32 	%f1880, %f1878, %f1879, %f1877;
	ld.shared.f32 	%f1881, [_ZZ16d_MatMul_simple2PKfPfS0_E8neuron_i+48];
	ld.global.f32 	%f1882, [%rd9+2480];
	fma.rn.f32 	%f1883, %f1881, %f1882, %f1880;
	ld.shared.f32 	%f1884, [_ZZ16d_MatMul_simple2PKfPfS0_E8neuron_i+52];
	ld.global.f32 	%f1885, [%rd9+2484];
	fma.rn.f32 	%f1886, %f1884, %f1885, %f1883;
	ld.shared.f32 	%f1887, [_ZZ16d_MatMul_simple2PKfPfS0_E8neuron_i+56];
	ld.global.f32 	%f1888, [%rd9+2488];
	fma.rn.f32 	%f1889, %f1887, %f1888, %f1886;
	ld.shared.f32 	%f1890, [_ZZ16d_MatMul_simple2PKfPfS0_E8neuron_i+60];
	ld.global.f32 	%f1891, [%rd9+2492];
	fma.rn.f32 	%f1892, %f1890, %f1891, %f1889;
	ld.shared.f32 	%f1893, [_ZZ16d_MatMul_simple2PKfPfS0_E8neuron_i+64];
	ld.global.f32 	%f1894, [%rd9+2496];
	fma.rn.f32 	%f1895, %f1893, %f1894, %f1892;
	ld.shared.f32 	%f1896, [_ZZ16d_MatMul_simple2PKfPfS0_E8neuron_i+68];
	ld.global.f32 	%f1897, [%rd9+2500];
	fma.rn.f32 	%f1898, %f1896, %f1897, %f1895;
	ld.shared.f32 	%f1899, [_ZZ16d_MatMul_simple2PKfPfS0_E8neuron_i+72];
	ld.global.f32 	%f1900, [%rd9+2504];
	fma.rn.f32 	%f1901, %f1899, %f1900, %f1898;
	ld.shared.f32 	%f1902, [_ZZ16d_MatMul_simple2PKfPfS0_E8neuron_i+76];
	ld.global.f32 	%f1903, [%rd9+2508];
	fma.rn.f32 	%f1904, %f1902, %f1903, %f1901;
	ld.shared.f32 	%f1905, [_ZZ16d_MatMul_simple2PKfPfS0_E8neuron_i+80];
	ld.global.f32 	%f1906, [%rd9+2512];
	fma.rn.f32 	%f1907, %f1905, %f1906, %f1904;
	ld.shared.f32 	%f1908, [_ZZ16d_MatMul_simple2PKfPfS0_E8neuron_i+84];
	ld.global.f32 	%f1909, [%rd9+2516];
	fma.rn.f32 	%f1910, %f1908, %f1909, %f1907;
	ld.shared.f32 	%f1911, [_ZZ16d_MatMul_simple2PKfPfS0_E8neuron_i+88];
	ld.global.f32 	%f1912, [%rd9+2520];
	fma.rn.f32 	%f1913, %f1911, %f1912, %f1910;
	ld.shared.f32 	%f1914, [_ZZ16d_MatMul_simple2PKfPfS0_E8neuron_i+92];
	ld.global.f32 	%f1915, [%rd9+2524];
	fma.rn.f32 	%f1916, %f1914, %f1915, %f1913;
	ld.shared.f32 	%f1917, [_ZZ16d_MatMul_simple2PKfPfS0_E8neuron_i+96];
	ld.global.f32 	%f1918, [%rd9+2528];
	fma.rn.f32 	%f1919, %f1917, %f1918, %f1916;
	ld.shared.f32 	%f1920, [_ZZ16d_MatMul_simple2PKfPfS0_E8neuron_i+100];
	ld.global.f32 	%f1921, [%rd9+2532];
	fma.rn.f32 	%f1922, %f1920, %f1921, %f1919;
	ld.shared.f32 	%f1923, [_ZZ16d_MatMul_simple2PKfPfS0_E8neuron_i+104];
	ld.global.f32 	%f1924, [%rd9+2536];
	fma.rn.f32 	%f1925, %f1923, %f1924, %f1922;
	ld.shared.f32 	%f1926, [_ZZ16d_MatMul_simple2PKfPfS0_E8neuron_i+108];
	ld.global.f32 	%f1927, [%rd9+2540];
	fma.rn.f32 	%f1928, %f1926, %f1927, %f1925;
	ld.shared.f32 	%f1929, [_ZZ16d_MatMul_simple2PKfPfS0_E8neuron_i+112];
	ld.global.f32 	%f1930, [%rd9+2544];
	fma.rn.f32 	%f1931, %f1929, %f1930, %f1928;
	ld.shared.f32 	%f1932, [_ZZ16d_MatMul_simple2PKfPfS0_E8neuron_i+116];
	ld.global.f32 	%f1933, [%rd9+2548];
	fma.rn.f32 	%f1934, %f1932, %f1933, %f1931;
	ld.shared.f32 	%f1935, [_ZZ16d_MatMul_simple2PKfPfS0_E8neuron_i+120];
	ld.global.f32 	%f1936, [%rd9+2552];
	fma.rn.f32 	%f1937, %f1935, %f1936, %f1934;
	ld.shared.f32 	%f1938, [_ZZ16d_MatMul_simple2PKfPfS0_E8neuron_i+124];
	ld.global.f32 	%f1939, [%rd9+2556];
	fma.rn.f32 	%f1940, %f1938, %f1939, %f1937;
	bar.sync 	0;
	ld.global.f32 	%f1941, [%rd7+2560];
	st.shared.f32 	[%r7], %f1941;
	bar.sync 	0;
	ld.shared.f32 	%f1942, [_ZZ16d_MatMul_simple2PKfPfS0_E8neuron_i];
	ld.global.f32 	%f1943, [%rd9+2560];
	fma.rn.f32 	%f1944, %f1942, %f1943, %f1940;
	ld.shared.f32 	%f1945, [_ZZ16d_MatMul_simple2PKfPfS0_E8neuron_i+4];
	ld.global.f32 	%f1946, [%rd9+2564];
	fma.rn.f32 	%f1947, %f1945, %f1946, %f1944;
	ld.shared.f32 	%f1948, [_ZZ16d_MatMul_simple2PKfPfS0_E8neuron_i+8];
	ld.global.f32 	%f1949, [%rd9+2568];
	fma.rn.f32 	%f1950, %f1948, %f1949, %f1947;
	ld.shared.f32 	%f1951, [_ZZ16d_MatMul_simple2PKfPfS0_E8neuron_i+12];
	ld.global.f32 	%f1952, [%rd9+2572];
	fma.rn.f32 	%f1953, %f1951, %f1952, %f1950;
	ld.shared.f32 	%f1954, [_ZZ16d_MatMul_simple2PKfPfS0_E8neuron_i+16];
	ld.global.f32 	%f1955, [%rd9+2576];
	fma.rn.f32 	%f1956, %f1954, %f1955, %f1953;
	ld.shared.f32 	%f1957, [_ZZ16d_MatMul_simple2PKfPfS0_E8neuron_i+20];
	ld.global.f32 	%f1958, [%rd9+2580];
	fma.rn.f32 	%f1959, %f1957, %f1958, %f1956;
	ld.shared.f32 	%f1960, [_ZZ16d_MatMul_simple2PKfPfS0_E8neuron_i+24];
	ld.global.f32 	%f1961, [%rd9+2584];
	fma.rn.f32 	%f1962, %f1960, %f1961, %f1959;
	ld.shared.f32 	%f1963, [_ZZ16d_MatMul_simple2PKfPfS0_E8neuron_i+28];
	ld.global.f32 	%f1964, [%rd9+2588];
	fma.rn.f32 	%f1965, %f1963, %f1964, %f1962;
	ld.shared.f32 	%f1966, [_ZZ16d_MatMul_simple2PKfPfS0_E8neuron_i+32];
	ld.global.f32 	%f1967, [%rd9+2592];
	fma.rn.f32 	%f1968, %f1966, %f1967, %f1965;
	ld.shared.f32 	%f1969, [_ZZ16d_MatMul_simple2PKfPfS0_E8neuron_i+36];
	ld.global.f32 	%f1970, [%rd9+2596];
	fma.rn.f32 	%f1971, %f1969, %f1970, %f1968;
	ld.shared.f32 	%f1972, [_ZZ16d_MatMul_simple2PKfPfS0_E8neuron_i+40];
	ld.global.f32 	%f1973, [%rd9+2600];
	fma.rn.f32 	%f1974, %f1972, %f1973, %f1971;
	ld.shared.f32 	%f1975, [_ZZ16d_MatMul_simple2PKfPfS0_E8neuron_i+44];
	ld.global.f32 	%f1976, [%rd9+2604];
	fma.rn.f32 	%f1977, %f1975, %f1976, %f1974;
	ld.shared.f32 	%f1978, [_ZZ16d_MatMul_simple2PKfPfS0_E8neuron_i+48];
	ld.global.f32 	%f1979, [%rd9+2608];
	fma.rn.f32 	%f1980, %f1978, %f1979, %f1977;
	ld.shared.f32 	%f1981, [_ZZ16d_MatMul_simple2PKfPfS0_E8neuron_i+52];
	ld.global.f32 	%f1982, [%rd9+2612];
	fma.rn.f32 	%f1983, %f1981, %f1982, %f1980;
	ld.shared.f32 	%f1984, [_ZZ16d_MatMul_simple2PKfPfS0_E8neuron_i+56];
	ld.global.f32 	%f1985, [%rd9+2616];
	fma.rn.f32 	%f1986, %f1984, %f1985, %f1983;
	ld.shared.f32 	%f1987, [_ZZ16d_MatMul_simple2PKfPfS0_E8neuron_i+60];
	ld.global.f32 	%f1988, [%rd9+2620];
	fma.rn.f32 	%f1989, %f1987, %f1988, %f1986;
	ld.shared.f32 	%f1990, [_ZZ16d_MatMul_simple2PKfPfS0_E8neuron_i+64];
	ld.global.f32 	%f1991, [%rd9+2624];
	fma.rn.f32 	%f1992, %f1990, %f1991, %f1989;
	ld.shared.f32 	%f1993, [_ZZ16d_MatMul_simple2PKfPfS0_E8neuron_i+68];
	ld.global.f32 	%f1994, [%rd9+2628];
	fma.rn.f32 	%f1995, %f1993, %f1994, %f1992;
	ld.shared.f32 	%f1996, [_ZZ16d_MatMul_simple2PKfPfS0_E8neuron_i+72];
	ld.global.f32 	%f1997, [%rd9+2632];
	fma.rn.f32 	%f1998, %f1996, %f1997, %f1995;
	ld.shared.f32 	%f1999, [_ZZ16d_MatMul_simple2PKfPfS0_E8neuron_i+76];
	ld.global.f32 	%f2000, [%rd9+2636];
	fma.rn.f32 	%f2001, %f1999, %f2000, %f1998;
	ld.shared.f32 	%f2002, [_ZZ16d_MatMul_simple2PKfPfS0_E8neuron_i+80];
	ld.global.f32 	%f2003, [%rd9+2640];
	fma.rn.f32 	%f2004, %f2002, %f2003, %f2001;
	ld.shared.f32 	%f2005, [_ZZ16d_MatMul_simple2PKfPfS0_E8neuron_i+84];
	ld.global.f32 	%f2006, [%rd9+2644];
	fma.rn.f32 	%f2007, %f2005, %f2006, %f2004;
	ld.shared.f32 	%f2008, [_ZZ16d_MatMul_simple2PKfPfS0_E8neuron_i+88];
	ld.global.f32 	%f2009, [%rd9+2648];
	fma.rn.f32 	%f2010, %f2008, %f2009, %f2007;
	ld.shared.f32 	%f2011, [_ZZ16d_MatMul_simple2PKfPfS0_E8neuron_i+92];
	ld.global.f32 	%f2012, [%rd9+2652];
	fma.rn.f32 	%f2013, %f2011, %f2012, %f2010;
	ld.shared.f32 	%f2014, [_ZZ16d_MatMul_simple2PKfPfS0_E8neuron_i+96];
	ld.global.f32 	%f2015, [%rd9+2656];
	fma.rn.f32 	%f2016, %f2014, %f2015, %f2013;
	ld.shared.f32 	%f2017, [_ZZ16d_MatMul_simple2PKfPfS0_E8neuron_i+100];
	ld.global.f32 	%f2018, [%rd9+2660];
	fma.rn.f32 	%f2019, %f2017, %f2018, %f2016;
	ld.shared.f32 	%f2020, [_ZZ16d_MatMul_simple2PKfPfS0_E8neuron_i+104];
	ld.global.f32 	%f2021, [%rd9+2664];
	fma.rn.f32 	%f2022, %f2020, %f2021, %f2019;
	ld.shared.f32 	%f2023, [_ZZ16d_MatMul_simple2PKfPfS0_E8neuron_i+108];
	ld.global.f32 	%f2024, [%rd9+2668];
	fma.rn.f32 	%f2025, %f2023, %f2024, %f2022;
	ld.shared.f32 	%f2026, [_ZZ16d_MatMul_simple2PKfPfS0_E8neuron_i+112];
	ld.global.f32 	%f2027, [%rd9+2672];
	fma.rn.f32 	%f2028, %f2026, %f2027, %f2025;
	ld.shared.f32 	%f2029, [_ZZ16d_MatMul_simple2PKfPfS0_E8neuron_i+116];
	ld.global.f32 	%f2030, [%rd9+2676];
	fma.rn.f32 	%f2031, %f2029, %f2030, %f2028;
	ld.shared.f32 	%f2032, [_ZZ16d_MatMul_simple2PKfPfS0_E8neuron_i+120];
	ld.global.f32 	%f2033, [%rd9+2680];
	fma.rn.f32 	%f2034, %f2032, %f2033, %f2031;
	ld.shared.f32 	%f2035, [_ZZ16d_MatMul_simple2PKfPfS0_E8neuron_i+124];
	ld.global.f32 	%f2036, [%rd9+2684];
	fma.rn.f32 	%f2037, %f2035, %f2036, %f2034;
	bar.sync 	0;
	ld.global.f32 	%f2038, [%rd7+2688];
	st.shared.f32 	[%r7], %f2038;
	bar.sync 	0;
	ld.shared.f32 	%f2039, [_ZZ16d_MatMul_simple2PKfPfS0_E8neuron_i];
	ld.global.f32 	%f2040, [%rd9+2688];
	fma.rn.f32 	%f2041, %f2039, %f2040, %f2037;
	ld.shared.f32 	%f2042, [_ZZ16d_MatMul_simple2PKfPfS0_E8neuron_i+4];
	ld.global.f32 	%f2043, [%rd9+2692];
	fma.rn.f32 	%f2044, %f2042, %f2043, %f2041;
	ld.shared.f32 	%f2045, [_ZZ16d_MatMul_simple2PKfPfS0_E8neuron_i+8];
	ld.global.f32 	%f2046, [%rd9+2696];
	fma.rn.f32 	%f2047, %f2045, %f2046, %f2044;
	ld.shared.f32 	%f2048, [_ZZ16d_MatMul_simple2PKfPfS0_E8neuron_i+12];
	ld.global.f32 	%f2049, [%rd9+2700];
	fma.rn.f32 	%f2050, %f2048, %f2049, %f2047;
	ld.shared.f32 	%f2051, [_ZZ16d_MatMul_simple2PKfPfS0_E8neuron_i+16];
	ld.global.f32 	%f2052, [%rd9+2704];
	fma.rn.f32 	%f2053, %f2051, %f2052, %f2050;
	ld.shared.f32 	%f2054, [_ZZ16d_MatMul_simple2PKfPfS0_E8neuron_i+20];
	ld.global.f32 	%f2055, [%rd9+2708];
	fma.rn.f32 	%f2056, %f2054, %f2055, %f2053;
	ld.shared.f32 	%f2057, [_ZZ16d_MatMul_simple2PKfPfS0_E8neuron_i+24];
	ld.global.f32 	%f2058, [%rd9+2712];
	fma.rn.f32 	%f2059, %f2057, %f2058, %f2056;
	ld.shared.f32 	%f2060, [_ZZ16d_MatMul_simple2PKfPfS0_E8neuron_i+28];
	ld.global.f32 	%f2061, [%rd9+2716];
	fma.rn.f32 	%f2062, %f2060, %f2061, %f2059;
	ld.shared.f32 	%f2063, [_ZZ16d_MatMul_simple2PKfPfS0_E8neuron_i+32];
	ld.global.f32 	%f2064, [%rd9+2720];
	fma.rn.f32 	%f2065, %f2063, %f2064, %f2062;
	ld.shared.f32 	%f2066, [_ZZ16d_MatMul_simple2PKfPfS0_E8neuron_i+36];
	ld.global.f32 	%f2067, [%rd9+2724];
	fma.rn.f32 	%f2068, %f2066, %f2067, %f2065;
	ld.shared.f32 	%f2069, [_ZZ16d_MatMul_simple2PKfPfS0_E8neuron_i+40];
	ld.global.f32 	%f2070, [%rd9+2728];
	fma.rn.f32 	%f2071, %f2069, %f2070, %f2068;
	ld.shared.f32 	%f2072, [_ZZ16d_MatMul_simple2PKfPfS0_E8neuron_i+44];
	ld.global.f32 	%f2073, [%rd9+2732];
	fma.rn.f32 	%f2074, %f2072, %f2073, %f2071;
	ld.shared.f32 	%f2075, [_ZZ16d_MatMul_simple2PKfPfS0_E8neuron_i+48];
	ld.global.f32 	%f2076, [%rd9+2736];
	fma.rn.f32 	%f2077, %f2075, %f2076, %f2074;
	ld.shared.f32 	%f2078, [_ZZ16d_MatMul_simple2PKfPfS0_E8neuron_i+52];
	ld.global.f32 	%f2079, [%rd9+2740];
	fma.rn.f32 	%f2080, %f2078, %f2079, %f2077;
	ld.shared.f32 	%f2081, [_ZZ16d_MatMul_simple2PKfPfS0_E8neuron_i+56];
	ld.global.f32 	%f2082, [%rd9+2744];
	fma.rn.f32 	%f2083, %f2081, %f2082, %f2080;
	ld.shared.f32 	%f2084, [_ZZ16d_MatMul_simple2PKfPfS0_E8neuron_i+60];
	ld.global.f32 	%f2085, [%rd9+2748];
	fma.rn.f32 	%f2086, %f2084, %f2085, %f2083;
	ld.shared.f32 	%f2087, [_ZZ16d_MatMul_simple2PKfPfS0_E8neuron_i+64];
	ld.global.f32 	%f2088, [%rd9+2752];
	fma.rn.f32 	%f2089, %f2087, %f2088, %f2086;
	ld.shared.f32 	%f2090, [_ZZ16d_MatMul_simple2PKfPfS0_E8neuron_i+68];
	ld.global.f32 	%f2091, [%rd9+2756];
	fma.rn.f32 	%f2092, %f2090, %f2091, %f2089;
	ld.shared.f32 	%f2093, [_ZZ16d_MatMul_simple2PKfPfS0_E8neuron_i+72];
	ld.global.f32 	%f2094, [%rd9+2760];
	fma.rn.f32 	%f2095, %f2093, %f2094, %f2092;
	ld.shared.f32 	%f2096, [_ZZ16d_MatMul_simple2PKfPfS0_E8neuron_i+76];
	ld.global.f32 	%f2097, [%rd9+2764];
	fma.rn.f32 	%f2098, %f2096, %f2097, %f2095;
	ld.shared.f32 	%f2099, [_ZZ16d_MatMul_simple2PKfPfS0_E8neuron_i+80];
	ld.global.f32 	%f2100, [%rd9+2768];
	fma.rn.f32 	%f2101, %f2099, %f2100, %f2098;
	ld.shared.f32 	%f2102, [_ZZ16d_MatMul_simple2PKfPfS0_E8neuron_i+84];
	ld.global.f32 	%f2103, [%rd9+2772];
	fma.rn.f32 	%f2104, %f2102, %f2103, %f2101;
	ld.shared.f32 	%f2105, [_ZZ16d_MatMul_simple2PKfPfS0_E8neuron_i+88];
	ld.global.f32 	%f2106, [%rd9+2776];
	fma.rn.f32 	%f2107, %f2105, %f2106, %f2104;
	ld.shared.f32 	%f2108, [_ZZ16d_MatMul_simple2PKfPfS0_E8neuron_i+92];
	ld.global.f32 	%f2109, [%rd9+2780];
	fma.rn.f32 	%f2110, %f2108, %f2109, %f2107;
	ld.shared.f32 	%f2111, [_ZZ16d_MatMul_simple2PKfPfS0_E8neuron_i+96];
	ld.global.f32 	%f2112, [%rd9+2784];
	fma.rn.f32 	%f2113, %f2111, %f2112, %f2110;
	ld.shared.f32 	%f2114, [_ZZ16d_MatMul_simple2PKfPfS0_E8neuron_i+100];
	ld.global.f32 	%f2115, [%rd9+2788];
	fma.rn.f32 	%f2116, %f2114, %f2115, %f2113;
	ld.shared.f32 	%f2117, [_ZZ16d_MatMul_simple2PKfPfS0_E8neuron_i+104];
	ld.global.f32 	%f2118, [%rd9+2792];
	fma.rn.f32 	%f2119, %f2117, %f2118, %f2116;
	ld.shared.f32 	%f2120, [_ZZ16d_MatMul_simple2PKfPfS0_E8neuron_i+108];
	ld.global.f32 	%f2121, [%rd9+2796];
	fma.rn.f32 	%f2122, %f2120, %f2121, %f2119;
	ld.shared.f32 	%f2123, [_ZZ16d_MatMul_simple2PKfPfS0_E8neuron_i+112];
	ld.global.f32 	%f2124, [%rd9+2800];
	fma.rn.f32 	%f2125, %f2123, %f2124, %f2122;
	ld.shared.f32 	%f2126, [_ZZ16d_MatMul_simple2PKfPfS0_E8neuron_i+116];
	ld.global.f32 	%f2127, [%rd9+2804];
	fma.rn.f32 	%f2128, %f2126, %f2127, %f2125;
	ld.shared.f32 	%f2129, [_ZZ16d_MatMul_simple2PKfPfS0_E8neuron_i+120];
	ld.global.f32 	%f2130, [%rd9+2808];
	fma.rn.f32 	%f2131, %f2129, %f2130, %f2128;
	ld.shared.f32 	%f2132, [_ZZ16d_MatMul_simple2PKfPfS0_E8neuron_i+124];
	ld.global.f32 	%f2133, [%rd9+2812];
	fma.rn.f32 	%f2134, %f2132, %f2133, %f2131;
	bar.sync 	0;
	ld.global.f32 	%f2135, [%rd7+2816];
	st.shared.f32 	[%r7], %f2135;
	bar.sync 	0;
	ld.shared.f32 	%f2136, [_ZZ16d_MatMul_simple2PKfPfS0_E8neuron_i];
	ld.global.f32 	%f2137, [%rd9+2816];
	fma.rn.f32 	%f2138, %f2136, %f2137, %f2134;
	ld.shared.f32 	%f2139, [_ZZ16d_MatMul_simple2PKfPfS0_E8neuron_i+4];
	ld.global.f32 	%f2140, [%rd9+2820];
	fma.rn.f32 	%f2141, %f2139, %f2140, %f2138;
	ld.shared.f32 	%f2142, [_ZZ16d_MatMul_simple2PKfPfS0_E8neuron_i+8];
	ld.global.f32 	%f2143, [%rd9+2824];
	fma.rn.f32 	%f2144, %f2142, %f2143, %f2141;
	ld.shared.f32 	%f2145, [_ZZ16d_MatMul_simple2PKfPfS0_E8neuron_i+12];
	ld.global.f32 	%f2146, [%rd9+2828];
	fma.rn.f32 	%f2147, %f2145, %f2146, %f2144;
	ld.shared.f32 	%f2148, [_ZZ16d_MatMul_simple2PKfPfS0_E8neuron_i+16];
	ld.global.f32 	%f2149, [%rd9+2832];
	fma.rn.f32 	%f2150, %f2148, %f2149, %f2147;
	ld.shared.f32 	%f2151, [_ZZ16d_MatMul_simple2PKfPfS0_E8neuron_i+20];
	ld.global.f32 	%f2152, [%rd9+2836];
	fma.rn.f32 	%f2153, %f2151, %f2152, %f2150;
	ld.shared.f32 	%f2154, [_ZZ16d_MatMul_simple2PKfPfS0_E8neuron_i+24];
	ld.global.f32 	%f2155, [%rd9+2840];
	fma.rn.f32 	%f2156, %f2154, %f2155, %f2153;
	ld.shared.f32 	%f2157, [_ZZ16d_MatMul_simple2PKfPfS0_E8neuron_i+28];
	ld.global.f32 	%f2158, [%rd9+2844];
	fma.rn.f32 	%f2159, %f2157, %f2158, %f2156;
	ld.shared.f32 	%f2160, [_ZZ16d_MatMul_simple2PKfPfS0_E8neuron_i+32];
	ld.global.f32 	%f2161, [%rd9+2848];
	fma.rn.f32 	%f2162, %f2160, %f2161, %f2159;
	ld.shared.f32 	%f2163, [_ZZ16d_MatMul_simple2PKfPfS0_E8neuron_i+36];
	ld.global.f32 	%f2164, [%rd9+2852];
	fma.rn.f32 	%f2165, %f2163, %f2164, %f2162;
	ld.shared.f32 	%f2166, [_ZZ16d_MatMul_simple2PKfPfS0_E8neuron_i+40];
	ld.global.f32 	%f2167, [%rd9+2856];
	fma.rn.f32 	%f2168, %f2166, %f2167, %f2165;
	ld.shared.f32 	%f2169, [_ZZ16d_MatMul_simple2PKfPfS0_E8neuron_i+44];
	ld.global.f32 	%f2170, [%rd9+2860];
	fma.rn.f32 	%f2171, %f2169, %f2170, %f2168;
	ld.shared.f32 	%f2172, [_ZZ16d_MatMul_simple2PKfPfS0_E8neuron_i+48];
	ld.global.f32 	%f2173, [%rd9+2864];
	fma.rn.f32 	%f2174, %f2172, %f2173, %f2171;
	ld.shared.f32 	%f2175, [_ZZ16d_MatMul_simple2PKfPfS0_E8neuron_i+52];
	ld.global.f32 	%f2176, [%rd9+2868];
	fma.rn.f32 	%f2177, %f2175, %f2176, %f2174;
	ld.shared.f32 	%f2178, [_ZZ16d_MatMul_simple2PKfPfS0_E8neuron_i+56];
	ld.global.f32 	%f2179, [%rd9+2872];
	fma.rn.f32 	%f2180, %f2178, %f2179, %f2177;
	ld.shared.f32 	%f2181, [_ZZ16d_MatMul_simple2PKfPfS0_E8neuron_i+60];
	ld.global.f32 	%f2182, [%rd9+2876];
	fma.rn.f32 	%f2183, %f2181, %f2182, %f2180;
	ld.shared.f32 	%f2184, [_ZZ16d_MatMul_simple2PKfPfS0_E8neuron_i+64];
	ld.global.f32 	%f2185, [%rd9+2880];
	fma.rn.f32 	%f2186, %f2184, %f2185, %f2183;
	ld.shared.f32 	%f2187, [_ZZ16d_MatMul_simple2PKfPfS0_E8neuron_i+68];
	ld.global.f32 	%f2188, [%rd9+2884];
	fma.rn.f32 	%f2189, %f2187, %f2188, %f2186;
	ld.shared.f32 	%f2190, [_ZZ16d_MatMul_simple2PKfPfS0_E8neuron_i+72];
	ld.global.f32 	%f2191, [%rd9+2888];
	fma.rn.f32 	%f2192, %f2190, %f2191, %f2189;
	ld.shared.f32 	%f2193, [_ZZ16d_MatMul_simple2PKfPfS0_E8neuron_i+76];
	ld.global.f32 	%f2194, [%rd9+2892];
	fma.rn.f32 	%f2195, %f2193, %f2194, %f2192;
	ld.shared.f32 	%f2196, [_ZZ16d_MatMul_simple2PKfPfS0_E8neuron_i+80];
	ld.global.f32 	%f2197, [%rd9+2896];
	fma.rn.f32 	%f2198, %f2196, %f2197, %f2195;
	ld.shared.f32 	%f2199, [_ZZ16d_MatMul_simple2PKfPfS0_E8neuron_i+84];
	ld.global.f32 	%f2200, [%rd9+2900];
	fma.rn.f32 	%f2201, %f2199, %f2200, %f2198;
	ld.shared.f32 	%f2202, [_ZZ16d_MatMul_simple2PKfPfS0_E8neuron_i+88];
	ld.global.f32 	%f2203, [%rd9+2904];
	fma.rn.f32 	%f2204, %f2202, %f2203, %f2201;
	ld.shared.f32 	%f2205, [_ZZ16d_MatMul_simple2PKfPfS0_E8neuron_i+92];
	ld.global.f32 	%f2206, [%rd9+2908];
	fma.rn.f32 	%f2207, %f2205, %f2206, %f2204;
	ld.shared.f32 	%f2208, [_ZZ16d_MatMul_simple2PKfPfS0_E8neuron_i+96];
	ld.global.f32 	%f2209, [%rd9+2912];
	fma.rn.f32 	%f2210, %f2208, %f2209, %f2207;
	ld.shared.f32 	%f2211, [_ZZ16d_MatMul_simple2PKfPfS0_E8neuron_i+100];
	ld.global.f32 	%f2212, [%rd9+2916];
	fma.rn.f32 	%f2213, %f2211, %f2212, %f2210;
	ld.shared.f32 	%f2214, [_ZZ16d_MatMul_simple2PKfPfS0_E8neuron_i+104];
	ld.global.f32 	%f2215, [%rd9+2920];
	fma.rn.f32 	%f2216, %f2214, %f2215, %f2213;
	ld.shared.f32 	%f2217, [_ZZ16d_MatMul_simple2PKfPfS0_E8neuron_i+108];
	ld.global.f32 	%f2218, [%rd9+2924];
	fma.rn.f32 	%f2219, %f2217, %f2218, %f2216;
	ld.shared.f32 	%f2220, [_ZZ16d_MatMul_simple2PKfPfS0_E8neuron_i+112];
	ld.global.f32 	%f2221, [%rd9+2928];
	fma.rn.f32 	%f2222, %f2220, %f2221, %f2219;
	ld.shared.f32 	%f2223, [_ZZ16d_MatMul_simple2PKfPfS0_E8neuron_i+116];
	ld.global.f32 	%f2224, [%rd9+2932];
	fma.rn.f32 	%f2225, %f2223, %f2224, %f2222;
	ld.shared.f32 	%f2226, [_ZZ16d_MatMul_simple2PKfPfS0_E8neuron_i+120];
	ld.global.f32 	%f2227, [%rd9+2936];
	fma.rn.f32 	%f2228, %f2226, %f2227, %f2225;
	ld.shared.f32 	%f2229, [_ZZ16d_MatMul_simple2PKfPfS0_E8neuron_i+124];
	ld.global.f32 	%f2230, [%rd9+2940];
	fma.rn.f32 	%f2231, %f2229, %f2230, %f2228;
	bar.sync 	0;
	ld.global.f32 	%f2232, [%rd7+2944];
	st.shared.f32 	[%r7], %f2232;
	bar.sync 	0;
	ld.shared.f32 	%f2233, [_ZZ16d_MatMul_simple2PKfPfS0_E8neuron_i];
	ld.global.f32 	%f2234, [%rd9+2944];
	fma.rn.f32 	%f2235, %f2233, %f2234, %f2231;
	ld.shared.f32 	%f2236, [_ZZ16d_MatMul_simple2PKfPfS0_E8neuron_i+4];
	ld.global.f32 	%f2237, [%rd9+2948];
	fma.rn.f32 	%f2238, %f2236, %f2237, %f2235;
	ld.shared.f32 	%f2239, [_ZZ16d_MatMul_simple2PKfPfS0_E8neuron_i+8];
	ld.global.f32 	%f2240, [%rd9+2952];
	fma.rn.f32 	%f2241, %f2239, %f2240, %f2238;
	ld.shared.f32 	%f2242, [_ZZ16d_MatMul_simple2PKfPfS0_E8neuron_i+12];
	ld.global.f32 	%f2243, [%rd9+2956];
	fma.rn.f32 	%f2244, %f2242, %f2243, %f2241;
	ld.shared.f32 	%f2245, [_ZZ16d_MatMul_simple2PKfPfS0_E8neuron_i+16];
	ld.global.f32 	%f2246, [%rd9+2960];
	fma.rn.f32 	%f2247, %f2245, %f2246, %f2244;
	ld.shared.f32 	%f2248, [_ZZ16d_MatMul_simple2PKfPfS0_E8neuron_i+20];
	ld.global.f32 	%f2249, [%rd9+2964];
	fma.rn.f32 	%f2250, %f2248, %f2249, %f2247;
	ld.shared.f32 	%f2251, [_ZZ16d_MatMul_simple2PKfPfS0_E8neuron_i+24];
	ld.global.f32 	%f2252, [%rd9+2968];
	fma.rn.f32 	%f2253, %f2251, %f2252, %f2250;
	ld.shared.f32 	%f2254, [_ZZ16d_MatMul_simple2PKfPfS0_E8neuron_i+28];
	ld.global.f32 	%f2255, [%rd9+2972];
	fma.rn.f32 	%f2256, %f2254, %f2255, %f2253;
	ld.shared.f32 	%f2257, [_ZZ16d_MatMul_simple2PKfPfS0_E8neuron_i+32];
	ld.global.f32 	%f2258, [%rd9+2976];
	fma.rn.f32 	%f2259, %f2257, %f2258, %f2256;
	ld.shared.f32 	%f2260, [_ZZ16d_MatMul_simple2PKfPfS0_E8neuron_i+36];
	ld.global.f32 	%f2261, [%rd9+2980];
	fma.rn.f32 	%f2262, %f2260, %f2261, %f2259;
	ld.shared.f32 	%f2263, [_ZZ16d_MatMul_simple2PKfPfS0_E8neuron_i+40];
	ld.global.f32 	%f2264, [%rd9+2984];
	fma.rn.f32 	%f2265, %f2263, %f2264, %f2262;
	ld.shared.f32 	%f2266, [_ZZ16d_MatMul_simple2PKfPfS0_E8neuron_i+44];
	ld.global.f32 	%f2267, [%rd9+2988];
	fma.rn.f32 	%f2268, %f2266, %f2267, %f2265;
	ld.shared.f32 	%f2269, [_ZZ16d_MatMul_simple2PKfPfS0_E8neuron_i+48];
	ld.global.f32 	%f2270, [%rd9+2992];
	fma.rn.f32 	%f2271, %f2269, %f2270, %f2268;
	ld.shared.f32 	%f2272, [_ZZ16d_MatMul_simple2PKfPfS0_E8neuron_i+52];
	ld.global.f32 	%f2273, [%rd9+2996];
	fma.rn.f32 	%f2274, %f2272, %f2273, %f2271;
	ld.shared.f32 	%f2275, [_ZZ16d_MatMul_simple2PKfPfS0_E8neuron_i+56];
	ld.global.f32 	%f2276, [%rd9+3000];
	fma.rn.f32 	%f2277, %f2275, %f2276, %f2274;
	ld.shared.f32 	%f2278, [_ZZ16d_MatMul_simple2PKfPfS0_E8neuron_i+60];
	ld.global.f32 	%f2279, [%rd9+3004];
	fma.rn.f32 	%f2280, %f2278, %f2279, %f2277;
	ld.shared.f32 	%f2281, [_ZZ16d_MatMul_simple2PKfPfS0_E8neuron_i+64];
	ld.global.f32 	%f2282, [%rd9+3008];
	fma.rn.f32 	%f2283, %f2281, %f2282, %f2280;
	ld.shared.f32 	%f2284, [_ZZ16d_MatMul_simple2PKfPfS0_E8neuron_i+68];
	ld.global.f32 	%f2285, [%rd9+3012];
	fma.rn.f32 	%f2286, %f2284, %f2285, %f2283;
	ld.shared.f32 	%f2287, [_ZZ16d_MatMul_simple2PKfPfS0_E8neuron_i+72];
	ld.global.f32 	%f2288, [%rd9+3016];
	fma.rn.f32 	%f2289, %f2287, %f2288, %f2286;
	ld.shared.f32 	%f2290, [_ZZ16d_MatMul_simple2PKfPfS0_E8neuron_i+76];
	ld.global.f32 	%f2291, [%rd9+3020];
	fma.rn.f32 	%f2292, %f2290, %f2291, %f2289;
	ld.shared.f32 	%f2293, [_ZZ16d_MatMul_simple2PKfPfS0_E8neuron_i+80];
	ld.global.f32 	%f2294, [%rd9+3024];
	fma.rn.f32 	%f2295, %f2293, %f2294, %f2292;
	ld.shared.f32 	%f2296, [_ZZ16d_MatMul_simple2PKfPfS0_E8neuron_i+84];
	ld.global.f32 	%f2297, [%rd9+3028];
	fma.rn.f32 	%f2298, %f2296, %f2297, %f2295;
	ld.shared.f32 	%f2299, [_ZZ16d_MatMul_simple2PKfPfS0_E8neuron_i+88];
	ld.global.f32 	%f2300, [%rd9+3032];
	fma.rn.f32 	%f2301, %f2299, %f2300, %f2298;
	ld.shared.f32 	%f2302, [_ZZ16d_MatMul_simple2PKfPfS0_E8neuron_i+92];
	ld.global.f32 	%f2303, [%rd9+3036];
	fma.rn.f32 	%f2304, %f2302, %f2303, %f2301;
	ld.shared.f32 	%f2305, [_ZZ16d_MatMul_simple2PKfPfS0_E8neuron_i+96];
	ld.global.f32 	%f2306, [%rd9+3040];
	fma.rn.f32 	%f2307, %f2305, %f2306, %f2304;
	ld.shared.f32 	%f2308, [_ZZ16d_MatMul_simple2PKfPfS0_E8neuron_i+100];
	ld.global.f32 	%f2309, [%rd9+3044];
	fma.rn.f32 	%f2310, %f2308, %f2309, %f2307;
	ld.shared.f32 	%f2311, [_ZZ16d_MatMul_simple2PKfPfS0_E8neuron_i+104];
	ld.global.f32 	%f2312, [%rd9+3048];
	fma.rn.f32 	%f2313, %f2311, %f2312, %f2310;
	ld.shared.f32 	%f2314, [_ZZ16d_MatMul_simple2PKfPfS0_E8neuron_i+108];
	ld.global.f32 	%f2315, [%rd9+3052];
	fma.rn.f32 	%f2316, %f2314, %f2315, %f2313;
	ld.shared.f32 	%f2317, [_ZZ16d_MatMul_simple2PKfPfS0_E8neuron_i+112];
	ld.global.f32 	%f2318, [%rd9+3056];
	fma.rn.f32 	%f2319, %f2317, %f2318, %f2316;
	ld.shared.f32 	%f2320, [_ZZ16d_MatMul_simple2PKfPfS0_E8neuron_i+116];
	ld.global.f32 	%f2321, [%rd9+3060];
	fma.rn.f32 	%f2322, %f2320, %f2321, %f2319;
	ld.shared.f32 	%f2323, [_ZZ16d_MatMul_simple2PKfPfS0_E8neuron_i+120];
	ld.global.f32 	%f2324, [%rd9+3064];
	fma.rn.f32 	%f2325, %f2323, %f2324, %f2322;
	ld.shared.f32 	%f2326, [_ZZ16d_MatMul_simple2PKfPfS0_E8neuron_i+124];
	ld.global.f32 	%f2327, [%rd9+3068];
	fma.rn.f32 	%f2328, %f2326, %f2327, %f2325;
	bar.sync 	0;
	ld.global.f32 	%f2329, [%rd7+3072];
	st.shared.f32 	[%r7], %f2329;
	bar.sync 	0;
	ld.shared.f32 	%f2330, [_ZZ16d_MatMul_simple2PKfPfS0_E8neuron_i];
	ld.global.f32 	%f2331, [%rd9+3072];
	fma.rn.f32 	%f2332, %f2330, %f2331, %f2328;
	ld.shared.f32 	%f2333, [_ZZ16d_MatMul_simple2PKfPfS0_E8neuron_i+4];
	ld.global.f32 	%f2334, [%rd9+3076];
	fma.rn.f32 	%f2335, %f2333, %f2334, %f2332;
	ld.shared.f32 	%f2336, [_ZZ16d_MatMul_simple2PKfPfS0_E8neuron_i+8];
	ld.global.f32 	%f2337, [%rd9+3080];
	fma.rn.f32 	%f2338, %f2336, %f2337, %f2335;
	ld.shared.f32 	%f2339, [_ZZ16d_MatMul_simple2PKfPfS0_E8neuron_i+12];
	ld.global.f32 	%f2340, [%rd9+3084];
	fma.rn.f32 	%f2341, %f2339, %f2340, %f2338;
	ld.shared.f32 	%f2342, [_ZZ16d_MatMul_simple2PKfPfS0_E8neuron_i+16];
	ld.global.f32 	%f2343, [%rd9+3088];
	fma.rn.f32 	%f2344, %f2342, %f2343, %f2341;
	ld.shared.f32 	%f2345, [_ZZ16d_MatMul_simple2PKfPfS0_E8neuron_i+20];
	ld.global.f32 	%f2346, [%rd9+3092];
	fma.rn.f32 	%f2347, %f2345, %f2346, %f2344;
	ld.shared.f32 	%f2348, [_ZZ16d_MatMul_simple2PKfPfS0_E8neuron_i+24];
	ld.global.f32 	%f2349, [%rd9+3096];
	fma.rn.f32 	%f2350, %f2348, %f2349, %f2347;
	ld.shared.f32 	%f2351, [_ZZ16d_MatMul_simple2PKfPfS0_E8neuron_i+28];
	ld.global.f32 	%f2352, [%rd9+3100];
	fma.rn.f32 	%f2353, %f2351, %f2352, %f2350;
	ld.shared.f32 	%f2354, [_ZZ16d_MatMul_simple2PKfPfS0_E8neuron_i+32];
	ld.global.f32 	%f2355, [%rd9+3104];
	fma.rn.f32 	%f2356, %f2354, %f2355, %f2353;
	ld.shared.f32 	%f2357, [_ZZ16d_MatMul_simple2PKfPfS0_E8neuron_i+36];
	ld.global.f32 	%f2358, [%rd9+3108];
	fma.rn.f32 	%f2359, %f2357, %f2358, %f2356;
	ld.shared.f32 	%f2360, [_ZZ16d_MatMul_simple2PKfPfS0_E8neuron_i+40];
	ld.global.f32 	%f2361, [%rd9+3112];
	fma.rn.f32 	%f2362, %f2360, %f2361, %f2359;
	ld.shared.f32 	%f2363, [_ZZ16d_MatMul_simple2PKfPfS0_E8neuron_i+44];
	ld.global.f32 	%f2364, [%rd9+3116];
	fma.rn.f32 	%f2365, %f2363, %f2364, %f2362;
	ld.shared.f32 	%f2366, [_ZZ16d_MatMul_simple2PKfPfS0_E8neuron_i+48];
	ld.global.f32 	%f2367, [%rd9+3120];
	fma.rn.f32 	%f2368, %f2366, %f2367, %f2365;
	ld.shared.f32 	%f2369, [_ZZ16d_MatMul_simple2PKfPfS0_E8neuron_i+52];
	ld.global.f32 	%f2370, [%rd9+3124];
	fma.rn.f32 	%f2371, %f2369, %f2370, %f2368;
	ld.shared.f32 	%f2372, [_ZZ16d_MatMul_simple2PKfPfS0_E8neuron_i+56];
	ld.global.f32 	%f2373, [%rd9+3128];
	fma.rn.f32 	%f2374, %f2372, %f2373, %f2371;
	ld.shared.f32 	%f2375, [_ZZ16d_MatMul_simple2PKfPfS0_E8neuron_i+60];
	ld.global.f32 	%f2376, [%rd9+3132];
	fma.rn.f32 	%f2377, %f2375, %f2376, %f2374;
	ld.shared.f32 	%f2378, [_ZZ16d_MatMul_simple2PKfPfS0_E8neuron_i+64];
	ld.global.f32 	%f2379, [%rd9+3136];
	fma.rn.f32 	%f2380, %f2378, %f2379, %f2377;
	ld.shared.f32 	%f2381, [_ZZ16d_MatMul_simple2PKfPfS0_E8neuron_i+68];
	ld.global.f32 	%f2382, [%rd9+3140];
	fma.rn.f32 	%f2383, %f2381, %f2382, %f2380;
	ld.shared.f32 	%f2384, [_ZZ16d_MatMul_simple2PKfPfS0_E8neuron_i+72];
	ld.global.f32 	%f2385, [%rd9+3144];
	fma.rn.f32 	%f2386, %f2384, %f2385, %f2383;
	ld.shared.f32 	%f2387, [_ZZ16d_MatMul_simple2PKfPfS0_E8neuron_i+76];
	ld.global.f32 	%f2388, [%rd9+3148];
	fma.rn.f32 	%f2389, %f2387, %f2388, %f2386;
	ld.shared.f32 	%f2390, [_ZZ16d_MatMul_simple2PKfPfS0_E8neuron_i+80];
	ld.global.f32 	%f2391, [%rd9+3152];
	fma.rn.f32 	%f2392, %f2390, %f2391, %f2389;
	ld.shared.f32 	%f2393, [_ZZ16d_MatMul_simple2PKfPfS0_E8neuron_i+84];
	ld.global.f32 	%f2394, [%rd9+3156];
	fma.rn.f32 	%f2395, %f2393, %f2394, %f2392;
	ld.shared.f32 	%f2396, [_ZZ16d_MatMul_simple2PKfPfS0_E8neuron_i+88];
	ld.global.f32 	%f2397, [%rd9+3160];
	fma.rn.f32 	%f2398, %f2396, %f2397, %f2395;
	ld.shared.f32 	%f2399, [_ZZ16d_MatMul_simple2PKfPfS0_E8neuron_i+92];
	ld.global.f32 	%f2400, [%rd9+3164];
	fma.rn.f32 	%f2401, %f2399, %f2400, %f2398;
	ld.shared.f32 	%f2402, [_ZZ16d_MatMul_simple2PKfPfS0_E8neuron_i+96];
	ld.global.f32 	%f2403, [%rd9+3168];
	fma.rn.f32 	%f2404, %f2402, %f2403, %f2401;
	ld.shared.f32 	%f2405, [_ZZ16d_MatMul_simple2PKfPfS0_E8neuron_i+100];
	ld.global.f32 	%f2406, [%rd9+3172];
	fma.rn.f32 	%f2407, %f2405, %f2406, %f2404;
	ld.shared.f32 	%f2408, [_ZZ16d_MatMul_simple2PKfPfS0_E8neuron_i+104];
	ld.global.f32 	%f2409, [%rd9+3176];
	fma.rn.f32 	%f2410, %f2408, %f2409, %f2407;
	ld.shared.f32 	%f2411, [_ZZ16d_MatMul_simple2PKfPfS0_E8neuron_i+108];
	ld.global.f32 	%f2412, [%rd9+3180];
	fma.rn.f32 	%f2413, %f2411, %f2412, %f2410;
	ld.shared.f32 	%f2414, [_ZZ16d_MatMul_simple2PKfPfS0_E8neuron_i+112];
	ld.global.f32 	%f2415, [%rd9+3184];
	fma.rn.f32 	%f2416, %f2414, %f2415, %f2413;
	ld.shared.f32 	%f2417, [_ZZ16d_MatMul_simple2PKfPfS0_E8neuron_i+116];
	ld.global.f32 	%f2418, [%rd9+3188];
	fma.rn.f32 	%f2419, %f2417, %f2418, %f2416;
	ld.shared.f32 	%f2420, [_ZZ16d_MatMul_simple2PKfPfS0_E8neuron_i+120];
	ld.global.f32 	%f2421, [%rd9+3192];
	fma.rn.f32 	%f2422, %f2420, %f2421, %f2419;
	ld.shared.f32 	%f2423, [_ZZ16d_MatMul_simple2PKfPfS0_E8neuron_i+124];
	ld.global.f32 	%f2424, [%rd9+3196];
	fma.rn.f32 	%f2425, %f2423, %f2424, %f2422;
	bar.sync 	0;
	ld.global.f32 	%f2426, [%rd7+3200];
	st.shared.f32 	[%r7], %f2426;
	bar.sync 	0;
	ld.shared.f32 	%f2427, [_ZZ16d_MatMul_simple2PKfPfS0_E8neuron_i];
	ld.global.f32 	%f2428, [%rd9+3200];
	fma.rn.f32 	%f2429, %f2427, %f2428, %f2425;
	ld.shared.f32 	%f2430, [_ZZ16d_MatMul_simple2PKfPfS0_E8neuron_i+4];
	ld.global.f32 	%f2431, [%rd9+3204];
	fma.rn.f32 	%f2432, %f2430, %f2431, %f2429;
	ld.shared.f32 	%f2433, [_ZZ16d_MatMul_simple2PKfPfS0_E8neuron_i+8];
	ld.global.f32 	%f2434, [%rd9+3208];
	fma.rn.f32 	%f2435, %f2433, %f2434, %f2432;
	ld.shared.f32 	%f2436, [_ZZ16d_MatMul_simple2PKfPfS0_E8neuron_i+12];
	ld.global.f32 	%f2437, [%rd9+3212];
	fma.rn.f32 	%f2438, %f2436, %f2437, %f2435;
	ld.shared.f32 	%f2439, [_ZZ16d_MatMul_simple2PKfPfS0_E8neuron_i+16];
	ld.global.f32 	%f2440, [%rd9+3216];
	fma.rn.f32 	%f2441, %f2439, %f2440, %f2438;
	ld.shared.f32 	%f2442, [_ZZ16d_MatMul_simple2PKfPfS0_E8neuron_i+20];
	ld.global.f32 	%f2443, [%rd9+3220];
	fma.rn.f32 	%f2444, %f2442, %f2443, %f2441;
	ld.shared.f32 	%f2445, [_ZZ16d_MatMul_simple2PKfPfS0_E8neuron_i+24];
	ld.global.f32 	%f2446, [%rd9+3224];
	fma.rn.f32 	%f2447, %f2445, %f2446, %f2444;
	ld.shared.f32 	%f2448, [_ZZ16d_MatMul_simple2PKfPfS0_E8neuron_i+28];
	ld.global.f32 	%f2449, [%rd9+3228];
	fma.rn.f32 	%f2450, %f2448, %f2449, %f2447;
	ld.shared.f32 	%f2451, [_ZZ16d_MatMul_simple2PKfPfS0_E8neuron_i+32];
	ld.global.f32 	%f2452, [%rd9+3232];
	fma.rn.f32 	%f2453, %f2451, %f2452, %f2450;
	ld.shared.f32 	%f2454, [_ZZ16d_MatMul_simple2PKfPfS0_E8neuron_i+36];
	ld.global.f32 	%f2455, [%rd9+3236];
	fma.rn.f32 	%f2456, %f2454, %f2455, %f2453;
	ld.shared.f32 	%f2457, [_ZZ16d_MatMul_simple2PKfPfS0_E8neuron_i+40];
	ld.global.f32 	%f2458, [%rd9+3240];
	fma.rn.f32 	%f2459, %f2457, %f2458, %f2456;
	ld.shared.f32 	%f2460, [_ZZ16d_MatMul_simple2PKfPfS0_E8neuron_i+44];
	ld.global.f32 	%f2461, [%rd9+3244];
	fma.rn.f32 	%f2462, %f2460, %f2461, %f2459;
	ld.shared.f32 	%f2463, [_ZZ16d_MatMul_simple2PKfPfS0_E8neuron_i+48];
	ld.global.f32 	%f2464, [%rd9+3248];
	fma.rn.f32 	%f2465, %f2463, %f2464, %f2462;
	ld.shared.f32 	%f2466, [_ZZ16d_MatMul_simple2PKfPfS0_E8neuron_i+52];
	ld.global.f32 	%f2467, [%rd9+3252];
	fma.rn.f32 	%f2468, %f2466, %f2467, %f2465;
	ld.shared.f32 	%f2469, [_ZZ16d_MatMul_simple2PKfPfS0_E8neuron_i+56];
	ld.global.f32 	%f2470, [%rd9+3256];
	fma.rn.f32 	%f2471, %f2469, %f2470, %f2468;
	ld.shared.f32 	%f2472, [_ZZ16d_MatMul_simple2PKfPfS0_E8neuron_i+60];
	ld.global.f32 	%f2473, [%rd9+3260];
	fma.rn.f32 	%f2474, %f2472, %f2473, %f2471;
	ld.shared.f32 	%f2475, [_ZZ16d_MatMul_simple2PKfPfS0_E8neuron_i+64];
	ld.global.f32 	%f2476, [%rd9+3264];
	fma.rn.f32 	%f2477, %f2475, %f2476, %f2474;
	ld.shared.f32 	%f2478, [_ZZ16d_MatMul_simple2PKfPfS0_E8neuron_i+68];
	ld.global.f32 	%f2479, [%rd9+3268];
	fma.rn.f32 	%f2480, %f2478, %f2479, %f2477;
	ld.shared.f32 	%f2481, [_ZZ16d_MatMul_simple2PKfPfS0_E8neuron_i+72];
	ld.global.f32 	%f2482, [%rd9+3272];
	fma.rn.f32 	%f2483, %f2481, %f2482, %f2480;
	ld.shared.f32 	%f2484, [_ZZ16d_MatMul_simple2PKfPfS0_E8neuron_i+76];
	ld.global.f32 	%f2485, [%rd9+3276];
	fma.rn.f32 	%f2486, %f2484, %f2485, %f2483;
	ld.shared.f32 	%f2487, [_ZZ16d_MatMul_simple2PKfPfS0_E8neuron_i+80];
	ld.global.f32 	%f2488, [%rd9+3280];
	fma.rn.f32 	%f2489, %f2487, %f2488, %f2486;
	ld.shared.f32 	%f2490, [_ZZ16d_MatMul_simple2PKfPfS0_E8neuron_i+84];
	ld.global.f32 	%f2491, [%rd9+3284];
	fma.rn.f32 	%f2492, %f2490, %f2491, %f2489;
	ld.shared.f32 	%f2493, [_ZZ16d_MatMul_simple2PKfPfS0_E8neuron_i+88];
	ld.global.f32 	%f2494, [%rd9+3288];
	fma.rn.f32 	%f2495, %f2493, %f2494, %f2492;
	ld.shared.f32 	%f2496, [_ZZ16d_MatMul_simple2PKfPfS0_E8neuron_i+92];
	ld.global.f32 	%f2497, [%rd9+3292];
	fma.rn.f32 	%f2498, %f2496, %f2497, %f2495;
	ld.shared.f32 	%f2499, [_ZZ16d_MatMul_simple2PKfPfS0_E8neuron_i+96];
	ld.global.f32 	%f2500, [%rd9+3296];
	fma.rn.f32 	%f2501, %f2499, %f2500, %f2498;
	ld.shared.f32 	%f2502, [_ZZ16d_MatMul_simple2PKfPfS0_E8neuron_i+100];
	ld.global.f32 	%f2503, [%rd9+3300];
	fma.rn.f32 	%f2504, %f2502, %f2503, %f2501;
	ld.shared.f32 	%f2505, [_ZZ16d_MatMul_simple2PKfPfS0_E8neuron_i+104];
	ld.global.f32 	%f2506, [%rd9+3304];
	fma.rn.f32 	%f2507, %f2505, %f2506, %f2504;
	ld.shared.f32 	%f2508, [_ZZ16d_MatMul_simple2PKfPfS0_E8neuron_i+108];
	ld.global.f32 	%f2509, [%rd9+3308];
	fma.rn.f32 	%f2510, %f2508, %f2509, %f2507;
	ld.shared.f32 	%f2511, [_ZZ16d_MatMul_simple2PKfPfS0_E8neuron_i+112];
	ld.global.f32 	%f2512, [%rd9+3312];
	fma.rn.f32 	%f2513, %f2511, %f2512, %f2510;
	ld.shared.f32 	%f2514, [_ZZ16d_MatMul_simple2PKfPfS0_E8neuron_i+116];
	ld.global.f32 	%f2515, [%rd9+3316];
	fma.rn.f32 	%f2516, %f2514, %f2515, %f2513;
	ld.shared.f32 	%f2517, [_ZZ16d_MatMul_simple2PKfPfS0_E8neuron_i+120];
	ld.global.f32 	%f2518, [%rd9+3320];
	fma.rn.f32 	%f2519, %f2517, %f2518, %f2516;
	ld.shared.f32 	%f2520, [_ZZ16d_MatMul_simple2PKfPfS0_E8neuron_i+124];
	ld.global.f32 	%f2521, [%rd9+3324];
	fma.rn.f32 	%f2522, %f2520, %f2521, %f2519;
	bar.sync 	0;
	ld.global.f32 	%f2523, [%rd7+3328];
	st.shared.f32 	[%r7], %f2523;
	bar.sync 	0;
	ld.shared.f32 	%f2524, [_ZZ16d_MatMul_simple2PKfPfS0_E8neuron_i];
	ld.global.f32 	%f2525, [%rd9+3328];
	fma.rn.f32 	%f2526, %f2524, %f2525, %f2522;
	ld.shared.f32 	%f2527, [_ZZ16d_MatMul_simple2PKfPfS0_E8neuron_i+4];
	ld.global.f32 	%f2528, [%rd9+3332];
	fma.rn.f32 	%f2529, %f2527, %f2528, %f2526;
	ld.shared.f32 	%f2530, [_ZZ16d_MatMul_simple2PKfPfS0_E8neuron_i+8];
	ld.global.f32 	%f2531, [%rd9+3336];
	fma.rn.f32 	%f2532, %f2530, %f2531, %f2529;
	ld.shared.f32 	%f2533, [_ZZ16d_MatMul_simple2PKfPfS0_E8neuron_i+12];
	ld.global.f32 	%f2534, [%rd9+3340];
	fma.rn.f32 	%f2535, %f2533, %f2534, %f2532;
	ld.shared.f32 	%f2536, [_ZZ16d_MatMul_simple2PKfPfS0_E8neuron_i+16];
	ld.global.f32 	%f2537, [%rd9+3344];
	fma.rn.f32 	%f2538, %f2536, %f2537, %f2535;
	ld.shared.f32 	%f2539, [_ZZ16d_MatMul_simple2PKfPfS0_E8neuron_i+20];
	ld.global.f32 	%f2540, [%rd9+3348];
	fma.rn.f32 	%f2541, %f2539, %f2540, %f2538;
	ld.shared.f32 	%f2542, [_ZZ16d_MatMul_simple2PKfPfS0_E8neuron_i+24];
	ld.global.f32 	%f2543, [%rd9+3352];
	fma.rn.f32 	%f2544, %f2542, %f2543, %f2541;
	ld.shared.f32 	%f2545, [_ZZ16d_MatMul_simple2PKfPfS0_E8neuron_i+28];
	ld.global.f32 	%f2546, [%rd9+3356];
	fma.rn.f32 	%f2547, %f2545, %f2546, %f2544;
	ld.shared.f32 	%f2548, [_ZZ16d_MatMul_simple2PKfPfS0_E8neuron_i+32];
	ld.global.f32 	%f2549, [%rd9+3360];
	fma.rn.f32 	%f2550, %f2548, %f2549, %f2547;
	ld.shared.f32 	%f2551, [_ZZ16d_MatMul_simple2PKfPfS0_E8neuron_i+36];
	ld.global.f32 	%f2552, [%rd9+3364];
	fma.rn.f32 	%f2553, %f2551, %f2552, %f2550;
	ld.shared.f32 	%f2554, [_ZZ16d_MatMul_simple2PKfPfS0_E8neuron_i+40];
	ld.global.f32 	%f2555, [%rd9+3368];
	fma.rn.f32 	%f2556, %f2554, %f2555, %f2553;
	ld.shared.f32 	%f2557, [_ZZ16d_MatMul_simple2PKfPfS0_E8neuron_i+44];
	ld.global.f32 	%f2558, [%rd9+3372];
	fma.rn.f32 	%f2559, %f2557, %f2558, %f2556;
	ld.shared.f32 	%f2560, [_ZZ16d_MatMul_simple2PKfPfS0_E8neuron_i+48];
	ld.global.f32 	%f2561, [%rd9+3376];
	fma.rn.f32 	%f2562, %f2560, %f2561, %f2559;
	ld.shared.f32 	%f2563, [_ZZ16d_MatMul_simple2PKfPfS0_E8neuron_i+52];
	ld.global.f32 	%f2564, [%rd9+3380];
	fma.rn.f32 	%f2565, %f2563, %f2564, %f2562;
	ld.shared.f32 	%f2566, [_ZZ16d_MatMul_simple2PKfPfS0_E8neuron_i+56];
	ld.global.f32 	%f2567, [%rd9+3384];
	fma.rn.f32 	%f2568, %f2566, %f2567, %f2565;
	ld.shared.f32 	%f2569, [_ZZ16d_MatMul_simple2PKfPfS0_E8neuron_i+60];
	ld.global.f32 	%f2570, [%rd9+3388];
	fma.rn.f32 	%f2571, %f2569, %f2570, %f2568;
	ld.shared.f32 	%f2572, [_ZZ16d_MatMul_simple2PKfPfS0_E8neuron_i+64];
	ld.global.f32 	%f2573, [%rd9+3392];
	fma.rn.f32 	%f2574, %f2572, %f2573, %f2571;
	ld.shared.f32 	%f2575, [_ZZ16d_MatMul_simple2PKfPfS0_E8neuron_i+68];
	ld.global.f32 	%f2576, [%rd9+3396];
	fma.rn.f32 	%f2577, %f2575, %f2576, %f2574;
	ld.shared.f32 	%f2578, [_ZZ16d_MatMul_simple2PKfPfS0_E8neuron_i+72];
	ld.global.f32 	%f2579, [%rd9+3400];
	fma.rn.f32 	%f2580, %f2578, %f2579, %f2577;
	ld.shared.f32 	%f2581, [_ZZ16d_MatMul_simple2PKfPfS0_E8neuron_i+76];
	ld.global.f32 	%f2582, [%rd9+3404];
	fma.rn.f32 	%f2583, %f2581, %f2582, %f2580;
	ld.shared.f32 	%f2584, [_ZZ16d_MatMul_simple2PKfPfS0_E8neuron_i+80];
	ld.global.f32 	%f2585, [%rd9+3408];
	fma.rn.f32 	%f2586, %f2584, %f2585, %f2583;
	ld.shared.f32 	%f2587, [_ZZ16d_MatMul_simple2PKfPfS0_E8neuron_i+84];
	ld.global.f32 	%f2588, [%rd9+3412];
	fma.rn.f32 	%f2589, %f2587, %f2588, %f2586;
	ld.shared.f32 	%f2590, [_ZZ16d_MatMul_simple2PKfPfS0_E8neuron_i+88];
	ld.global.f32 	%f2591, [%rd9+3416];
	fma.rn.f32 	%f2592, %f2590, %f2591, %f2589;
	ld.shared.f32 	%f2593, [_ZZ16d_MatMul_simple2PKfPfS0_E8neuron_i+92];
	ld.global.f32 	%f2594, [%rd9+3420];
	fma.rn.f32 	%f2595, %f2593, %f2594, %f2592;
	ld.shared.f32 	%f2596, [_ZZ16d_MatMul_simple2PKfPfS0_E8neuron_i+96];
	ld.global.f32 	%f2597, [%rd9+3424];
	fma.rn.f32 	%f2598, %f2596, %f2597, %f2595;
	ld.shared.f32 	%f2599, [_ZZ16d_MatMul_simple2PKfPfS0_E8neuron_i+100];
	ld.global.f32 	%f2600, [%rd9+3428];
	fma.rn.f32 	%f2601, %f2599, %f2600, %f2598;
	ld.shared.f32 	%f2602, [_ZZ16d_MatMul_simple2PKfPfS0_E8neuron_i+104];
	ld.global.f32 	%f2603, [%rd9+3432];
	fma.rn.f32 	%f2604, %f2602, %f2603, %f2601;
	ld.shared.f32 	%f2605, [_ZZ16d_MatMul_simple2PKfPfS0_E8neuron_i+108];
	ld.global.f32 	%f2606, [%rd9+3436];
	fma.rn.f32 	%f2607, %f2605, %f2606, %f2604;
	ld.shared.f32 	%f2608, [_ZZ16d_MatMul_simple2PKfPfS0_E8neuron_i+112];
	ld.global.f32 	%f2609, [%rd9+3440];
	fma.rn.f32 	%f2610, %f2608, %f2609, %f2607;
	ld.shared.f32 	%f2611, [_ZZ16d_MatMul_simple2PKfPfS0_E8neuron_i+116];
	ld.global.f32 	%f2612, [%rd9+3444];
	fma.rn.f32 	%f2613, %f2611, %f2612, %f2610;
	ld.shared.f32 	%f2614, [_ZZ16d_MatMul_simple2PKfPfS0_E8neuron_i+120];
	ld.global.f32 	%f2615, [%rd9+3448];
	fma.rn.f32 	%f2616, %f2614, %f2615, %f2613;
	ld.shared.f32 	%f2617, [_ZZ16d_MatMul_simple2PKfPfS0_E8neuron_i+124];
	ld.global.f32 	%f2618, [%rd9+3452];
	fma.rn.f32 	%f2619, %f2617, %f2618, %f2616;
	bar.sync 	0;
	ld.global.f32 	%f2620, [%rd7+3456];
	st.shared.f32 	[%r7], %f2620;
	bar.sync 	0;
	ld.shared.f32 	%f2621, [_ZZ16d_MatMul_simple2PKfPfS0_E8neuron_i];
	ld.global.f32 	%f2622, [%rd9+3456];
	fma.rn.f32 	%f2623, %f2621, %f2622, %f2619;
	ld.shared.f32 	%f2624, [_ZZ16d_MatMul_simple2PKfPfS0_E8neuron_i+4];
	ld.global.f32 	%f2625, [%rd9+3460];
	fma.rn.f32 	%f2626, %f2624, %f2625, %f2623;
	ld.shared.f32 	%f2627, [_ZZ16d_MatMul_simple2PKfPfS0_E8neuron_i+8];
	ld.global.f32 	%f2628, [%rd9+3464];
	fma.rn.f32 	%f2629, %f2627, %f2628, %f2626;
	ld.shared.f32 	%f2630, [_ZZ16d_MatMul_simple2PKfPfS0_E8neuron_i+12];
	ld.global.f32 	%f2631, [%rd9+3468];
	fma.rn.f32 	%f2632, %f2630, %f2631, %f2629;
	ld.shared.f32 	%f2633, [_ZZ16d_MatMul_simple2PKfPfS0_E8neuron_i+16];
	ld.global.f32 	%f2634, [%rd9+3472];
	fma.rn.f32 	%f2635, %f2633, %f2634, %f2632;
	ld.shared.f32 	%f2636, [_ZZ16d_MatMul_simple2PKfPfS0_E8neuron_i+20];
	ld.global.f32 	%f2637, [%rd9+3476];
	fma.rn.f32 	%f2638, %f2636, %f2637, %f2635;
	ld.shared.f32 	%f2639, [_ZZ16d_MatMul_simple2PKfPfS0_E8neuron_i+24];
	ld.global.f32 	%f2640, [%rd9+3480];
	fma.rn.f32 	%f2641, %f2639, %f2640, %f2638;
	ld.shared.f32 	%f2642, [_ZZ16d_MatMul_simple2PKfPfS0_E8neuron_i+28];
	ld.global.f32 	%f2643, [%rd9+3484];
	fma.rn.f32 	%f2644, %f2642, %f2643, %f2641;
	ld.shared.f32 	%f2645, [_ZZ16d_MatMul_simple2PKfPfS0_E8neuron_i+32];
	ld.global.f32 	%f2646, [%rd9+3488];
	fma.rn.f32 	%f2647, %f2645, %f2646, %f2644;
	ld.shared.f32 	%f2648, [_ZZ16d_MatMul_simple2PKfPfS0_E8neuron_i+36];
	ld.global.f32 	%f2649, [%rd9+3492];
	fma.rn.f32 	%f2650, %f2648, %f2649, %f2647;
	ld.shared.f32 	%f2651, [_ZZ16d_MatMul_simple2PKfPfS0_E8neuron_i+40];
	ld.global.f32 	%f2652, [%rd9+3496];
	fma.rn.f32 	%f2653, %f2651, %f2652, %f2650;
	ld.shared.f32 	%f2654, [_ZZ16d_MatMul_simple2PKfPfS0_E8neuron_i+44];
	ld.global.f32 	%f2655, [%rd9+3500];
	fma.rn.f32 	%f2656, %f2654, %f2655, %f2653;
	ld.shared.f32 	%f2657, [_ZZ16d_MatMul_simple2PKfPfS0_E8neuron_i+48];
	ld.global.f32 	%f2658, [%rd9+3504];
	fma.rn.f32 	%f2659, %f2657, %f2658, %f2656;
	ld.shared.f32 	%f2660, [_ZZ16d_MatMul_simple2PKfPfS0_E8neuron_i+52];
	ld.global.f32 	%f2661, [%rd9+3508];
	fma.rn.f32 	%f2662, %f2660, %f2661, %f2659;
	ld.shared.f32 	%f2663, [_ZZ16d_MatMul_simple2PKfPfS0_E8neuron_i+56];
	ld.global.f32 	%f2664, [%rd9+3512];
	fma.rn.f32 	%f2665, %f2663, %f2664, %f2662;
	ld.shared.f32 	%f2666, [_ZZ16d_MatMul_simple2PKfPfS0_E8neuron_i+60];
	ld.global.f32 	%f2667, [%rd9+3516];
	fma.rn.f32 	%f2668, %f2666, %f2667, %f2665;
	ld.shared.f32 	%f2669, [_ZZ16d_MatMul_simple2PKfPfS0_E8neuron_i+64];
	ld.global.f32 	%f2670, [%rd9+3520];
	fma.rn.f32 	%f2671, %f2669, %f2670, %f2668;
	ld.shared.f32 	%f2672, [_ZZ16d_MatMul_simple2PKfPfS0_E8neuron_i+68];
	ld.global.f32 	%f2673, [%rd9+3524];
	fma.rn.f32 	%f2674, %f2672, %f2673, %f2671;
	ld.shared.f32 	%f2675, [_ZZ16d_MatMul_simple2PKfPfS0_E8neuron_i+72];
	ld.global.f32 	%f2676, [%rd9+3528];
	fma.rn.f32 	%f2677, %f2675, %f2676, %f2674;
	ld.shared.f32 	%f2678, [_ZZ16d_MatMul_simple2PKfPfS0_E8neuron_i+76];
	ld.global.f32 	%f2679, [%rd9+3532];
	fma.rn.f32 	%f2680, %f2678, %f2679, %f2677;
	ld.shared.f32 	%f2681, [_ZZ16d_MatMul_simple2PKfPfS0_E8neuron_i+80];
	ld.global.f32 	%f2682, [%rd9+3536];
	fma.rn.f32 	%f2683, %f2681, %f2682, %f2680;
	ld.shared.f32 	%f2684, [_ZZ16d_MatMul_simple2PKfPfS0_E8neuron_i+84];
	ld.global.f32 	%f2685, [%rd9+3540];
	fma.rn.f32 	%f2686, %f2684, %f2685, %f2683;
	ld.shared.f32 	%f2687, [_ZZ16d_MatMul_simple2PKfPfS0_E8neuron_i+88];
	ld.global.f32 	%f2688, [%rd9+3544];
	fma.rn.f32 	%f2689, %f2687, %f2688, %f2686;
	ld.shared.f32 	%f2690, [_ZZ16d_MatMul_simple2PKfPfS0_E8neuron_i+92];
	ld.global.f32 	%f2691, [%rd9+3548];
	fma.rn.f32 	%f2692, %f2690, %f2691, %f2689;
	ld.shared.f32 	%f2693, [_ZZ16d_MatMul_simple2PKfPfS0_E8neuron_i+96];
	ld.global.f32 	%f2694, [%rd9+3552];
	fma.rn.f32 	%f2695, %f2693, %f2694, %f2692;
	ld.shared.f32 	%f2696, [_ZZ16d_MatMul_simple2PKfPfS0_E8neuron_i+100];
	ld.global.f32 	%f2697, [%rd9+3556];
	fma.rn.f32 	%f2698, %f2696, %f2697, %f2695;
	ld.shared.f32 	%f2699, [_ZZ16d_MatMul_simple2PKfPfS0_E8neuron_i+104];
	ld.global.f32 	%f2700, [%rd9+3560];
	fma.rn.f32 	%f2701, %f2699, %f2700, %f2698;
	ld.shared.f32 	%f2702, [_ZZ16d_MatMul_simple2PKfPfS0_E8neuron_i+108];
	ld.global.f32 	%f2703, [%rd9+3564];
	fma.rn.f32 	%f2704, %f2702, %f2703, %f2701;
	ld.shared.f32 	%f2705, [_ZZ16d_MatMul_simple2PKfPfS0_E8neuron_i+112];
	ld.global.f32 	%f2706, [%rd9+3568];
	fma.rn.f32 	%f2707, %f2705, %f2706, %f2704;
	ld.shared.f32 	%f2708, [_ZZ16d_MatMul_simple2PKfPfS0_E8neuron_i+116];
	ld.global.f32 	%f2709, [%rd9+3572];
	fma.rn.f32 	%f2710, %f2708, %f2709, %f2707;
	ld.shared.f32 	%f2711, [_ZZ16d_MatMul_simple2PKfPfS0_E8neuron_i+120];
	ld.global.f32 	%f2712, [%rd9+3576];
	fma.rn.f32 	%f2713, %f2711, %f2712, %f2710;
	ld.shared.f32 	%f2714, [_ZZ16d_MatMul_simple2PKfPfS0_E8neuron_i+124];
	ld.global.f32 	%f2715, [%rd9+3580];
	fma.rn.f32 	%f2716, %f2714, %f2715, %f2713;
	bar.sync 	0;
	ld.global.f32 	%f2717, [%rd7+3584];
	st.shared.f32 	[%r7], %f2717;
	bar.sync 	0;
	ld.shared.f32 	%f2718, [_ZZ16d_MatMul_simple2PKfPfS0_E8neuron_i];
	ld.global.f32 	%f2719, [%rd9+3584];
	fma.rn.f32 	%f2720, %f2718, %f2719, %f2716;
	ld.shared.f32 	%f2721, [_ZZ16d_MatMul_simple2PKfPfS0_E8neuron_i+4];
	ld.global.f32 	%f2722, [%rd9+3588];
	fma.rn.f32 	%f2723, %f2721, %f2722, %f2720;
	ld.shared.f32 	%f2724, [_ZZ16d_MatMul_simple2PKfPfS0_E8neuron_i+8];
	ld.global.f32 	%f2725, [%rd9+3592];
	fma.rn.f32 	%f2726, %f2724, %f2725, %f2723;
	ld.shared.f32 	%f2727, [_ZZ16d_MatMul_simple2PKfPfS0_E8neuron_i+12];
	ld.global.f32 	%f2728, [%rd9+3596];
	fma.rn.f32 	%f2729, %f2727, %f2728, %f2726;
	ld.shared.f32 	%f2730, [_ZZ16d_MatMul_simple2PKfPfS0_E8neuron_i+16];
	ld.global.f32 	%f2731, [%rd9+3600];
	fma.rn.f32 	%f2732, %f2730, %f2731, %f2729;
	ld.shared.f32 	%f2733, [_ZZ16d_MatMul_simple2PKfPfS0_E8neuron_i+20];
	ld.global.f32 	%f2734, [%rd9+3604];
	fma.rn.f32 	%f2735, %f2733, %f2734, %f2732;
	ld.shared.f32 	%f2736, [_ZZ16d_MatMul_simple2PKfPfS0_E8neuron_i+24];
	ld.global.f32 	%f2737, [%rd9+3608];
	fma.rn.f32 	%f2738, %f2736, %f2737, %f2735;
	ld.shared.f32 	%f2739, [_ZZ16d_MatMul_simple2PKfPfS0_E8neuron_i+28];
	ld.global.f32 	%f2740, [%rd9+3612];
	fma.rn.f32 	%f2741, %f2739, %f2740, %f2738;
	ld.shared.f32 	%f2742, [_ZZ16d_MatMul_simple2PKfPfS0_E8neuron_i+32];
	ld.global.f32 	%f2743, [%rd9+3616];
	fma.rn.f32 	%f2744, %f2742, %f2743, %f2741;
	ld.shared.f32 	%f2745, [_ZZ16d_MatMul_simple2PKfPfS0_E8neuron_i+36];
	ld.global.f32 	%f2746, [%rd9+3620];
	fma.rn.f32 	%f2747, %f2745, %f2746, %f2744;
	ld.shared.f32 	%f2748, [_ZZ16d_MatMul_simple2PKfPfS0_E8neuron_i+40];
	ld.global.f32 	%f2749, [%rd9+3624];
	fma.rn.f32 	%f2750, %f2748, %f2749, %f2747;
	ld.shared.f32 	%f2751, [_ZZ16d_MatMul_simple2PKfPfS0_E8neuron_i+44];
	ld.global.f32 	%f2752, [%rd9+3628];
	fma.rn.f32 	%f2753, %f2751, %f2752, %f2750;
	ld.shared.f32 	%f2754, [_ZZ16d_MatMul_simple2PKfPfS0_E8neuron_i+48];
	ld.global.f32 	%f2755, [%rd9+3632];
	fma.rn.f32 	%f2756, %f2754, %f2755, %f2753;
	ld.shared.f32 	%f2757, [_ZZ16d_MatMul_simple2PKfPfS0_E8neuron_i+52];
	ld.global.f32 	%f2758, [%rd9+3636];
	fma.rn.f32 	%f2759, %f2757, %f2758, %f2756;
	ld.shared.f32 	%f2760, [_ZZ16d_MatMul_simple2PKfPfS0_E8neuron_i+56];
	ld.global.f32 	%f2761, [%rd9+3640];
	fma.rn.f32 	%f2762, %f2760, %f2761, %f2759;
	ld.shared.f32 	%f2763, [_ZZ16d_MatMul_simple2PKfPfS0_E8neuron_i+60];
	ld.global.f32 	%f2764, [%rd9+3644];
	fma.rn.f32 	%f2765, %f2763, %f2764, %f2762;
	ld.shared.f32 	%f2766, [_ZZ16d_MatMul_simple2PKfPfS0_E8neuron_i+64];
	ld.global.f32 	%f2767, [%rd9+3648];
	fma.rn.f32 	%f2768, %f2766, %f2767, %f2765;
	ld.shared.f32 	%f2769, [_ZZ16d_MatMul_simple2PKfPfS0_E8neuron_i+68];
	ld.global.f32 	%f2770, [%rd9+3652];
	fma.rn.f32 	%f2771, %f2769, %f2770, %f2768;
	ld.shared.f32 	%f2772, [_ZZ16d_MatMul_simple2PKfPfS0_E8neuron_i+72];
	ld.global.f32 	%f2773, [%rd9+3656];
	fma.rn.f32 	%f2774, %f2772, %f2773, %f2771;
	ld.shared.f32 	%f2775, [_ZZ16d_MatMul_simple2PKfPfS0_E8neuron_i+76];
	ld.global.f32 	%f2776, [%rd9+3660];
	fma.rn.f32 	%f2777, %f2775, %f2776, %f2774;
	ld.shared.f32 	%f2778, [_ZZ16d_MatMul_simple2PKfPfS0_E8neuron_i+80];
	ld.global.f32 	%f2779, [%rd9+3664];
	fma.rn.f32 	%f2780, %f2778, %f2779, %f2777;
	ld.shared.f32 	%f2781, [_ZZ16d_MatMul_simple2PKfPfS0_E8neuron_i+84];
	ld.global.f32 	%f2782, [%rd9+3668];
	fma.rn.f32 	%f2783, %f2781, %f2782, %f2780;
	ld.shared.f32 	%f2784, [_ZZ16d_MatMul_simple2PKfPfS0_E8neuron_i+88];
	ld.global.f32 	%f2785, [%rd9+3672];
	fma.rn.f32 	%f2786, %f2784, %f2785, %f2783;
	ld.shared.f32 	%f2787, [_ZZ16d_MatMul_simple2PKfPfS0_E8neuron_i+92];
	ld.global.f32 	%f2788, [%rd9+3676];
	fma.rn.f32 	%f2789, %f2787, %f2788, %f2786;
	ld.shared.f32 	%f2790, [_ZZ16d_MatMul_simple2PKfPfS0_E8neuron_i+96];
	ld.global.f32 	%f2791, [%rd9+3680];
	fma.rn.f32 	%f2792, %f2790, %f2791, %f2789;
	ld.shared.f32 	%f2793, [_ZZ16d_MatMul_simple2PKfPfS0_E8neuron_i+100];
	ld.global.f32 	%f2794, [%rd9+3684];
	fma.rn.f32 	%f2795, %f2793, %f2794, %f2792;
	ld.shared.f32 	%f2796, [_ZZ16d_MatMul_simple2PKfPfS0_E8neuron_i+104];
	ld.global.f32 	%f2797, [%rd9+3688];
	fma.rn.f32 	%f2798, %f2796, %f2797, %f2795;
	ld.shared.f32 	%f2799, [_ZZ16d_MatMul_simple2PKfPfS0_E8neuron_i+108];
	ld.global.f32 	%f2800, [%rd9+3692];
	fma.rn.f32 	%f2801, %f2799, %f2800, %f2798;
	ld.shared.f32 	%f2802, [_ZZ16d_MatMul_simple2PKfPfS0_E8neuron_i+112];
	ld.global.f32 	%f2803, [%rd9+3696];
	fma.rn.f32 	%f2804, %f2802, %f2803, %f2801;
	ld.shared.f32 	%f2805, [_ZZ16d_MatMul_simple2PKfPfS0_E8neuron_i+116];
	ld.global.f32 	%f2806, [%rd9+3700];
	fma.rn.f32 	%f2807, %f2805, %f2806, %f2804;
	ld.shared.f32 	%f2808, [_ZZ16d_MatMul_simple2PKfPfS0_E8neuron_i+120];
	ld.global.f32 	%f2809, [%rd9+3704];
	fma.rn.f32 	%f2810, %f2808, %f2809, %f2807;
	ld.shared.f32 	%f2811, [_ZZ16d_MatMul_simple2PKfPfS0_E8neuron_i+124];
	ld.global.f32 	%f2812, [%rd9+3708];
	fma.rn.f32 	%f2813, %f2811, %f2812, %f2810;
	bar.sync 	0;
	ld.global.f32 	%f2814, [%rd7+3712];
	st.shared.f32 	[%r7], %f2814;
	bar.sync 	0;
	ld.shared.f32 	%f2815, [_ZZ16d_MatMul_simple2PKfPfS0_E8neuron_i];
	ld.global.f32 	%f2816, [%rd9+3712];
	fma.rn.f32 	%f2817, %f2815, %f2816, %f2813;
	ld.shared.f32 	%f2818, [_ZZ16d_MatMul_simple2PKfPfS0_E8neuron_i+4];
	ld.global.f32 	%f2819, [%rd9+3716];
	fma.rn.f32 	%f2820, %f2818, %f2819, %f2817;
	ld.shared.f32 	%f2821, [_ZZ16d_MatMul_simple2PKfPfS0_E8neuron_i+8];
	ld.global.f32 	%f2822, [%rd9+3720];
	fma.rn.f32 	%f2823, %f2821, %f2822, %f2820;
	ld.shared.f32 	%f2824, [_ZZ16d_MatMul_simple2PKfPfS0_E8neuron_i+12];
	ld.global.f32 	%f2825, [%rd9+3724];
	fma.rn.f32 	%f2826, %f2824, %f2825, %f2823;
	ld.shared.f32 	%f2827, [_ZZ16d_MatMul_simple2PKfPfS0_E8neuron_i+16];
	ld.global.f32 	%f2828, [%rd9+3728];
	fma.rn.f32 	%f2829, %f2827, %f2828, %f2826;
	ld.shared.f32 	%f2830, [_ZZ16d_MatMul_simple2PKfPfS0_E8neuron_i+20];
	ld.global.f32 	%f2831, [%rd9+3732];
	fma.rn.f32 	%f2832, %f2830, %f2831, %f2829;
	ld.shared.f32 	%f2833, [_ZZ16d_MatMul_simple2PKfPfS0_E8neuron_i+24];
	ld.global.f32 	%f2834, [%rd9+3736];
	fma.rn.f32 	%f2835, %f2833, %f2834, %f2832;
	ld.shared.f32 	%f2836, [_ZZ16d_MatMul_simple2PKfPfS0_E8neuron_i+28];
	ld.global.f32 	%f2837, [%rd9+3740];
	fma.rn.f32 	%f2838, %f2836, %f2837, %f2835;
	ld.shared.f32 	%f2839, [_ZZ16d_MatMul_simple2PKfPfS0_E8neuron_i+32];
	ld.global.f32 	%f2840, [%rd9+3744];
	fma.rn.f32 	%f2841, %f2839, %f2840, %f2838;
	ld.shared.f32 	%f2842, [_ZZ16d_MatMul_simple2PKfPfS0_E8neuron_i+36];
	ld.global.f32 	%f2843, [%rd9+3748];
	fma.rn.f32 	%f2844, %f2842, %f2843, %f2841;
	ld.shared.f32 	%f2845, [_ZZ16d_MatMul_simple2PKfPfS0_E8neuron_i+40];
	ld.global.f32 	%f2846, [%rd9+3752];
	fma.rn.f32 	%f2847, %f2845, %f2846, %f2844;
	ld.shared.f32 	%f2848, [_ZZ16d_MatMul_simple2PKfPfS0_E8neuron_i+44];
	ld.global.f32 	%f2849, [%rd9+3756];
	fma.rn.f32 	%f2850, %f2848, %f2849, %f2847;
	ld.shared.f32 	%f2851, [_ZZ16d_MatMul_simple2PKfPfS0_E8neuron_i+48];
	ld.global.f32 	%f2852, [%rd9+3760];
	fma.rn.f32 	%f2853, %f2851, %f2852, %f2850;
	ld.shared.f32 	%f2854, [_ZZ16d_MatMul_simple2PKfPfS0_E8neuron_i+52];
	ld.global.f32 	%f2855, [%rd9+3764];
	fma.rn.f32 	%f2856, %f2854, %f2855, %f2853;
	ld.shared.f32 	%f2857, [_ZZ16d_MatMul_simple2PKfPfS0_E8neuron_i+56];
	ld.global.f32 	%f2858, [%rd9+3768];
	fma.rn.f32 	%f2859, %f2857, %f2858, %f2856;
	ld.shared.f32 	%f2860, [_ZZ16d_MatMul_simple2PKfPfS0_E8neuron_i+60];
	ld.global.f32 	%f2861, [%rd9+3772];
	fma.rn.f32 	%f2862, %f2860, %f2861, %f2859;
	ld.shared.f32 	%f2863, [_ZZ16d_MatMul_simple2PKfPfS0_E8neuron_i+64];
	ld.global.f32 	%f2864, [%rd9+3776];
	fma.rn.f32 	%f2865, %f2863, %f2864, %f2862;
	ld.shared.f32 	%f2866, [_ZZ16d_MatMul_simple2PKfPfS0_E8neuron_i+68];
	ld.global.f32 	%f2867, [%rd9+3780];
	fma.rn.f32 	%f2868, %f2866, %f2867, %f2865;
	ld.shared.f32 	%f2869, [_ZZ16d_MatMul_simple2PKfPfS0_E8neuron_i+72];
	ld.global.f32 	%f2870, [%rd9+3784];
	fma.rn.f32 	%f2871, %f2869, %f2870, %f2868;
	ld.shared.f32 	%f2872, [_ZZ16d_MatMul_simple2PKfPfS0_E8neuron_i+76];
	ld.global.f32 	%f2873, [%rd9+3788];
	fma.rn.f32 	%f2874, %f2872, %f2873, %f2871;
	ld.shared.f32 	%f2875, [_ZZ16d_MatMul_simple2PKfPfS0_E8neuron_i+80];
	ld.global.f32 	%f2876, [%rd9+3792];
	fma.rn.f32 	%f2877, %f2875, %f2876, %f2874;
	ld.shared.f32 	%f2878, [_ZZ16d_MatMul_simple2PKfPfS0_E8neuron_i+84];
	ld.global.f32 	%f2879, [%rd9+3796];
	fma.rn.f32 	%f2880, %f2878, %f2879, %f2877;
	ld.shared.f32 	%f2881, [_ZZ16d_MatMul_simple2PKfPfS0_E8neuron_i+88];
	ld.global.f32 	%f2882, [%rd9+3800];
	fma.rn.f32 	%f2883, %f2881, %f2882, %f2880;
	ld.shared.f32 	%f2884, [_ZZ16d_MatMul_simple2PKfPfS0_E8neuron_i+92];
	ld.global.f32 	%f2885, [%rd9+3804];
	fma.rn.f32 	%f2886, %f2884, %f2885, %f2883;
	ld.shared.f32 	%f2887, [_ZZ16d_MatMul_simple2PKfPfS0_E8neuron_i+96];
	ld.global.f32 	%f2888, [%rd9+3808];
	fma.rn.f32 	%f2889, %f2887, %f2888, %f2886;
	ld.shared.f32 	%f2890, [_ZZ16d_MatMul_simple2PKfPfS0_E8neuron_i+100];
	ld.global.f32 	%f2891, [%rd9+3812];
	fma.rn.f32 	%f2892, %f2890, %f2891, %f2889;
	ld.shared.f32 	%f2893, [_ZZ16d_MatMul_simple2PKfPfS0_E8neuron_i+104];
	ld.global.f32 	%f2894, [%rd9+3816];
	fma.rn.f32 	%f2895, %f2893, %f2894, %f2892;
	ld.shared.f32 	%f2896, [_ZZ16d_MatMul_simple2PKfPfS0_E8neuron_i+108];
	ld.global.f32 	%f2897, [%rd9+3820];
	fma.rn.f32 	%f2898, %f2896, %f2897, %f2895;
	ld.shared.f32 	%f2899, [_ZZ16d_MatMul_simple2PKfPfS0_E8neuron_i+112];
	ld.global.f32 	%f2900, [%rd9+3824];
	fma.rn.f32 	%f2901, %f2899, %f2900, %f2898;
	ld.shared.f32 	%f2902, [_ZZ16d_MatMul_simple2PKfPfS0_E8neuron_i+116];
	ld.global.f32 	%f2903, [%rd9+3828];
	fma.rn.f32 	%f2904, %f2902, %f2903, %f2901;
	ld.shared.f32 	%f2905, [_ZZ16d_MatMul_simple2PKfPfS0_E8neuron_i+120];
	ld.global.f32 	%f2906, [%rd9+3832];
	fma.rn.f32 	%f2907, %f2905, %f2906, %f2904;
	ld.shared.f32 	%f2908, [_ZZ16d_MatMul_simple2PKfPfS0_E8neuron_i+124];
	ld.global.f32 	%f2909, [%rd9+3836];
	fma.rn.f32 	%f2910, %f2908, %f2909, %f2907;
	bar.sync 	0;
	ld.global.f32 	%f2911, [%rd7+3840];
	st.shared.f32 	[%r7], %f2911;
	bar.sync 	0;
	ld.shared.f32 	%f2912, [_ZZ16d_MatMul_simple2PKfPfS0_E8neuron_i];
	ld.global.f32 	%f2913, [%rd9+3840];
	fma.rn.f32 	%f2914, %f2912, %f2913, %f2910;
	ld.shared.f32 	%f2915, [_ZZ16d_MatMul_simple2PKfPfS0_E8neuron_i+4];
	ld.global.f32 	%f2916, [%rd9+3844];
	fma.rn.f32 	%f2917, %f2915, %f2916, %f2914;
	ld.shared.f32 	%f2918, [_ZZ16d_MatMul_simple2PKfPfS0_E8neuron_i+8];
	ld.global.f32 	%f2919, [%rd9+3848];
	fma.rn.f32 	%f2920, %f2918, %f2919, %f2917;
	ld.shared.f32 	%f2921, [_ZZ16d_MatMul_simple2PKfPfS0_E8neuron_i+12];
	ld.global.f32 	%f2922, [%rd9+3852];
	fma.rn.f32 	%f2923, %f2921, %f2922, %f2920;
	ld.shared.f32 	%f2924, [_ZZ16d_MatMul_simple2PKfPfS0_E8neuron_i+16];
	ld.global.f32 	%f2925, [%rd9+3856];
	fma.rn.f32 	%f2926, %f2924, %f2925, %f2923;
	ld.shared.f32 	%f2927, [_ZZ16d_MatMul_simple2PKfPfS0_E8neuron_i+20];
	ld.global.f32 	%f2928, [%rd9+3860];
	fma.rn.f32 	%f2929, %f2927, %f2928, %f2926;
	ld.shared.f32 	%f2930, [_ZZ16d_MatMul_simple2PKfPfS0_E8neuron_i+24];
	ld.global.f32 	%f2931, [%rd9+3864];
	fma.rn.f32 	%f2932, %f2930, %f2931, %f2929;
	ld.shared.f32 	%f2933, [_ZZ16d_MatMul_simple2PKfPfS0_E8neuron_i+28];
	ld.global.f32 	%f2934, [%rd9+3868];
	fma.rn.f32 	%f2935, %f2933, %f2934, %f2932;
	ld.shared.f32 	%f2936, [_ZZ16d_MatMul_simple2PKfPfS0_E8neuron_i+32];
	ld.global.f32 	%f2937, [%rd9+3872];
	fma.rn.f32 	%f2938, %f2936, %f2937, %f2935;
	ld.shared.f32 	%f2939, [_ZZ16d_MatMul_simple2PKfPfS0_E8neuron_i+36];
	ld.global.f32 	%f2940, [%rd9+3876];
	fma.rn.f32 	%f2941, %f2939, %f2940, %f2938;
	ld.shared.f32 	%f2942, [_ZZ16d_MatMul_simple2PKfPfS0_E8neuron_i+40];
	ld.global.f32 	%f2943, [%rd9+3880];
	fma.rn.f32 	%f2944, %f2942, %f2943, %f2941;
	ld.shared.f32 	%f2945, [_ZZ16d_MatMul_simple2PKfPfS0_E8neuron_i+44];
	ld.global.f32 	%f2946, [%rd9+3884];
	fma.rn.f32 	%f2947, %f2945, %f2946, %f2944;
	ld.shared.f32 	%f2948, [_ZZ16d_MatMul_simple2PKfPfS0_E8neuron_i+48];
	ld.global.f32 	%f2949, [%rd9+3888];
	fma.rn.f32 	%f2950, %f2948, %f2949, %f2947;
	ld.shared.f32 	%f2951, [_ZZ16d_MatMul_simple2PKfPfS0_E8neuron_i+52];
	ld.global.f32 	%f2952, [%rd9+3892];
	fma.rn.f32 	%f2953, %f2951, %f2952, %f2950;
	ld.shared.f32 	%f2954, [_ZZ16d_MatMul_simple2PKfPfS0_E8neuron_i+56];
	ld.global.f32 	%f2955, [%rd9+3896];
	fma.rn.f32 	%f2956, %f2954, %f2955, %f2953;
	ld.shared.f32 	%f2957, [_ZZ16d_MatMul_simple2PKfPfS0_E8neuron_i+60];
	ld.global.f32 	%f2958, [%rd9+3900];
	fma.rn.f32 	%f2959, %f2957, %f2958, %f2956;
	ld.shared.f32 	%f2960, [_ZZ16d_MatMul_simple2PKfPfS0_E8neuron_i+64];
	ld.global.f32 	%f2961, [%rd9+3904];
	fma.rn.f32 	%f2962, %f2960, %f2961, %f2959;
	ld.shared.f32 	%f2963, [_ZZ16d_MatMul_simple2PKfPfS0_E8neuron_i+68];
	ld.global.f32 	%f2964, [%rd9+3908];
	fma.rn.f32 	%f2965, %f2963, %f2964, %f2962;
	ld.shared.f32 	%f2966, [_ZZ16d_MatMul_simple2PKfPfS0_E8neuron_i+72];
	ld.global.f32 	%f2967, [%rd9+3912];
	fma.rn.f32 	%f2968, %f2966, %f2967, %f2965;
	ld.shared.f32 	%f2969, [_ZZ16d_MatMul_simple2PKfPfS0_E8neuron_i+76];
	ld.global.f32 	%f2970, [%rd9+3916];
	fma.rn.f32 	%f2971, %f2969, %f2970, %f2968;
	ld.shared.f32 	%f2972, [_ZZ16d_MatMul_simple2PKfPfS0_E8neuron_i+80];
	ld.global.f32 	%f2973, [%rd9+3920];
	fma.rn.f32 	%f2974, %f2972, %f2973, %f2971;
	ld.shared.f32 	%f2975, [_ZZ16d_MatMul_simple2PKfPfS0_E8neuron_i+84];
	ld.global.f32 	%f2976, [%rd9+3924];
	fma.rn.f32 	%f2977, %f2975, %f2976, %f2974;
	ld.shared.f32 	%f2978, [_ZZ16d_MatMul_simple2PKfPfS0_E8neuron_i+88];
	ld.global.f32 	%f2979, [%rd9+3928];
	fma.rn.f32 	%f2980, %f2978, %f2979, %f2977;
	ld.shared.f32 	%f2981, [_ZZ16d_MatMul_simple2PKfPfS0_E8neuron_i+92];
	ld.global.f32 	%f2982, [%rd9+3932];
	fma.rn.f32 	%f2983, %f2981, %f2982, %f2980;
	ld.shared.f32 	%f2984, [_ZZ16d_MatMul_simple2PKfPfS0_E8neuron_i+96];
	ld.global.f32 	%f2985, [%rd9+3936];
	fma.rn.f32 	%f2986, %f2984, %f2985, %f2983;
	ld.shared.f32 	%f2987, [_ZZ16d_MatMul_simple2PKfPfS0_E8neuron_i+100];
	ld.global.f32 	%f2988, [%rd9+3940];
	fma.rn.f32 	%f2989, %f2987, %f2988, %f2986;
	ld.shared.f32 	%f2990, [_ZZ16d_MatMul_simple2PKfPfS0_E8neuron_i+104];
	ld.global.f32 	%f2991, [%rd9+3944];
	fma.rn.f32 	%f2992, %f2990, %f2991, %f2989;
	ld.shared.f32 	%f2993, [_ZZ16d_MatMul_simple2PKfPfS0_E8neuron_i+108];
	ld.global.f32 	%f2994, [%rd9+3948];
	fma.rn.f32 	%f2995, %f2993, %f2994, %f2992;
	ld.shared.f32 	%f2996, [_ZZ16d_MatMul_simple2PKfPfS0_E8neuron_i+112];
	ld.global.f32 	%f2997, [%rd9+3952];
	fma.rn.f32 	%f2998, %f2996, %f2997, %f2995;
	ld.shared.f32 	%f2999, [_ZZ16d_MatMul_simple2PKfPfS0_E8neuron_i+116];
	ld.global.f32 	%f3000, [%rd9+3956];
	fma.rn.f32 	%f3001, %f2999, %f3000, %f2998;
	ld.shared.f32 	%f3002, [_ZZ16d_MatMul_simple2PKfPfS0_E8neuron_i+120];
	ld.global.f32 	%f3003, [%rd9+3960];
	fma.rn.f32 	%f3004, %f3002, %f3003, %f3001;
	ld.shared.f32 	%f3005, [_ZZ16d_MatMul_simple2PKfPfS0_E8neuron_i+124];
	ld.global.f32 	%f3006, [%rd9+3964];
	fma.rn.f32 	%f3007, %f3005, %f3006, %f3004;
	bar.sync 	0;
	ld.global.f32 	%f3008, [%rd7+3968];
	st.shared.f32 	[%r7], %f3008;
	bar.sync 	0;
	ld.shared.f32 	%f3009, [_ZZ16d_MatMul_simple2PKfPfS0_E8neuron_i];
	ld.global.f32 	%f3010, [%rd9+3968];
	fma.rn.f32 	%f3011, %f3009, %f3010, %f3007;
	ld.shared.f32 	%f3012, [_ZZ16d_MatMul_simple2PKfPfS0_E8neuron_i+4];
	ld.global.f32 	%f3013, [%rd9+3972];
	fma.rn.f32 	%f3014, %f3012, %f3013, %f3011;
	ld.shared.f32 	%f3015, [_ZZ16d_MatMul_simple2PKfPfS0_E8neuron_i+8];
	ld.global.f32 	%f3016, [%rd9+3976];
	fma.rn.f32 	%f3017, %f3015, %f3016, %f3014;
	ld.shared.f32 	%f3018, [_ZZ16d_MatMul_simple2PKfPfS0_E8neuron_i+12];
	ld.global.f32 	%f3019, [%rd9+3980];
	fma.rn.f32 	%f3020, %f3018, %f3019, %f3017;
	ld.shared.f32 	%f3021, [_ZZ16d_MatMul_simple2PKfPfS0_E8neuron_i+16];
	ld.global.f32 	%f3022, [%rd9+3984];
	fma.rn.f32 	%f3023, %f3021, %f3022, %f3020;
	ld.shared.f32 	%f3024, [_ZZ16d_MatMul_simple2PKfPfS0_E8neuron_i+20];
	ld.global.f32 	%f3025, [%rd9+3988];
	fma.rn.f32 	%f3026, %f3024, %f3025, %f3023;
	ld.shared.f32 	%f3027, [_ZZ16d_MatMul_simple2PKfPfS0_E8neuron_i+24];
	ld.global.f32 	%f3028, [%rd9+3992];
	fma.rn.f32 	%f3029, %f3027, %f3028, %f3026;
	ld.shared.f32 	%f3030, [_ZZ16d_MatMul_simple2PKfPfS0_E8neuron_i+28];
	ld.global.f32 	%f3031, [%rd9+3996];
	fma.rn.f32 	%f3032, %f3030, %f3031, %f3029;
	ld.shared.f32 	%f3033, [_ZZ16d_MatMul_simple2PKfPfS0_E8neuron_i+32];
	ld.global.f32 	%f3034, [%rd9+4000];
	fma.rn.f32 	%f3035, %f3033, %f3034, %f3032;
	ld.shared.f32 	%f3036, [_ZZ16d_MatMul_simple2PKfPfS0_E8neuron_i+36];
	ld.global.f32 	%f3037, [%rd9+4004];
	fma.rn.f32 	%f3038, %f3036, %f3037, %f3035;
	ld.shared.f32 	%f3039, [_ZZ16d_MatMul_simple2PKfPfS0_E8neuron_i+40];
	ld.global.f32 	%f3040, [%rd9+4008];
	fma.rn.f32 	%f3041, %f3039, %f3040, %f3038;
	ld.shared.f32 	%f3042, [_ZZ16d_MatMul_simple2PKfPfS0_E8neuron_i+44];
	ld.global.f32 	%f3043, [%rd9+4012];
	fma.rn.f32 	%f3044, %f3042, %f3043, %f3041;
	ld.shared.f32 	%f3045, [_ZZ16d_MatMul_simple2PKfPfS0_E8neuron_i+48];
	ld.global.f32 	%f3046, [%rd9+4016];
	fma.rn.f32 	%f3047, %f3045, %f3046, %f3044;
	ld.shared.f32 	%f3048, [_ZZ16d_MatMul_simple2PKfPfS0_E8neuron_i+52];
	ld.global.f32 	%f3049, [%rd9+4020];
	fma.rn.f32 	%f3050, %f3048, %f3049, %f3047;
	ld.shared.f32 	%f3051, [_ZZ16d_MatMul_simple2PKfPfS0_E8neuron_i+56];
	ld.global.f32 	%f3052, [%rd9+4024];
	fma.rn.f32 	%f3053, %f3051, %f3052, %f3050;
	ld.shared.f32 	%f3054, [_ZZ16d_MatMul_simple2PKfPfS0_E8neuron_i+60];
	ld.global.f32 	%f3055, [%rd9+4028];
	fma.rn.f32 	%f3056, %f3054, %f3055, %f3053;
	ld.shared.f32 	%f3057, [_ZZ16d_MatMul_simple2PKfPfS0_E8neuron_i+64];
	ld.global.f32 	%f3058, [%rd9+4032];
	fma.rn.f32 	%f3059, %f3057, %f3058, %f3056;
	ld.shared.f32 	%f3060, [_ZZ16d_MatMul_simple2PKfPfS0_E8neuron_i+68];
	ld.global.f32 	%f3061, [%rd9+4036];
	fma.rn.f32 	%f3062, %f3060, %f3061, %f3059;
	ld.shared.f32 	%f3063, [_ZZ16d_MatMul_simple2PKfPfS0_E8neuron_i+72];
	ld.global.f32 	%f3064, [%rd9+4040];
	fma.rn.f32 	%f3065, %f3063, %f3064, %f3062;
	ld.shared.f32 	%f3066, [_ZZ16d_MatMul_simple2PKfPfS0_E8neuron_i+76];
	ld.global.f32 	%f3067, [%rd9+4044];
	fma.rn.f32 	%f3068, %f3066, %f3067, %f3065;
	ld.shared.f32 	%f3069, [_ZZ16d_MatMul_simple2PKfPfS0_E8neuron_i+80];
	ld.global.f32 	%f3070, [%rd9+4048];
	fma.rn.f32 	%f3071, %f3069, %f3070, %f3068;
	ld.shared.f32 	%f3072, [_ZZ16d_MatMul_simple2PKfPfS0_E8neuron_i+84];
	ld.global.f32 	%f3073, [%rd9+4052];
	fma.rn.f32 	%f3074, %f3072, %f3073, %f3071;
	ld.shared.f32 	%f3075, [_ZZ16d_MatMul_simple2PKfPfS0_E8neuron_i+88];
	ld.global.f32 	%f3076, [%rd9+4056];
	fma.rn.f32 	%f3077, %f3075, %f3076, %f3074;
	ld.shared.f32 	%f3078, [_ZZ16d_MatMul_simple2PKfPfS0_E8neuron_i+92];
	ld.global.f32 	%f3079, [%rd9+4060];
	fma.rn.f32 	%f3080, %f3078, %f3079, %f3077;
	ld.shared.f32 	%f3081, [_ZZ16d_MatMul_simple2PKfPfS0_E8neuron_i+96];
	ld.global.f32 	%f3082, [%rd9+4064];
	fma.rn.f32 	%f3083, %f3081, %f3082, %f3080;
	ld.shared.f32 	%f3084, [_ZZ16d_MatMul_simple2PKfPfS0_E8neuron_i+100];
	ld.global.f32 	%f3085, [%rd9+4068];
	fma.rn.f32 	%f3086, %f3084, %f3085, %f3083;
	ld.shared.f32 	%f3087, [_ZZ16d_MatMul_simple2PKfPfS0_E8neuron_i+104];
	ld.global.f32 	%f3088, [%rd9+4072];
	fma.rn.f32 	%f3089, %f3087, %f3088, %f3086;
	ld.shared.f32 	%f3090, [_ZZ16d_MatMul_simple2PKfPfS0_E8neuron_i+108];
	ld.global.f32 	%f3091, [%rd9+4076];
	fma.rn.f32 	%f3092, %f3090, %f3091, %f3089;
	ld.shared.f32 	%f3093, [_ZZ16d_MatMul_simple2PKfPfS0_E8neuron_i+112];
	ld.global.f32 	%f3094, [%rd9+4080];
	fma.rn.f32 	%f3095, %f3093, %f3094, %f3092;
	ld.shared.f32 	%f3096, [_ZZ16d_MatMul_simple2PKfPfS0_E8neuron_i+116];
	ld.global.f32 	%f3097, [%rd9+4084];
	fma.rn.f32 	%f3098, %f3096, %f3097, %f3095;
	ld.shared.f32 	%f3099, [_ZZ16d_MatMul_simple2PKfPfS0_E8neuron_i+120];
	ld.global.f32 	%f3100, [%rd9+4088];
	fma.rn.f32 	%f3101, %f3099, %f3100, %f3098;
	ld.shared.f32 	%f3102, [_ZZ16d_MatMul_simple2PKfPfS0_E8neuron_i+124];
	ld.global.f32 	%f3103, [%rd9+4092];
	fma.rn.f32 	%f3104, %f3102, %f3103, %f3101;
	bar.sync 	0;
	cvta.to.global.u64 	%rd10, %rd2;
	mul.wide.s32 	%rd11, %r4, 4;
	add.s64 	%rd12, %rd10, %rd11;
	st.global.f32 	[%rd12], %f3104;
	ret;

}
	// .globl	_Z16d_MatMul_simple3PKfPfS0_
.visible .entry _Z16d_MatMul_simple3PKfPfS0_(
	.param .u64 .ptr .align 1 _Z16d_MatMul_simple3PKfPfS0__param_0,
	.param .u64 .ptr .align 1 _Z16d_MatMul_simple3PKfPfS0__param_1,
	.param .u64 .ptr .align 1 _Z16d_MatMul_simple3PKfPfS0__param_2
)
{
	.reg .pred 	%p<384>;
	.reg .b32 	%r<151>;
	.reg .b32 	%f<3585>;
	.reg .b64 	%rd<139>;
	// demoted variable
	.shared .align 4 .b8 _ZZ16d_MatMul_simple3PKfPfS0_E7synapse[1024];
	// demoted variable
	.shared .align 4 .b8 _ZZ16d_MatMul_simple3PKfPfS0_E6neuron[1024];
	ld.param.u64 	%rd4, [_Z16d_MatMul_simple3PKfPfS0__param_0];
	ld.param.u64 	%rd3, [_Z16d_MatMul_simple3PKfPfS0__param_1];
	ld.param.u64 	%rd5, [_Z16d_MatMul_simple3PKfPfS0__param_2];
	cvta.to.global.u64 	%rd1, %rd5;
	cvta.to.global.u64 	%rd6, %rd4;
	mov.u32 	%r10, %ctaid.x;
	mov.u32 	%r11, %ntid.x;
	mov.u32 	%r1, %tid.x;
	mad.lo.s32 	%r2, %r10, %r11, %r1;
	mov.u32 	%r12, %ctaid.y;
	mov.u32 	%r13, %ntid.y;
	mov.u32 	%r3, %tid.y;
	mad.lo.s32 	%r4, %r12, %r13, %r3;
	setp.gt.u32 	%p1, %r4, 1;
	shl.b32 	%r14, %r4, 10;
	or.b32  	%r15, %r14, %r1;
	shl.b32 	%r16, %r3, 9;
	add.s32 	%r5, %r2, %r16;
	mul.wide.u32 	%rd7, %r15, 4;
	add.s64 	%rd2, %rd6, %rd7;
	mov.f32 	%f3457, 0f00000000;
	@%p1 bra 	$L__BB2_2;
	ld.global.f32 	%f3457, [%rd2];
$L__BB2_2:
	shl.b32 	%r17, %r3, 6;
	mov.u32 	%r18, _ZZ16d_MatMul_simple3PKfPfS0_E6neuron;
	add.s32 	%r6, %r18, %r17;
	shl.b32 	%r19, %r1, 2;
	add.s32 	%r7, %r6, %r19;
	setp.gt.s32 	%p2, %r2, 511;
	st.shared.f32 	[%r7], %f3457;
	mov.f32 	%f3458, 0f00000000;
	@%p2 bra 	$L__BB2_4;
	mul.wide.u32 	%rd8, %r5, 4;
	add.s64 	%rd9, %rd1, %rd8;
	ld.global.f32 	%f3458, [%rd9];
$L__BB2_4:
	mov.u32 	%r21, _ZZ16d_MatMul_simple3PKfPfS0_E7synapse;
	add.s32 	%r9, %r21, %r19;
	add.s32 	%r8, %r9, %r17;
	setp.gt.u32 	%p3, %r4, 1;
	st.shared.f32 	[%r8], %f3458;
	bar.sync 	0;
	ld.shared.f32 	%f324, [%r6];
	ld.shared.f32 	%f325, [%r9];
	fma.rn.f32 	%f326, %f324, %f325, 0f00000000;
	ld.shared.f32 	%f327, [%r6+4];
	ld.shared.f32 	%f328, [%r9+64];
	fma.rn.f32 	%f329, %f327, %f328, %f326;
	ld.shared.f32 	%f330, [%r6+8];
	ld.shared.f32 	%f331, [%r9+128];
	fma.rn.f32 	%f332, %f330, %f331, %f329;
	ld.shared.f32 	%f333, [%r6+12];
	ld.shared.f32 	%f334, [%r9+192];
	fma.rn.f32 	%f335, %f333, %f334, %f332;
	ld.shared.f32 	%f336, [%r6+16];
	ld.shared.f32 	%f337, [%r9+256];
	fma.rn.f32 	%f338, %f336, %f337, %f335;
	ld.shared.f32 	%f339, [%r6+20];
	ld.shared.f32 	%f340, [%r9+320];
	fma.rn.f32 	%f341, %f339, %f340, %f338;
	ld.shared.f32 	%f342, [%r6+24];
	ld.shared.f32 	%f343, [%r9+384];
	fma.rn.f32 	%f344, %f342, %f343, %f341;
	ld.shared.f32 	%f345, [%r6+28];
	ld.shared.f32 	%f346, [%r9+448];
	fma.rn.f32 	%f347, %f345, %f346, %f344;
	ld.shared.f32 	%f348, [%r6+32];
	ld.shared.f32 	%f349, [%r9+512];
	fma.rn.f32 	%f350, %f348, %f349, %f347;
	ld.shared.f32 	%f351, [%r6+36];
	ld.shared.f32 	%f352, [%r9+576];
	fma.rn.f32 	%f353, %f351, %f352, %f350;
	ld.shared.f32 	%f354, [%r6+40];
	ld.shared.f32 	%f355, [%r9+640];
	fma.rn.f32 	%f356, %f354, %f355, %f353;
	ld.shared.f32 	%f357, [%r6+44];
	ld.shared.f32 	%f358, [%r9+704];
	fma.rn.f32 	%f359, %f357, %f358, %f356;
	ld.shared.f32 	%f360, [%r6+48];
	ld.shared.f32 	%f361, [%r9+768];
	fma.rn.f32 	%f362, %f360, %f361, %f359;
	ld.shared.f32 	%f363, [%r6+52];
	ld.shared.f32 	%f364, [%r9+832];
	fma.rn.f32 	%f365, %f363, %f364, %f362;
	ld.shared.f32 	%f366, [%r6+56];
	ld.shared.f32 	%f367, [%r9+896];
	fma.rn.f32 	%f368, %f366, %f367, %f365;
	ld.shared.f32 	%f369, [%r6+60];
	ld.shared.f32 	%f370, [%r9+960];
	fma.rn.f32 	%f5, %f369, %f370, %f368;
	bar.sync 	0;
	setp.gt.u32 	%p4, %r1, 1007;
	mov.f32 	%f3459, 0f00000000;
	or.pred  	%p5, %p3, %p4;
	@%p5 bra 	$L__BB2_6;
	ld.global.f32 	%f3459, [%rd2+64];
$L__BB2_6:
	setp.gt.s32 	%p6, %r2, 511;
	st.shared.f32 	[%r7], %f3459;
	setp.gt.u32 	%p7, %r3, 1007;
	mov.f32 	%f3460, 0f00000000;
	or.pred  	%p8, %p6, %p7;
	@%p8 bra 	$L__BB2_8;
	add.s32 	%r24, %r5, 8192;
	mul.wide.u32 	%rd10, %r24, 4;
	add.s64 	%rd11, %rd1, %rd10;
	ld.global.f32 	%f3460, [%rd11];
$L__BB2_8:
	setp.gt.u32 	%p9, %r4, 1;
	st.shared.f32 	[%r8], %f3460;
	bar.sync 	0;
	ld.shared.f32 	%f373, [%r6];
	ld.shared.f32 	%f374, [%r9];
	fma.rn.f32 	%f375, %f373, %f374, %f5;
	ld.shared.f32 	%f376, [%r6+4];
	ld.shared.f32 	%f377, [%r9+64];
	fma.rn.f32 	%f378, %f376, %f377, %f375;
	ld.shared.f32 	%f379, [%r6+8];
	ld.shared.f32 	%f380, [%r9+128];
	fma.rn.f32 	%f381, %f379, %f380, %f378;
	ld.shared.f32 	%f382, [%r6+12];
	ld.shared.f32 	%f383, [%r9+192];
	fma.rn.f32 	%f384, %f382, %f383, %f381;
	ld.shared.f32 	%f385, [%r6+16];
	ld.shared.f32 	%f386, [%r9+256];
	fma.rn.f32 	%f387, %f385, %f386, %f384;
	ld.shared.f32 	%f388, [%r6+20];
	ld.shared.f32 	%f389, [%r9+320];
	fma.rn.f32 	%f390, %f388, %f389, %f387;
	ld.shared.f32 	%f391, [%r6+24];
	ld.shared.f32 	%f392, [%r9+384];
	fma.rn.f32 	%f393, %f391, %f392, %f390;
	ld.shared.f32 	%f394, [%r6+28];
	ld.shared.f32 	%f395, [%r9+448];
	fma.rn.f32 	%f396, %f394, %f395, %f393;
	ld.shared.f32 	%f397, [%r6+32];
	ld.shared.f32 	%f398, [%r9+512];
	fma.rn.f32 	%f399, %f397, %f398, %f396;
	ld.shared.f32 	%f400, [%r6+36];
	ld.shared.f32 	%f401, [%r9+576];
	fma.rn.f32 	%f402, %f400, %f401, %f399;
	ld.shared.f32 	%f403, [%r6+40];
	ld.shared.f32 	%f404, [%r9+640];
	fma.rn.f32 	%f405, %f403, %f404, %f402;
	ld.shared.f32 	%f406, [%r6+44];
	ld.shared.f32 	%f407, [%r9+704];
	fma.rn.f32 	%f408, %f406, %f407, %f405;
	ld.shared.f32 	%f409, [%r6+48];
	ld.shared.f32 	%f410, [%r9+768];
	fma.rn.f32 	%f411, %f409, %f410, %f408;
	ld.shared.f32 	%f412, [%r6+52];
	ld.shared.f32 	%f413, [%r9+832];
	fma.rn.f32 	%f414, %f412, %f413, %f411;
	ld.shared.f32 	%f415, [%r6+56];
	ld.shared.f32 	%f416, [%r9+896];
	fma.rn.f32 	%f417, %f415, %f416, %f414;
	ld.shared.f32 	%f418, [%r6+60];
	ld.shared.f32 	%f419, [%r9+960];
	fma.rn.f32 	%f10, %f418, %f419, %f417;
	bar.sync 	0;
	setp.gt.u32 	%p10, %r1, 991;
	mov.f32 	%f3461, 0f00000000;
	or.pred  	%p11, %p9, %p10;
	@%p11 bra 	$L__BB2_10;
	ld.global.f32 	%f3461, [%rd2+128];
$L__BB2_10:
	setp.gt.s32 	%p12, %r2, 511;
	st.shared.f32 	[%r7], %f3461;
	setp.gt.u32 	%p13, %r3, 991;
	mov.f32 	%f3462, 0f00000000;
	or.pred  	%p14, %p12, %p13;
	@%p14 bra 	$L__BB2_12;
	add.s32 	%r26, %r5, 16384;
	mul.wide.u32 	%rd12, %r26, 4;
	add.s64 	%rd13, %rd1, %rd12;
	ld.global.f32 	%f3462, [%rd13];
$L__BB2_12:
	setp.gt.u32 	%p15, %r4, 1;
	st.shared.f32 	[%r8], %f3462;
	bar.sync 	0;
	ld.shared.f32 	%f422, [%r6];
	ld.shared.f32 	%f423, [%r9];
	fma.rn.f32 	%f424, %f422, %f423, %f10;
	ld.shared.f32 	%f425, [%r6+4];
	ld.shared.f32 	%f426, [%r9+64];
	fma.rn.f32 	%f427, %f425, %f426, %f424;
	ld.shared.f32 	%f428, [%r6+8];
	ld.shared.f32 	%f429, [%r9+128];
	fma.rn.f32 	%f430, %f428, %f429, %f427;
	ld.shared.f32 	%f431, [%r6+12];
	ld.shared.f32 	%f432, [%r9+192];
	fma.rn.f32 	%f433, %f431, %f432, %f430;
	ld.shared.f32 	%f434, [%r6+16];
	ld.shared.f32 	%f435, [%r9+256];
	fma.rn.f32 	%f436, %f434, %f435, %f433;
	ld.shared.f32 	%f437, [%r6+20];
	ld.shared.f32 	%f438, [%r9+320];
	fma.rn.f32 	%f439, %f437, %f438, %f436;
	ld.shared.f32 	%f440, [%r6+24];
	ld.shared.f32 	%f441, [%r9+384];
	fma.rn.f32 	%f442, %f440, %f441, %f439;
	ld.shared.f32 	%f443, [%r6+28];
	ld.shared.f32 	%f444, [%r9+448];
	fma.rn.f32 	%f445, %f443, %f444, %f442;
	ld.shared.f32 	%f446, [%r6+32];
	ld.shared.f32 	%f447, [%r9+512];
	fma.rn.f32 	%f448, %f446, %f447, %f445;
	ld.shared.f32 	%f449, [%r6+36];
	ld.shared.f32 	%f450, [%r9+576];
	fma.rn.f32 	%f451, %f449, %f450, %f448;
	ld.shared.f32 	%f452, [%r6+40];
	ld.shared.f32 	%f453, [%r9+640];
	fma.rn.f32 	%f454, %f452, %f453, %f451;
	ld.shared.f32 	%f455, [%r6+44];
	ld.shared.f32 	%f456, [%r9+704];
	fma.rn.f32 	%f457, %f455, %f456, %f454;
	ld.shared.f32 	%f458, [%r6+48];
	ld.shared.f32 	%f459, [%r9+768];
	fma.rn.f32 	%f460, %f458, %f459, %f457;
	ld.shared.f32 	%f461, [%r6+52];
	ld.shared.f32 	%f462, [%r9+832];
	fma.rn.f32 	%f463, %f461, %f462, %f460;
	ld.shared.f32 	%f464, [%r6+56];
	ld.shared.f32 	%f465, [%r9+896];
	fma.rn.f32 	%f466, %f464, %f465, %f463;
	ld.shared.f32 	%f467, [%r6+60];
	ld.shared.f32 	%f468, [%r9+960];
	fma.rn.f32 	%f15, %f467, %f468, %f466;
	bar.sync 	0;
	setp.gt.u32 	%p16, %r1, 975;
	mov.f32 	%f3463, 0f00000000;
	or.pred  	%p17, %p15, %p16;
	@%p17 bra 	$L__BB2_14;
	ld.global.f32 	%f3463, [%rd2+192];
$L__BB2_14:
	setp.gt.s32 	%p18, %r2, 511;
	st.shared.f32 	[%r7], %f3463;
	setp.gt.u32 	%p19, %r3, 975;
	mov.f32 	%f3464, 0f00000000;
	or.pred  	%p20, %p18, %p19;
	@%p20 bra 	$L__BB2_16;
	add.s32 	%r28, %r5, 24576;
	mul.wide.u32 	%rd14, %r28, 4;
	add.s64 	%rd15, %rd1, %rd14;
	ld.global.f32 	%f3464, [%rd15];
$L__BB2_16:
	setp.gt.u32 	%p21, %r4, 1;
	st.shared.f32 	[%r8], %f3464;
	bar.sync 	0;
	ld.shared.f32 	%f471, [%r6];
	ld.shared.f32 	%f472, [%r9];
	fma.rn.f32 	%f473, %f471, %f472, %f15;
	ld.shared.f32 	%f474, [%r6+4];
	ld.shared.f32 	%f475, [%r9+64];
	fma.rn.f32 	%f476, %f474, %f475, %f473;
	ld.shared.f32 	%f477, [%r6+8];
	ld.shared.f32 	%f478, [%r9+128];
	fma.rn.f32 	%f479, %f477, %f478, %f476;
	ld.shared.f32 	%f480, [%r6+12];
	ld.shared.f32 	%f481, [%r9+192];
	fma.rn.f32 	%f482, %f480, %f481, %f479;
	ld.shared.f32 	%f483, [%r6+16];
	ld.shared.f32 	%f484, [%r9+256];
	fma.rn.f32 	%f485, %f483, %f484, %f482;
	ld.shared.f32 	%f486, [%r6+20];
	ld.shared.f32 	%f487, [%r9+320];
	fma.rn.f32 	%f488, %f486, %f487, %f485;
	ld.shared.f32 	%f489, [%r6+24];
	ld.shared.f32 	%f490, [%r9+384];
	fma.rn.f32 	%f491, %f489, %f490, %f488;
	ld.shared.f32 	%f492, [%r6+28];
	ld.shared.f32 	%f493, [%r9+448];
	fma.rn.f32 	%f494, %f492, %f493, %f491;
	ld.shared.f32 	%f495, [%r6+32];
	ld.shared.f32 	%f496, [%r9+512];
	fma.rn.f32 	%f497, %f495, %f496, %f494;
	ld.shared.f32 	%f498, [%r6+36];
	ld.shared.f32 	%f499, [%r9+576];
	fma.rn.f32 	%f500, %f498, %f499, %f497;
	ld.shared.f32 	%f501, [%r6+40];
	ld.shared.f32 	%f502, [%r9+640];
	fma.rn.f32 	%f503, %f501, %f502, %f500;
	ld.shared.f32 	%f504, [%r6+44];
	ld.shared.f32 	%f505, [%r9+704];
	fma.rn.f32 	%f506, %f504, %f505, %f503;
	ld.shared.f32 	%f507, [%r6+48];
	ld.shared.f32 	%f508, [%r9+768];
	fma.rn.f32 	%f509, %f507, %f508, %f506;
	ld.shared.f32 	%f510, [%r6+52];
	ld.shared.f32 	%f511, [%r9+832];
	fma.rn.f32 	%f512, %f510, %f511, %f509;
	ld.shared.f32 	%f513, [%r6+56];
	ld.shared.f32 	%f514, [%r9+896];
	fma.rn.f32 	%f515, %f513, %f514, %f512;
	ld.shared.f32 	%f516, [%r6+60];
	ld.shared.f32 	%f517, [%r9+960];
	fma.rn.f32 	%f20, %f516, %f517, %f515;
	bar.sync 	0;
	setp.gt.u32 	%p22, %r1, 959;
	mov.f32 	%f3465, 0f00000000;
	or.pred  	%p23, %p21, %p22;
	@%p23 bra 	$L__BB2_18;
	ld.global.f32 	%f3465, [%rd2+256];
$L__BB2_18:
	setp.gt.s32 	%p24, %r2, 511;
	st.shared.f32 	[%r7], %f3465;
	setp.gt.u32 	%p25, %r3, 959;
	mov.f32 	%f3466, 0f00000000;
	or.pred  	%p26, %p24, %p25;
	@%p26 bra 	$L__BB2_20;
	add.s32 	%r30, %r5, 32768;
	mul.wide.u32 	%rd16, %r30, 4;
	add.s64 	%rd17, %rd1, %rd16;
	ld.global.f32 	%f3466, [%rd17];
$L__BB2_20:
	setp.gt.u32 	%p27, %r4, 1;
	st.shared.f32 	[%r8], %f3466;
	bar.sync 	0;
	ld.shared.f32 	%f520, [%r6];
	ld.shared.f32 	%f521, [%r9];
	fma.rn.f32 	%f522, %f520, %f521, %f20;
	ld.shared.f32 	%f523, [%r6+4];
	ld.shared.f32 	%f524, [%r9+64];
	fma.rn.f32 	%f525, %f523, %f524, %f522;
	ld.shared.f32 	%f526, [%r6+8];
	ld.shared.f32 	%f527, [%r9+128];
	fma.rn.f32 	%f528, %f526, %f527, %f525;
	ld.shared.f32 	%f529, [%r6+12];
	ld.shared.f32 	%f530, [%r9+192];
	fma.rn.f32 	%f531, %f529, %f530, %f528;
	ld.shared.f32 	%f532, [%r6+16];
	ld.shared.f32 	%f533, [%r9+256];
	fma.rn.f32 	%f534, %f532, %f533, %f531;
	ld.shared.f32 	%f535, [%r6+20];
	ld.shared.f32 	%f536, [%r9+320];
	fma.rn.f32 	%f537, %f535, %f536, %f534;
	ld.shared.f32 	%f538, [%r6+24];
	ld.shared.f32 	%f539, [%r9+384];
	fma.rn.f32 	%f540, %f538, %f539, %f537;
	ld.shared.f32 	%f541, [%r6+28];
	ld.shared.f32 	%f542, [%r9+448];
	fma.rn.f32 	%f543, %f541, %f542, %f540;
	ld.shared.f32 	%f544, [%r6+32];
	ld.shared.f32 	%f545, [%r9+512];
	fma.rn.f32 	%f546, %f544, %f545, %f543;
	ld.shared.f32 	%f547, [%r6+36];
	ld.shared.f32 	%f548, [%r9+576];
	fma.rn.f32 	%f549, %f547, %f548, %f546;
	ld.shared.f32 	%f550, [%r6+40];
	ld.shared.f32 	%f551, [%r9+640];
	fma.rn.f32 	%f552, %f550, %f551, %f549;
	ld.shared.f32 	%f553, [%r6+44];
	ld.shared.f32 	%f554, [%r9+704];
	fma.rn.f32 	%f555, %f553, %f554, %f552;
	ld.shared.f32 	%f556, [%r6+48];
	ld.shared.f32 	%f557, [%r9+768];
	fma.rn.f32 	%f558, %f556, %f557, %f555;
	ld.shared.f32 	%f559, [%r6+52];
	ld.shared.f32 	%f560, [%r9+832];
	fma.rn.f32 	%f561, %f559, %f560, %f558;
	ld.shared.f32 	%f562, [%r6+56];
	ld.shared.f32 	%f563, [%r9+896];
	fma.rn.f32 	%f564, %f562, %f563, %f561;
	ld.shared.f32 	%f565, [%r6+60];
	ld.shared.f32 	%f566, [%r9+960];
	fma.rn.f32 	%f25, %f565, %f566, %f564;
	bar.sync 	0;
	setp.gt.u32 	%p28, %r1, 943;
	mov.f32 	%f3467, 0f00000000;
	or.pred  	%p29, %p27, %p28;
	@%p29 bra 	$L__BB2_22;
	ld.global.f32 	%f3467, [%rd2+320];
$L__BB2_22:
	setp.gt.s32 	%p30, %r2, 511;
	st.shared.f32 	[%r7], %f3467;
	setp.gt.u32 	%p31, %r3, 943;
	mov.f32 	%f3468, 0f00000000;
	or.pred  	%p32, %p30, %p31;
	@%p32 bra 	$L__BB2_24;
	add.s32 	%r32, %r5, 40960;
	mul.wide.u32 	%rd18, %r32, 4;
	add.s64 	%rd19, %rd1, %rd18;
	ld.global.f32 	%f3468, [%rd19];
$L__BB2_24:
	setp.gt.u32 	%p33, %r4, 1;
	st.shared.f32 	[%r8], %f3468;
	bar.sync 	0;
	ld.shared.f32 	%f569, [%r6];
	ld.shared.f32 	%f570, [%r9];
	fma.rn.f32 	%f571, %f569, %f570, %f25;
	ld.shared.f32 	%f572, [%r6+4];
	ld.shared.f32 	%f573, [%r9+64];
	fma.rn.f32 	%f574, %f572, %f573, %f571;
	ld.shared.f32 	%f575, [%r6+8];
	ld.shared.f32 	%f576, [%r9+128];
	fma.rn.f32 	%f577, %f575, %f576, %f574;
	ld.shared.f32 	%f578, [%r6+12];
	ld.shared.f32 	%f579, [%r9+192];
	fma.rn.f32 	%f580, %f578, %f579, %f577;
	ld.shared.f32 	%f581, [%r6+16];
	ld.shared.f32 	%f582, [%r9+256];
	fma.rn.f32 	%f583, %f581, %f582, %f580;
	ld.shared.f32 	%f584, [%r6+20];
	ld.shared.f32 	%f585, [%r9+320];
	fma.rn.f32 	%f586, %f584, %f585, %f583;
	ld.shared.f32 	%f587, [%r6+24];
	ld.shared.f32 	%f588, [%r9+384];
	fma.rn.f32 	%f589, %f587, %f588, %f586;
	ld.shared.f32 	%f590, [%r6+28];
	ld.shared.f32 	%f591, [%r9+448];
	fma.rn.f32 	%f592, %f590, %f591, %f589;
	ld.shared.f32 	%f593, [%r6+32];
	ld.shared.f32 	%f594, [%r9+512];
	fma.rn.f32 	%f595, %f593, %f594, %f592;
	ld.shared.f32 	%f596, [%r6+36];
	ld.shared.f32 	%f597, [%r9+576];
	fma.rn.f32 	%f598, %f596, %f597, %f595;
	ld.shared.f32 	%f599, [%r6+40];
	ld.shared.f32 	%f600, [%r9+640];
	fma.rn.f32 	%f601, %f599, %f600, %f598;
	ld.shared.f32 	%f602, [%r6+44];
	ld.shared.f32 	%f603, [%r9+704];
	fma.rn.f32 	%f604, %f602, %f603, %f601;
	ld.shared.f32 	%f605, [%r6+48];
	ld.shared.f32 	%f606, [%r9+768];
	fma.rn.f32 	%f607, %f605, %f606, %f604;
	ld.shared.f32 	%f608, [%r6+52];
	ld.shared.f32 	%f609, [%r9+832];
	fma.rn.f32 	%f610, %f608, %f609, %f607;
	ld.shared.f32 	%f611, [%r6+56];
	ld.shared.f32 	%f612, [%r9+896];
	fma.rn.f32 	%f613, %f611, %f612, %f610;
	ld.shared.f32 	%f614, [%r6+60];
	ld.shared.f32 	%f615, [%r9+960];
	fma.rn.f32 	%f30, %f614, %f615, %f613;
	bar.sync 	0;
	setp.gt.u32 	%p34, %r1, 927;
	mov.f32 	%f3469, 0f00000000;
	or.pred  	%p35, %p33, %p34;
	@%p35 bra 	$L__BB2_26;
	ld.global.f32 	%f3469, [%rd2+384];
$L__BB2_26:
	setp.gt.s32 	%p36, %r2, 511;
	st.shared.f32 	[%r7], %f3469;
	setp.gt.u32 	%p37, %r3, 927;
	mov.f32 	%f3470, 0f00000000;
	or.pred  	%p38, %p36, %p37;
	@%p38 bra 	$L__BB2_28;
	add.s32 	%r34, %r5, 49152;
	mul.wide.u32 	%rd20, %r34, 4;
	add.s64 	%rd21, %rd1, %rd20;
	ld.global.f32 	%f3470, [%rd21];
$L__BB2_28:
	setp.gt.u32 	%p39, %r4, 1;
	st.shared.f32 	[%r8], %f3470;
	bar.sync 	0;
	ld.shared.f32 	%f618, [%r6];
	ld.shared.f32 	%f619, [%r9];
	fma.rn.f32 	%f620, %f618, %f619, %f30;
	ld.shared.f32 	%f621, [%r6+4];
	ld.shared.f32 	%f622, [%r9+64];
	fma.rn.f32 	%f623, %f621, %f622, %f620;
	ld.shared.f32 	%f624, [%r6+8];
	ld.shared.f32 	%f625, [%r9+128];
	fma.rn.f32 	%f626, %f624, %f625, %f623;
	ld.shared.f32 	%f627, [%r6+12];
	ld.shared.f32 	%f628, [%r9+192];
	fma.rn.f32 	%f629, %f627, %f628, %f626;
	ld.shared.f32 	%f630, [%r6+16];
	ld.shared.f32 	%f631, [%r9+256];
	fma.rn.f32 	%f632, %f630, %f631, %f629;
	ld.shared.f32 	%f633, [%r6+20];
	ld.shared.f32 	%f634, [%r9+320];
	fma.rn.f32 	%f635, %f633, %f634, %f632;
	ld.shared.f32 	%f636, [%r6+24];
	ld.shared.f32 	%f637, [%r9+384];
	fma.rn.f32 	%f638, %f636, %f637, %f635;
	ld.shared.f32 	%f639, [%r6+28];
	ld.shared.f32 	%f640, [%r9+448];
	fma.rn.f32 	%f641, %f639, %f640, %f638;
	ld.shared.f32 	%f642, [%r6+32];
	ld.shared.f32 	%f643, [%r9+512];
	fma.rn.f32 	%f644, %f642, %f643, %f641;
	ld.shared.f32 	%f645, [%r6+36];
	ld.shared.f32 	%f646, [%r9+576];
	fma.rn.f32 	%f647, %f645, %f646, %f644;
	ld.shared.f32 	%f648, [%r6+40];
	ld.shared.f32 	%f649, [%r9+640];
	fma.rn.f32 	%f650, %f648, %f649, %f647;
	ld.shared.f32 	%f651, [%r6+44];
	ld.shared.f32 	%f652, [%r9+704];
	fma.rn.f32 	%f653, %f651, %f652, %f650;
	ld.shared.f32 	%f654, [%r6+48];
	ld.shared.f32 	%f655, [%r9+768];
	fma.rn.f32 	%f656, %f654, %f655, %f653;
	ld.shared.f32 	%f657, [%r6+52];
	ld.shared.f32 	%f658, [%r9+832];
	fma.rn.f32 	%f659, %f657, %f658, %f656;
	ld.shared.f32 	%f660, [%r6+56];
	ld.shared.f32 	%f661, [%r9+896];
	fma.rn.f32 	%f662, %f660, %f661, %f659;
	ld.shared.f32 	%f663, [%r6+60];
	ld.shared.f32 	%f664, [%r9+960];
	fma.rn.f32 	%f35, %f663, %f664, %f662;
	bar.sync 	0;
	setp.gt.u32 	%p40, %r1, 911;
	mov.f32 	%f3471, 0f00000000;
	or.pred  	%p41, %p39, %p40;
	@%p41 bra 	$L__BB2_30;
	ld.global.f32 	%f3471, [%rd2+448];
$L__BB2_30:
	setp.gt.s32 	%p42, %r2, 511;
	st.shared.f32 	[%r7], %f3471;
	setp.gt.u32 	%p43, %r3, 911;
	mov.f32 	%f3472, 0f00000000;
	or.pred  	%p44, %p42, %p43;
	@%p44 bra 	$L__BB2_32;
	add.s32 	%r36, %r5, 57344;
	mul.wide.u32 	%rd22, %r36, 4;
	add.s64 	%rd23, %rd1, %rd22;
	ld.global.f32 	%f3472, [%rd23];
$L__BB2_32:
	setp.gt.u32 	%p45, %r4, 1;
	st.shared.f32 	[%r8], %f3472;
	bar.sync 	0;
	ld.shared.f32 	%f667, [%r6];
	ld.shared.f32 	%f668, [%r9];
	fma.rn.f32 	%f669, %f667, %f668, %f35;
	ld.shared.f32 	%f670, [%r6+4];
	ld.shared.f32 	%f671, [%r9+64];
	fma.rn.f32 	%f672, %f670, %f671, %f669;
	ld.shared.f32 	%f673, [%r6+8];
	ld.shared.f32 	%f674, [%r9+128];
	fma.rn.f32 	%f675, %f673, %f674, %f672;
	ld.shared.f32 	%f676, [%r6+12];
	ld.shared.f32 	%f677, [%r9+192];
	fma.rn.f32 	%f678, %f676, %f677, %f675;
	ld.shared.f32 	%f679, [%r6+16];
	ld.shared.f32 	%f680, [%r9+256];
	fma.rn.f32 	%f681, %f679, %f680, %f678;
	ld.shared.f32 	%f682, [%r6+20];
	ld.shared.f32 	%f683, [%r9+320];
	fma.rn.f32 	%f684, %f682, %f683, %f681;
	ld.shared.f32 	%f685, [%r6+24];
	ld.shared.f32 	%f686, [%r9+384];
	fma.rn.f32 	%f687, %f685, %f686, %f684;
	ld.shared.f32 	%f688, [%r6+28];
	ld.shared.f32 	%f689, [%r9+448];
	fma.rn.f32 	%f690, %f688, %f689, %f687;
	ld.shared.f32 	%f691, [%r6+32];
	ld.shared.f32 	%f692, [%r9+512];
	fma.rn.f32 	%f693, %f691, %f692, %f690;
	ld.shared.f32 	%f694, [%r6+36];
	ld.shared.f32 	%f695, [%r9+576];
	fma.rn.f32 	%f696, %f694, %f695, %f693;
	ld.shared.f32 	%f697, [%r6+40];
	ld.shared.f32 	%f698, [%r9+640];
	fma.rn.f32 	%f699, %f697, %f698, %f696;
	ld.shared.f32 	%f700, [%r6+44];
	ld.shared.f32 	%f701, [%r9+704];
	fma.rn.f32 	%f702, %f700, %f701, %f699;
	ld.shared.f32 	%f703, [%r6+48];
	ld.shared.f32 	%f704, [%r9+768];
	fma.rn.f32 	%f705, %f703, %f704, %f702;
	ld.shared.f32 	%f706, [%r6+52];
	ld.shared.f32 	%f707, [%r9+832];
	fma.rn.f32 	%f708, %f706, %f707, %f705;
	ld.shared.f32 	%f709, [%r6+56];
	ld.shared.f32 	%f710, [%r9+896];
	fma.rn.f32 	%f711, %f709, %f710, %f708;
	ld.shared.f32 	%f712, [%r6+60];
	ld.shared.f32 	%f713, [%r9+960];
	fma.rn.f32 	%f40, %f712, %f713, %f711;
	bar.sync 	0;
	setp.gt.u32 	%p46, %r1, 895;
	mov.f32 	%f3473, 0f00000000;
	or.pred  	%p47, %p45, %p46;
	@%p47 bra 	$L__BB2_34;
	ld.global.f32 	%f3473, [%rd2+512];
$L__BB2_34:
	setp.gt.s32 	%p48, %r2, 511;
	st.shared.f32 	[%r7], %f3473;
	setp.gt.u32 	%p49, %r3, 895;
	mov.f32 	%f3474, 0f00000000;
	or.pred  	%p50, %p48, %p49;
	@%p50 bra 	$L__BB2_36;
	add.s32 	%r38, %r5, 65536;
	mul.wide.u32 	%rd24, %r38, 4;
	add.s64 	%rd25, %rd1, %rd24;
	ld.global.f32 	%f3474, [%rd25];
$L__BB2_36:
	setp.gt.u32 	%p51, %r4, 1;
	st.shared.f32 	[%r8], %f3474;
	bar.sync 	0;
	ld.shared.f32 	%f716, [%r6];
	ld.shared.f32 	%f717, [%r9];
	fma.rn.f32 	%f718, %f716, %f717, %f40;
	ld.shared.f32 	%f719, [%r6+4];
	ld.shared.f32 	%f720, [%r9+64];
	fma.rn.f32 	%f721, %f719, %f720, %f718;
	ld.shared.f32 	%f722, [%r6+8];
	ld.shared.f32 	%f723, [%r9+128];
	fma.rn.f32 	%f724, %f722, %f723, %f721;
	ld.shared.f32 	%f725, [%r6+12];
	ld.shared.f32 	%f726, [%r9+192];
	fma.rn.f32 	%f727, %f725, %f726, %f724;
	ld.shared.f32 	%f728, [%r6+16];
	ld.shared.f32 	%f729, [%r9+256];
	fma.rn.f32 	%f730, %f728, %f729, %f727;
	ld.shared.f32 	%f731, [%r6+20];
	ld.shared.f32 	%f732, [%r9+320];
	fma.rn.f32 	%f733, %f731, %f732, %f730;
	ld.shared.f32 	%f734, [%r6+24];
	ld.shared.f32 	%f735, [%r9+384];
	fma.rn.f32 	%f736, %f734, %f735, %f733;
	ld.shared.f32 	%f737, [%r6+28];
	ld.shared.f32 	%f738, [%r9+448];
	fma.rn.f32 	%f739, %f737, %f738, %f736;
	ld.shared.f32 	%f740, [%r6+32];
	ld.shared.f32 	%f741, [%r9+512];
	fma.rn.f32 	%f742, %f740, %f741, %f739;
	ld.shared.f32 	%f743, [%r6+36];
	ld.shared.f32 	%f744, [%r9+576];
	fma.rn.f32 	%f745, %f743, %f744, %f742;
	ld.shared.f32 	%f746, [%r6+40];
	ld.shared.f32 	%f747, [%r9+640];
	fma.rn.f32 	%f748, %f746, %f747, %f745;
	ld.shared.f32 	%f749, [%r6+44];
	ld.shared.f32 	%f750, [%r9+704];
	fma.rn.f32 	%f751, %f749, %f750, %f748;
	ld.shared.f32 	%f752, [%r6+48];
	ld.shared.f32 	%f753, [%r9+768];
	fma.rn.f32 	%f754, %f752, %f753, %f751;
	ld.shared.f32 	%f755, [%r6+52];
	ld.shared.f32 	%f756, [%r9+832];
	fma.rn.f32 	%f757, %f755, %f756, %f754;
	ld.shared.f32 	%f758, [%r6+56];
	ld.shared.f32 	%f759, [%r9+896];
	fma.rn.f32 	%f760, %f758, %f759, %f757;
	ld.shared.f32 	%f761, [%r6+60];
	ld.shared.f32 	%f762, [%r9+960];
	fma.rn.f32 	%f45, %f761, %f762, %f760;
	bar.sync 	0;
	setp.gt.u32 	%p52, %r1, 879;
	mov.f32 	%f3475, 0f00000000;
	or.pred  	%p53, %p51, %p52;
	@%p53 bra 	$L__BB2_38;
	ld.global.f32 	%f3475, [%rd2+576];
$L__BB2_38:
	setp.gt.s32 	%p54, %r2, 511;
	st.shared.f32 	[%r7], %f3475;
	setp.gt.u32 	%p55, %r3, 879;
	mov.f32 	%f3476, 0f00000000;
	or.pred  	%p56, %p54, %p55;
	@%p56 bra 	$L__BB2_40;
	add.s32 	%r40, %r5, 73728;
	mul.wide.u32 	%rd26, %r40, 4;
	add.s64 	%rd27, %rd1, %rd26;
	ld.global.f32 	%f3476, [%rd27];
$L__BB2_40:
	setp.gt.u32 	%p57, %r4, 1;
	st.shared.f32 	[%r8], %f3476;
	bar.sync 	0;
	ld.shared.f32 	%f765, [%r6];
	ld.shared.f32 	%f766, [%r9];
	fma.rn.f32 	%f767, %f765, %f766, %f45;
	ld.shared.f32 	%f768, [%r6+4];
	ld.shared.f32 	%f769, [%r9+64];
	fma.rn.f32 	%f770, %f768, %f769, %f767;
	ld.shared.f32 	%f771, [%r6+8];
	ld.shared.f32 	%f772, [%r9+128];
	fma.rn.f32 	%f773, %f771, %f772, %f770;
	ld.shared.f32 	%f774, [%r6+12];
	ld.shared.f32 	%f775, [%r9+192];
	fma.rn.f32 	%f776, %f774, %f775, %f773;
	ld.shared.f32 	%f777, [%r6+16];
	ld.shared.f32 	%f778, [%r9+256];
	fma.rn.f32 	%f779, %f777, %f778, %f776;
	ld.shared.f32 	%f780, [%r6+20];
	ld.shared.f32 	%f781, [%r9+320];
	fma.rn.f32 	%f782, %f780, %f781, %f779;
	ld.shared.f32 	%f783, [%r6+24];
	ld.shared.f32 	%f784, [%r9+384];
	fma.rn.f32 	%f785, %f783, %f784, %f782;
	ld.shared.f32 	%f786, [%r6+28];
	ld.shared.f32 	%f787, [%r9+448];
	fma.rn.f32 	%f788, %f786, %f787, %f785;
	ld.shared.f32 	%f789, [%r6+32];
	ld.shared.f32 	%f790, [%r9+512];
	fma.rn.f32 	%f791, %f789, %f790, %f788;
	ld.shared.f32 	%f792, [%r6+36];
	ld.shared.f32 	%f793, [%r9+576];
	fma.rn.f32 	%f794, %f792, %f793, %f791;
	ld.shared.f32 	%f795, [%r6+40];
	ld.shared.f32 	%f796, [%r9+640];
	fma.rn.f32 	%f797, %f795, %f796, %f794;
	ld.shared.f32 	%f798, [%r6+44];
	ld.shared.f32 	%f799, [%r9+704];
	fma.rn.f32 	%f800, %f798, %f799, %f797;
	ld.shared.f32 	%f801, [%r6+48];
	ld.shared.f32 	%f802, [%r9+768];
	fma.rn.f32 	%f803, %f801, %f802, %f800;
	ld.shared.f32 	%f804, [%r6+52];
	ld.shared.f32 	%f805, [%r9+832];
	fma.rn.f32 	%f806, %f804, %f805, %f803;
	ld.shared.f32 	%f807, [%r6+56];
	ld.shared.f32 	%f808, [%r9+896];
	fma.rn.f32 	%f809, %f807, %f808, %f806;
	ld.shared.f32 	%f810, [%r6+60];
	ld.shared.f32 	%f811, [%r9+960];
	fma.rn.f32 	%f50, %f810, %f811, %f809;
	bar.sync 	0;
	setp.gt.u32 	%p58, %r1, 863;
	mov.f32 	%f3477, 0f00000000;
	or.pred  	%p59, %p57, %p58;
	@%p59 bra 	$L__BB2_42;
	ld.global.f32 	%f3477, [%rd2+640];
$L__BB2_42:
	setp.gt.s32 	%p60, %r2, 511;
	st.shared.f32 	[%r7], %f3477;
	setp.gt.u32 	%p61, %r3, 863;
	mov.f32 	%f3478, 0f00000000;
	or.pred  	%p62, %p60, %p61;
	@%p62 bra 	$L__BB2_44;
	add.s32 	%r42, %r5, 81920;
	mul.wide.u32 	%rd28, %r42, 4;
	add.s64 	%rd29, %rd1, %rd28;
	ld.global.f32 	%f3478, [%rd29];
$L__BB2_44:
	setp.gt.u32 	%p63, %r4, 1;
	st.shared.f32 	[%r8], %f3478;
	bar.sync 	0;
	ld.shared.f32 	%f814, [%r6];
	ld.shared.f32 	%f815, [%r9];
	fma.rn.f32 	%f816, %f814, %f815, %f50;
	ld.shared.f32 	%f817, [%r6+4];
	ld.shared.f32 	%f818, [%r9+64];
	fma.rn.f32 	%f819, %f817, %f818, %f816;
	ld.shared.f32 	%f820, [%r6+8];
	ld.shared.f32 	%f821, [%r9+128];
	fma.rn.f32 	%f822, %f820, %f821, %f819;
	ld.shared.f32 	%f823, [%r6+12];
	ld.shared.f32 	%f824, [%r9+192];
	fma.rn.f32 	%f825, %f823, %f824, %f822;
	ld.shared.f32 	%f826, [%r6+16];
	ld.shared.f32 	%f827, [%r9+256];
	fma.rn.f32 	%f828, %f826, %f827, %f825;
	ld.shared.f32 	%f829, [%r6+20];
	ld.shared.f32 	%f830, [%r9+320];
	fma.rn.f32 	%f831, %f829, %f830, %f828;
	ld.shared.f32 	%f832, [%r6+24];
	ld.shared.f32 	%f833, [%r9+384];
	fma.rn.f32 	%f834, %f832, %f833, %f831;
	ld.shared.f32 	%f835, [%r6+28];
	ld.shared.f32 	%f836, [%r9+448];
	fma.rn.f32 	%f837, %f835, %f836, %f834;
	ld.shared.f32 	%f838, [%r6+32];
	ld.shared.f32 	%f839, [%r9+512];
	fma.rn.f32 	%f840, %f838, %f839, %f837;
	ld.shared.f32 	%f841, [%r6+36];
	ld.shared.f32 	%f842, [%r9+576];
	fma.rn.f32 	%f843, %f841, %f842, %f840;
	ld.shared.f32 	%f844, [%r6+40];
	ld.shared.f32 	%f845, [%r9+640];
	fma.rn.f32 	%f846, %f844, %f845, %f843;
	ld.shared.f32 	%f847, [%r6+44];
	ld.shared.f32 	%f848, [%r9+704];
	fma.rn.f32 	%f849, %f847, %f848, %f846;
	ld.shared.f32 	%f850, [%r6+48];
	ld.shared.f32 	%f851, [%r9+768];
	fma.rn.f32 	%f852, %f850, %f851, %f849;
	ld.shared.f32 	%f853, [%r6+52];
	ld.shared.f32 	%f854, [%r9+832];
	fma.rn.f32 	%f855, %f853, %f854, %f852;
	ld.shared.f32 	%f856, [%r6+56];
	ld.shared.f32 	%f857, [%r9+896];
	fma.rn.f32 	%f858, %f856, %f857, %f855;
	ld.shared.f32 	%f859, [%r6+60];
	ld.shared.f32 	%f860, [%r9+960];
	fma.rn.f32 	%f55, %f859, %f860, %f858;
	bar.sync 	0;
	setp.gt.u32 	%p64, %r1, 847;
	mov.f32 	%f3479, 0f00000000;
	or.pred  	%p65, %p63, %p64;
	@%p65 bra 	$L__BB2_46;
	ld.global.f32 	%f3479, [%rd2+704];
$L__BB2_46:
	setp.gt.s32 	%p66, %r2, 511;
	st.shared.f32 	[%r7], %f3479;
	setp.gt.u32 	%p67, %r3, 847;
	mov.f32 	%f3480, 0f00000000;
	or.pred  	%p68, %p66, %p67;
	@%p68 bra 	$L__BB2_48;
	add.s32 	%r44, %r5, 90112;
	mul.wide.u32 	%rd30, %r44, 4;
	add.s64 	%rd31, %rd1, %rd30;
	ld.global.f32 	%f3480, [%rd31];
$L__BB2_48:
	setp.gt.u32 	%p69, %r4, 1;
	st.shared.f32 	[%r8], %f3480;
	bar.sync 	0;
	ld.shared.f32 	%f863, [%r6];
	ld.shared.f32 	%f864, [%r9];
	fma.rn.f32 	%f865, %f863, %f864, %f55;
	ld.shared.f32 	%f866, [%r6+4];
	ld.shared.f32 	%f867, [%r9+64];
	fma.rn.f32 	%f868, %f866, %f867, %f865;
	ld.shared.f32 	%f869, [%r6+8];
	ld.shared.f32 	%f870, [%r9+128];
	fma.rn.f32 	%f871, %f869, %f870, %f868;
	ld.shared.f32 	%f872, [%r6+12];
	ld.shared.f32 	%f873, [%r9+192];
	fma.rn.f32 	%f874, %f872, %f873, %f871;
	ld.shared.f32 	%f875, [%r6+16];
	ld.shared.f32 	%f876, [%r9+256];
	fma.rn.f32 	%f877, %f875, %f876, %f874;
	ld.shared.f32 	%f878, [%r6+20];
	ld.shared.f32 	%f879, [%r9+320];
	fma.rn.f32 	%f880, %f878, %f879, %f877;
	ld.shared.f32 	%f881, [%r6+24];
	ld.shared.f32 	%f882, [%r9+384];
	fma.rn.f32 	%f883, %f881, %f882, %f880;
	ld.shared.f32 	%f884, [%r6+28];
	ld.shared.f32 	%f885, [%r9+448];
	fma.rn.f32 	%f886, %f884, %f885, %f883;
	ld.shared.f32 	%f887, [%r6+32];
	ld.shared.f32 	%f888, [%r9+512];
	fma.rn.f32 	%f889, %f887, %f888, %f886;
	ld.shared.f32 	%f890, [%r6+36];
	ld.shared.f32 	%f891, [%r9+576];
	fma.rn.f32 	%f892, %f890, %f891, %f889;
	ld.shared.f32 	%f893, [%r6+40];
	ld.shared.f32 	%f894, [%r9+640];
	fma.rn.f32 	%f895, %f893, %f894, %f892;
	ld.shared.f32 	%f896, [%r6+44];
	ld.shared.f32 	%f897, [%r9+704];
	fma.rn.f32 	%f898, %f896, %f897, %f895;
	ld.shared.f32 	%f899, [%r6+48];
	ld.shared.f32 	%f900, [%r9+768];
	fma.rn.f32 	%f901, %f899, %f900, %f898;
	ld.shared.f32 	%f902, [%r6+52];
	ld.shared.f32 	%f903, [%r9+832];
	fma.rn.f32 	%f904, %f902, %f903, %f901;
	ld.shared.f32 	%f905, [%r6+56];
	ld.shared.f32 	%f906, [%r9+896];
	fma.rn.f32 	%f907, %f905, %f906, %f904;
	ld.shared.f32 	%f908, [%r6+60];
	ld.shared.f32 	%f909, [%r9+960];
	fma.rn.f32 	%f60, %f908, %f909, %f907;
	bar.sync 	0;
	setp.gt.u32 	%p70, %r1, 831;
	mov.f32 	%f3481, 0f00000000;
	or.pred  	%p71, %p69, %p70;
	@%p71 bra 	$L__BB2_50;
	ld.global.f32 	%f3481, [%rd2+768];
$L__BB2_50:
	setp.gt.s32 	%p72, %r2, 511;
	st.shared.f32 	[%r7], %f3481;
	setp.gt.u32 	%p73, %r3, 831;
	mov.f32 	%f3482, 0f00000000;
	or.pred  	%p74, %p72, %p73;
	@%p74 bra 	$L__BB2_52;
	add.s32 	%r46, %r5, 98304;
	mul.wide.u32 	%rd32, %r46, 4;
	add.s64 	%rd33, %rd1, %rd32;
	ld.global.f32 	%f3482, [%rd33];
$L__BB2_52:
	setp.gt.u32 	%p75, %r4, 1;
	st.shared.f32 	[%r8], %f3482;
	bar.sync 	0;
	ld.shared.f32 	%f912, [%r6];
	ld.shared.f32 	%f913, [%r9];
	fma.rn.f32 	%f914, %f912, %f913, %f60;
	ld.shared.f32 	%f915, [%r6+4];
	ld.shared.f32 	%f916, [%r9+64];
	fma.rn.f32 	%f917, %f915, %f916, %f914;
	ld.shared.f32 	%f918, [%r6+8];
	ld.shared.f32 	%f919, [%r9+128];
	fma.rn.f32 	%f920, %f918, %f919, %f917;
	ld.shared.f32 	%f921, [%r6+12];
	ld.shared.f32 	%f922, [%r9+192];
	fma.rn.f32 	%f923, %f921, %f922, %f920;
	ld.shared.f32 	%f924, [%r6+16];
	ld.shared.f32 	%f925, [%r9+256];
	fma.rn.f32 	%f926, %f924, %f925, %f923;
	ld.shared.f32 	%f927, [%r6+20];
	ld.shared.f32 	%f928, [%r9+320];
	fma.rn.f32 	%f929, %f927, %f928, %f926;
	ld.shared.f32 	%f930, [%r6+24];
	ld.shared.f32 	%f931, [%r9+384];
	fma.rn.f32 	%f932, %f930, %f931, %f929;
	ld.shared.f32 	%f933, [%r6+28];
	ld.shared.f32 	%f934, [%r9+448];
	fma.rn.f32 	%f935, %f933, %f934, %f932;
	ld.shared.f32 	%f936, [%r6+32];
	ld.shared.f32 	%f937, [%r9+512];
	fma.rn.f32 	%f938, %f936, %f937, %f935;
	ld.shared.f32 	%f939, [%r6+36];
	ld.shared.f32 	%f940, [%r9+576];
	fma.rn.f32 	%f941, %f939, %f940, %f938;
	ld.shared.f32 	%f942, [%r6+40];
	ld.shared.f32 	%f943, [%r9+640];
	fma.rn.f32 	%f944, %f942, %f943, %f941;
	ld.shared.f32 	%f945, [%r6+44];
	ld.shared.f32 	%f946, [%r9+704];
	fma.rn.f32 	%f947, %f945, %f946, %f944;
	ld.shared.f32 	%f948, [%r6+48];
	ld.shared.f32 	%f949, [%r9+768];
	fma.rn.f32 	%f950, %f948, %f949, %f947;
	ld.shared.f32 	%f951, [%r6+52];
	ld.shared.f32 	%f952, [%r9+832];
	fma.rn.f32 	%f953, %f951, %f952, %f950;
	ld.shared.f32 	%f954, [%r6+56];
	ld.shared.f32 	%f955, [%r9+896];
	fma.rn.f32 	%f956, %f954, %f955, %f953;
	ld.shared.f32 	%f957, [%r6+60];
	ld.shared.f32 	%f958, [%r9+960];
	fma.rn.f32 	%f65, %f957, %f958, %f956;
	bar.sync 	0;
	setp.gt.u32 	%p76, %r1, 815;
	mov.f32 	%f3483, 0f00000000;
	or.pred  	%p77, %p75, %p76;
	@%p77 bra 	$L__BB2_54;
	ld.global.f32 	%f3483, [%rd2+832];
$L__BB2_54:
	setp.gt.s32 	%p78, %r2, 511;
	st.shared.f32 	[%r7], %f3483;
	setp.gt.u32 	%p79, %r3, 815;
	mov.f32 	%f3484, 0f00000000;
	or.pred  	%p80, %p78, %p79;
	@%p80 bra 	$L__BB2_56;
	add.s32 	%r48, %r5, 106496;
	mul.wide.u32 	%rd34, %r48, 4;
	add.s64 	%rd35, %rd1, %rd34;
	ld.global.f32 	%f3484, [%rd35];
$L__BB2_56:
	setp.gt.u32 	%p81, %r4, 1;
	st.shared.f32 	[%r8], %f3484;
	bar.sync 	0;
	ld.shared.f32 	%f961, [%r6];
	ld.shared.f32 	%f962, [%r9];
	fma.rn.f32 	%f963, %f961, %f962, %f65;
	ld.shared.f32 	%f964, [%r6+4];
	ld.shared.f32 	%f965, [%r9+64];
	fma.rn.f32 	%f966, %f964, %f965, %f963;
	ld.shared.f32 	%f967, [%r6+8];
	ld.shared.f32 	%f968, [%r9+128];
	fma.rn.f32 	%f969, %f967, %f968, %f966;
	ld.shared.f32 	%f970, [%r6+12];
	ld.shared.f32 	%f971, [%r9+192];
	fma.rn.f32 	%f972, %f970, %f971, %f969;
	ld.shared.f32 	%f973, [%r6+16];
	ld.shared.f32 	%f974, [%r9+256];
	fma.rn.f32 	%f975, %f973, %f974, %f972;
	ld.shared.f32 	%f976, [%r6+20];
	ld.shared.f32 	%f977, [%r9+320];
	fma.rn.f32 	%f978, %f976, %f977, %f975;
	ld.shared.f32 	%f979, [%r6+24];
	ld.shared.f32 	%f980, [%r9+384];
	fma.rn.f32 	%f981, %f979, %f980, %f978;
	ld.shared.f32 	%f982, [%r6+28];
	ld.shared.f32 	%f983, [%r9+448];
	fma.rn.f32 	%f984, %f982, %f983, %f981;
	ld.shared.f32 	%f985, [%r6+32];
	ld.shared.f32 	%f986, [%r9+512];
	fma.rn.f32 	%f987, %f985, %f986, %f984;
	ld.shared.f32 	%f988, [%r6+36];
	ld.shared.f32 	%f989, [%r9+576];
	fma.rn.f32 	%f990, %f988, %f989, %f987;
	ld.shared.f32 	%f991, [%r6+40];
	ld.shared.f32 	%f992, [%r9+640];
	fma.rn.f32 	%f993, %f991, %f992, %f990;
	ld.shared.f32 	%f994, [%r6+44];
	ld.shared.f32 	%f995, [%r9+704];
	fma.rn.f32 	%f996, %f994, %f995, %f993;
	ld.shared.f32 	%f997, [%r6+48];
	ld.shared.f32 	%f998, [%r9+768];
	fma.rn.f32 	%f999, %f997, %f998, %f996;
	ld.shared.f32 	%f1000, [%r6+52];
	ld.shared.f32 	%f1001, [%r9+832];
	fma.rn.f32 	%f1002, %f1000, %f1001, %f999;
	ld.shared.f32 	%f1003, [%r6+56];
	ld.shared.f32 	%f1004, [%r9+896];
	fma.rn.f32 	%f1005, %f1003, %f1004, %f1002;
	ld.shared.f32 	%f1006, [%r6+60];
	ld.shared.f32 	%f1007, [%r9+960];
	fma.rn.f32 	%f70, %f1006, %f1007, %f1005;
	bar.sync 	0;
	setp.gt.u32 	%p82, %r1, 799;
	mov.f32 	%f3485, 0f00000000;
	or.pred  	%p83, %p81, %p82;
	@%p83 bra 	$L__BB2_58;
	ld.global.f32 	%f3485, [%rd2+896];
$L__BB2_58:
	setp.gt.s32 	%p84, %r2, 511;
	st.shared.f32 	[%r7], %f3485;
	setp.gt.u32 	%p85, %r3, 799;
	mov.f32 	%f3486, 0f00000000;
	or.pred  	%p86, %p84, %p85;
	@%p86 bra 	$L__BB2_60;
	add.s32 	%r50, %r5, 114688;
	mul.wide.u32 	%rd36, %r50, 4;
	add.s64 	%rd37, %rd1, %rd36;
	ld.global.f32 	%f3486, [%rd37];
$L__BB2_60:
	setp.gt.u32 	%p87, %r4, 1;
	st.shared.f32 	[%r8], %f3486;
	bar.sync 	0;
	ld.shared.f32 	%f1010, [%r6];
	ld.shared.f32 	%f1011, [%r9];
	fma.rn.f32 	%f1012, %f1010, %f1011, %f70;
	ld.shared.f32 	%f1013, [%r6+4];
	ld.shared.f32 	%f1014, [%r9+64];
	fma.rn.f32 	%f1015, %f1013, %f1014, %f1012;
	ld.shared.f32 	%f1016, [%r6+8];
	ld.shared.f32 	%f1017, [%r9+128];
	fma.rn.f32 	%f1018, %f1016, %f1017, %f1015;
	ld.shared.f32 	%f1019, [%r6+12];
	ld.shared.f32 	%f1020, [%r9+192];
	fma.rn.f32 	%f1021, %f1019, %f1020, %f1018;
	ld.shared.f32 	%f1022, [%r6+16];
	ld.shared.f32 	%f1023, [%r9+256];
	fma.rn.f32 	%f1024, %f1022, %f1023, %f1021;
	ld.shared.f32 	%f1025, [%r6+20];
	ld.shared.f32 	%f1026, [%r9+320];
	fma.rn.f32 	%f1027, %f1025, %f1026, %f1024;
	ld.shared.f32 	%f1028, [%r6+24];
	ld.shared.f32 	%f1029, [%r9+384];
	fma.rn.f32 	%f1030, %f1028, %f1029, %f1027;
	ld.shared.f32 	%f1031, [%r6+28];
	ld.shared.f32 	%f1032, [%r9+448];
	fma.rn.f32 	%f1033, %f1031, %f1032, %f1030;
	ld.shared.f32 	%f1034, [%r6+32];
	ld.shared.f32 	%f1035, [%r9+512];
	fma.rn.f32 	%f1036, %f1034, %f1035, %f1033;
	ld.shared.f32 	%f1037, [%r6+36];
	ld.shared.f32 	%f1038, [%r9+576];
	fma.rn.f32 	%f1039, %f1037, %f1038, %f1036;
	ld.shared.f32 	%f1040, [%r6+40];
	ld.shared.f32 	%f1041, [%r9+640];
	fma.rn.f32 	%f1042, %f1040, %f1041, %f1039;
	ld.shared.f32 	%f1043, [%r6+44];
	ld.shared.f32 	%f1044, [%r9+704];
	fma.rn.f32 	%f1045, %f1043, %f1044, %f1042;
	ld.shared.f32 	%f1046, [%r6+48];
	ld.shared.f32 	%f1047, [%r9+768];
	fma.rn.f32 	%f1048, %f1046, %f1047, %f1045;
	ld.shared.f32 	%f1049, [%r6+52];
	ld.shared.f32 	%f1050, [%r9+832];
	fma.rn.f32 	%f1051, %f1049, %f1050, %f1048;
	ld.shared.f32 	%f1052, [%r6+56];
	ld.shared.f32 	%f1053, [%r9+896];
	fma.rn.f32 	%f1054, %f1052, %f1053, %f1051;
	ld.shared.f32 	%f1055, [%r6+60];
	ld.shared.f32 	%f1056, [%r9+960];
	fma.rn.f32 	%f75, %f1055, %f1056, %f1054;
	bar.sync 	0;
	setp.gt.u32 	%p88, %r1, 783;
	mov.f32 	%f3487, 0f00000000;
	or.pred  	%p89, %p87, %p88;
	@%p89 bra 	$L__BB2_62;
	ld.global.f32 	%f3487, [%rd2+960];
$L__BB2_62:
	setp.gt.s32 	%p90, %r2, 511;
	st.shared.f32 	[%r7], %f3487;
	setp.gt.u32 	%p91, %r3, 783;
	mov.f32 	%f3488, 0f00000000;
	or.pred  	%p92, %p90, %p91;
	@%p92 bra 	$L__BB2_64;
	add.s32 	%r52, %r5, 122880;
	mul.wide.u32 	%rd38, %r52, 4;
	add.s64 	%rd39, %rd1, %rd38;
	ld.global.f32 	%f3488, [%rd39];
$L__BB2_64:
	setp.gt.u32 	%p93, %r4, 1;
	st.shared.f32 	[%r8], %f3488;
	bar.sync 	0;
	ld.shared.f32 	%f1059, [%r6];
	ld.shared.f32 	%f1060, [%r9];
	fma.rn.f32 	%f1061, %f1059, %f1060, %f75;
	ld.shared.f32 	%f1062, [%r6+4];
	ld.shared.f32 	%f1063, [%r9+64];
	fma.rn.f32 	%f1064, %f1062, %f1063, %f1061;
	ld.shared.f32 	%f1065, [%r6+8];
	ld.shared.f32 	%f1066, [%r9+128];
	fma.rn.f32 	%f1067, %f1065, %f1066, %f1064;
	ld.shared.f32 	%f1068, [%r6+12];
	ld.shared.f32 	%f1069, [%r9+192];
	fma.rn.f32 	%f1070, %f1068, %f1069, %f1067;
	ld.shared.f32 	%f1071, [%r6+16];
	ld.shared.f32 	%f1072, [%r9+256];
	fma.rn.f32 	%f1073, %f1071, %f1072, %f1070;
	ld.shared.f32 	%f1074, [%r6+20];
	ld.shared.f32 	%f1075, [%r9+320];
	fma.rn.f32 	%f1076, %f1074, %f1075, %f1073;
	ld.shared.f32 	%f1077, [%r6+24];
	ld.shared.f32 	%f1078, [%r9+384];
	fma.rn.f32 	%f1079, %f1077, %f1078, %f1076;
	ld.shared.f32 	%f1080, [%r6+28];
	ld.shared.f32 	%f1081, [%r9+448];
	fma.rn.f32 	%f1082, %f1080, %f1081, %f1079;
	ld.shared.f32 	%f1083, [%r6+32];
	ld.shared.f32 	%f1084, [%r9+512];
	fma.rn.f32 	%f1085, %f1083, %f1084, %f1082;
	ld.shared.f32 	%f1086, [%r6+36];
	ld.shared.f32 	%f1087, [%r9+576];
	fma.rn.f32 	%f1088, %f1086, %f1087, %f1085;
	ld.shared.f32 	%f1089, [%r6+40];
	ld.shared.f32 	%f1090, [%r9+640];
	fma.rn.f32 	%f1091, %f1089, %f1090, %f1088;
	ld.shared.f32 	%f1092, [%r6+44];
	ld.shared.f32 	%f1093, [%r9+704];
	fma.rn.f32 	%f1094, %f1092, %f1093, %f1091;
	ld.shared.f32 	%f1095, [%r6+48];
	ld.shared.f32 	%f1096, [%r9+768];
	fma.rn.f32 	%f1097, %f1095, %f1096, %f1094;
	ld.shared.f32 	%f1098, [%r6+52];
	ld.shared.f32 	%f1099, [%r9+832];
	fma.rn.f32 	%f1100, %f1098, %f1099, %f1097;
	ld.shared.f32 	%f1101, [%r6+56];
	ld.shared.f32 	%f1102, [%r9+896];
	fma.rn.f32 	%f1103, %f1101, %f1102, %f1100;
	ld.shared.f32 	%f1104, [%r6+60];
	ld.shared.f32 	%f1105, [%r9+960];
	fma.rn.f32 	%f80, %f1104, %f1105, %f1103;
	bar.sync 	0;
	setp.gt.u32 	%p94, %r1, 767;
	mov.f32 	%f3489, 0f00000000;
	or.pred  	%p95, %p93, %p94;
	@%p95 bra 	$L__BB2_66;
	ld.global.f32 	%f3489, [%rd2+1024];
$L__BB2_66:
	setp.gt.s32 	%p96, %r2, 511;
	st.shared.f32 	[%r7], %f3489;
	setp.gt.u32 	%p97, %r3, 767;
	mov.f32 	%f3490, 0f00000000;
	or.pred  	%p98, %p96, %p97;
	@%p98 bra 	$L__BB2_68;
	add.s32 	%r54, %r5, 131072;
	mul.wide.u32 	%rd40, %r54, 4;
	add.s64 	%rd41, %rd1, %rd40;
	ld.global.f32 	%f3490, [%rd41];
$L__BB2_68:
	setp.gt.u32 	%p99, %r4, 1;
	st.shared.f32 	[%r8], %f3490;
	bar.sync 	0;
	ld.shared.f32 	%f1108, [%r6];
	ld.shared.f32 	%f1109, [%r9];
	fma.rn.f32 	%f1110, %f1108, %f1109, %f80;
	ld.shared.f32 	%f1111, [%r6+4];
	ld.shared.f32 	%f1112, [%r9+64];
	fma.rn.f32 	%f1113, %f1111, %f1112, %f1110;
	ld.shared.f32 	%f1114, [%r6+8];
	ld.shared.f32 	%f1115, [%r9+128];
	fma.rn.f32 	%f1116, %f1114, %f1115, %f1113;
	ld.shared.f32 	%f1117, [%r6+12];
	ld.shared.f32 	%f1118, [%r9+192];
	fma.rn.f32 	%f1119, %f1117, %f1118, %f1116;
	ld.shared.f32 	%f1120, [%r6+16];
	ld.shared.f32 	%f1121, [%r9+256];
	fma.rn.f32 	%f1122, %f1120, %f1121, %f1119;
	ld.shared.f32 	%f1123, [%r6+20];
	ld.shared.f32 	%f1124, [%r9+320];
	fma.rn.f32 	%f1125, %f1123, %f1124, %f1122;
	ld.shared.f32 	%f1126, [%r6+24];
	ld.shared.f32 	%f1127, [%r9+384];
	fma.rn.f32 	%f1128, %f1126, %f1127, %f1125;
	ld.shared.f32 	%f1129, [%r6+28];
	ld.shared.f32 	%f1130, [%r9+448];
	fma.rn.f32 	%f1131, %f1129, %f1130, %f1128;
	ld.shared.f32 	%f1132, [%r6+32];
	ld.shared.f32 	%f1133, [%r9+512];
	fma.rn.f32 	%f1134, %f1132, %f1133, %f1131;
	ld.shared.f32 	%f1135, [%r6+36];
	ld.shared.f32 	%f1136, [%r9+576];
	fma.rn.f32 	%f1137, %f1135, %f1136, %f1134;
	ld.shared.f32 	%f1138, [%r6+40];
	ld.shared.f32 	%f1139, [%r9+640];
	fma.rn.f32 	%f1140, %f1138, %f1139, %f1137;
	ld.shared.f32 	%f1141, [%r6+44];
	ld.shared.f32 	%f1142, [%r9+704];
	fma.rn.f32 	%f1143, %f1141, %f1142, %f1140;
	ld.shared.f32 	%f1144, [%r6+48];
	ld.shared.f32 	%f1145, [%r9+768];
	fma.rn.f32 	%f1146, %f1144, %f1145, %f1143;
	ld.shared.f32 	%f1147, [%r6+52];
	ld.shared.f32 	%f1148, [%r9+832];
	fma.rn.f32 	%f1149, %f1147, %f1148, %f1146;
	ld.shared.f32 	%f1150, [%r6+56];
	ld.shared.f32 	%f1151, [%r9+896];
	fma.rn.f32 	%f1152, %f1150, %f1151, %f1149;
	ld.shared.f32 	%f1153, [%r6+60];
	ld.shared.f32 	%f1154, [%r9+960];
	fma.rn.f32 	%f85, %f1153, %f1154, %f1152;
	bar.sync 	0;
	setp.gt.u32 	%p100, %r1, 751;
	mov.f32 	%f3491, 0f00000000;
	or.pred  	%p101, %p99, %p100;
	@%p101 bra 	$L__BB2_70;
	ld.global.f32 	%f3491, [%rd2+1088];
$L__BB2_70:
	setp.gt.s32 	%p102, %r2, 511;
	st.shared.f32 	[%r7], %f3491;
	setp.gt.u32 	%p103, %r3, 751;
	mov.f32 	%f3492, 0f00000000;
	or.pred  	%p104, %p102, %p103;
	@%p104 bra 	$L__BB2_72;
	add.s32 	%r56, %r5, 139264;
	mul.wide.u32 	%rd42, %r56, 4;
	add.s64 	%rd43, %rd1, %rd42;
	ld.global.f32 	%f3492, [%rd43];
$L__BB2_72:
	setp.gt.u32 	%p105, %r4, 1;
	st.shared.f32 	[%r8], %f3492;
	bar.sync 	0;
	ld.shared.f32 	%f1157, [%r6];
	ld.shared.f32 	%f1158, [%r9];
	fma.rn.f32 	%f1159, %f1157, %f1158, %f85;
	ld.shared.f32 	%f1160, [%r6+4];
	ld.shared.f32 	%f1161, [%r9+64];
	fma.rn.f32 	%f1162, %f1160, %f1161, %f1159;
	ld.shared.f32 	%f1163, [%r6+8];
	ld.shared.f32 	%f1164, [%r9+128];
	fma.rn.f32 	%f1165, %f1163, %f1164, %f1162;
	ld.shared.f32 	%f1166, [%r6+12];
	ld.shared.f32 	%f1167, [%r9+192];
	fma.rn.f32 	%f1168, %f1166, %f1167, %f1165;
	ld.shared.f32 	%f1169, [%r6+16];
	ld.shared.f32 	%f1170, [%r9+256];
	fma.rn.f32 	%f1171, %f1169, %f1170, %f1168;
	ld.shared.f32 	%f1172, [%r6+20];
	ld.shared.f32 	%f1173, [%r9+320];
	fma.rn.f32 	%f1174, %f1172, %f1173, %f1171;
	ld.shared.f32 	%f1175, [%r6+24];
	ld.shared.f32 	%f1176, [%r9+384];
	fma.rn.f32 	%f1177, %f1175, %f1176, %f1174;
	ld.shared.f32 	%f1178, [%r6+28];
	ld.shared.f32 	%f1179, [%r9+448];
	fma.rn.f32 	%f1180, %f1178, %f1179, %f1177;
	ld.shared.f32 	%f1181, [%r6+32];
	ld.shared.f32 	%f1182, [%r9+512];
	fma.rn.f32 	%f1183, %f1181, %f1182, %f1180;
	ld.shared.f32 	%f1184, [%r6+36];
	ld.shared.f32 	%f1185, [%r9+576];
	fma.rn.f32 	%f1186, %f1184, %f1185, %f1183;
	ld.shared.f32 	%f1187, [%r6+40];
	ld.shared.f32 	%f1188, [%r9+640];
	fma.rn.f32 	%f1189, %f1187, %f1188, %f1186;
	ld.shared.f32 	%f1190, [%r6+44];
	ld.shared.f32 	%f1191, [%r9+704];
	fma.rn.f32 	%f1192, %f1190, %f1191, %f1189;
	ld.shared.f32 	%f1193, [%r6+48];
	ld.shared.f32 	%f1194, [%r9+768];
	fma.rn.f32 	%f1195, %f1193, %f1194, %f1192;
	ld.shared.f32 	%f1196, [%r6+52];
	ld.shared.f32 	%f1197, [%r9+832];
	fma.rn.f32 	%f1198, %f1196, %f1197, %f1195;
	ld.shared.f32 	%f1199, [%r6+56];
	ld.shared.f32 	%f1200, [%r9+896];
	fma.rn.f32 	%f1201, %f1199, %f1200, %f1198;
	ld.shared.f32 	%f1202, [%r6+60];
	ld.shared.f32 	%f1203, [%r9+960];
	fma.rn.f32 	%f90, %f1202, %f1203, %f1201;
	bar.sync 	0;
	setp.gt.u32 	%p106, %r1, 735;
	mov.f32 	%f3493, 0f00000000;
	or.pred  	%p107, %p105, %p106;
	@%p107 bra 	$L__BB2_74;
	ld.global.f32 	%f3493, [%rd2+1152];
$L__BB2_74:
	setp.gt.s32 	%p108, %r2, 511;
	st.shared.f32 	[%r7], %f3493;
	setp.gt.u32 	%p109, %r3, 735;
	mov.f32 	%f3494, 0f00000000;
	or.pred  	%p110, %p108, %p109;
	@%p110 bra 	$L__BB2_76;
	add.s32 	%r58, %r5, 147456;
	mul.wide.u32 	%rd44, %r58, 4;
	add.s64 	%rd45, %rd1, %rd44;
	ld.global.f32 	%f3494, [%rd45];
$L__BB2_76:
	setp.gt.u32 	%p111, %r4, 1;
	st.shared.f32 	[%r8], %f3494;
	bar.sync 	0;
	ld.shared.f32 	%f1206, [%r6];
	ld.shared.f32 	%f1207, [%r9];
	fma.rn.f32 	%f1208, %f1206, %f1207, %f90;
	ld.shared.f32 	%f1209, [%r6+4];
	ld.shared.f32 	%f1210, [%r9+64];
	fma.rn.f32 	%f1211, %f1209, %f1210, %f1208;
	ld.shared.f32 	%f1212, [%r6+8];
	ld.shared.f32 	%f1213, [%r9+128];
	fma.rn.f32 	%f1214, %f1212, %f1213, %f1211;
	ld.shared.f32 	%f1215, [%r6+12];
	ld.shared.f32 	%f1216, [%r9+192];
	fma.rn.f32 	%f1217, %f1215, %f1216, %f1214;
	ld.shared.f32 	%f1218, [%r6+16];
	ld.shared.f32 	%f1219, [%r9+256];
	fma.rn.f32 	%f1220, %f1218, %f1219, %f1217;
	ld.shared.f32 	%f1221, [%r6+20];
	ld.shared.f32 	%f1222, [%r9+320];
	fma.rn.f32 	%f1223, %f1221, %f1222, %f1220;
	ld.shared.f32 	%f1224, [%r6+24];
	ld.shared.f32 	%f1225, [%r9+384];
	fma.rn.f32 	%f1226, %f1224, %f1225, %f1223;
	ld.shared.f32 	%f1227, [%r6+28];
	ld.shared.f32 	%f1228, [%r9+448];
	fma.rn.f32 	%f1229, %f1227, %f1228, %f1226;
	ld.shared.f32 	%f1230, [%r6+32];
	ld.shared.f32 	%f1231, [%r9+512];
	fma.rn.f32 	%f1232, %f1230, %f1231, %f1229;
	ld.shared.f32 	%f1233, [%r6+36];
	ld.shared.f32 	%f1234, [%r9+576];
	fma.rn.f32 	%f1235, %f1233, %f1234, %f1232;
	ld.shared.f32 	%f1236, [%r6+40];
	ld.shared.f32 	%f1237, [%r9+640];
	fma.rn.f32 	%f1238, %f1236, %f1237, %f1235;
	ld.shared.f32 	%f1239, [%r6+44];
	ld.shared.f32 	%f1240, [%r9+704];
	fma.rn.f32 	%f1241, %f1239, %f1240, %f1238;
	ld.shared.f32 	%f1242, [%r6+48];
	ld.shared.f32 	%f1243, [%r9+768];
	fma.rn.f32 	%f1244, %f1242, %f1243, %f1241;
	ld.shared.f32 	%f1245, [%r6+52];
	ld.shared.f32 	%f1246, [%r9+832];
	fma.rn.f32 	%f1247, %f1245, %f1246, %f1244;
	ld.shared.f32 	%f1248, [%r6+56];
	ld.shared.f32 	%f1249, [%r9+896];
	fma.rn.f32 	%f1250, %f1248, %f1249, %f1247;
	ld.shared.f32 	%f1251, [%r6+60];
	ld.shared.f32 	%f1252, [%r9+960];
	fma.rn.f32 	%f95, %f1251, %f1252, %f1250;
	bar.sync 	0;
	setp.gt.u32 	%p112, %r1, 719;
	mov.f32 	%f3495, 0f00000000;
	or.pred  	%p113, %p111, %p112;
	@%p113 bra 	$L__BB2_78;
	ld.global.f32 	%f3495, [%rd2+1216];
$L__BB2_78:
	setp.gt.s32 	%p114, %r2, 511;
	st.shared.f32 	[%r7], %f3495;
	setp.gt.u32 	%p115, %r3, 719;
	mov.f32 	%f3496, 0f00000000;
	or.pred  	%p116, %p114, %p115;
	@%p116 bra 	$L__BB2_80;
	add.s32 	%r60, %r5, 155648;
	mul.wide.u32 	%rd46, %r60, 4;
	add.s64 	%rd47, %rd1, %rd46;
	ld.global.f32 	%f3496, [%rd47];
$L__BB2_80:
	setp.gt.u32 	%p117, %r4, 1;
	st.shared.f32 	[%r8], %f3496;
	bar.sync 	0;
	ld.shared.f32 	%f1255, [%r6];
	ld.shared.f32 	%f1256, [%r9];
	fma.rn.f32 	%f1257, %f1255, %f1256, %f95;
	ld.shared.f32 	%f1258, [%r6+4];
	ld.shared.f32 	%f1259, [%r9+64];
	fma.rn.f32 	%f1260, %f1258, %f1259, %f1257;
	ld.shared.f32 	%f1261, [%r6+8];
	ld.shared.f32 	%f1262, [%r9+128];
	fma.rn.f32 	%f1263, %f1261, %f1262, %f1260;
	ld.shared.f32 	%f1264, [%r6+12];
	ld.shared.f32 	%f1265, [%r9+192];
	fma.rn.f32 	%f1266, %f1264, %f1265, %f1263;
	ld.shared.f32 	%f1267, [%r6+16];
	ld.shared.f32 	%f1268, [%r9+256];
	fma.rn.f32 	%f1269, %f1267, %f1268, %f1266;
	ld.shared.f32 	%f1270, [%r6+20];
	ld.shared.f32 	%f1271, [%r9+320];
	fma.rn.f32 	%f1272, %f1270, %f1271, %f1269;
	ld.shared.f32 	%f1273, [%r6+24];
	ld.shared.f32 	%f1274, [%r9+384];
	fma.rn.f32 	%f1275, %f1273, %f1274, %f1272;
	ld.shared.f32 	%f1276, [%r6+28];
	ld.shared.f32 	%f1277, [%r9+448];
	fma.rn.f32 	%f1278, %f1276, %f1277, %f1275;
	ld.shared.f32 	%f1279, [%r6+32];
	ld.shared.f32 	%f1280, [%r9+512];
	fma.rn.f32 	%f1281, %f1279, %f1280, %f1278;
	ld.shared.f32 	%f1282, [%r6+36];
	ld.shared.f32 	%f1283, [%r9+576];
	fma.rn.f32 	%f1284, %f1282, %f1283, %f1281;
	ld.shared.f32 	%f1285, [%r6+40];
	ld.shared.f32 	%f1286, [%r9+640];
	fma.rn.f32 	%f1287, %f1285, %f1286, %f1284;
	ld.shared.f32 	%f1288, [%r6+44];
	ld.shared.f32 	%f1289, [%r9+704];
	fma.rn.f32 	%f1290, %f1288, %f1289, %f1287;
	ld.shared.f32 	%f1291, [%r6+48];
	ld.shared.f32 	%f1292, [%r9+768];
	fma.rn.f32 	%f1293, %f1291, %f1292, %f1290;
	ld.shared.f32 	%f1294, [%r6+52];
	ld.shared.f32 	%f1295, [%r9+832];
	fma.rn.f32 	%f1296, %f1294, %f1295, %f1293;
	ld.shared.f32 	%f1297, [%r6+56];
	ld.shared.f32 	%f1298, [%r9+896];
	fma.rn.f32 	%f1299, %f1297, %f1298, %f1296;
	ld.shared.f32 	%f1300, [%r6+60];
	ld.shared.f32 	%f1301, [%r9+960];
	fma.rn.f32 	%f100, %f1300, %f1301, %f1299;
	bar.sync 	0;
	setp.gt.u32 	%p118, %r1, 703;
	mov.f32 	%f3497, 0f00000000;
	or.pred  	%p119, %p117, %p118;
	@%p119 bra 	$L__BB2_82;
	ld.global.f32 	%f3497, [%rd2+1280];
$L__BB2_82:
	setp.gt.s32 	%p120, %r2, 511;
	st.shared.f32 	[%r7], %f3497;
	setp.gt.u32 	%p121, %r3, 703;
	mov.f32 	%f3498, 0f00000000;
	or.pred  	%p122, %p120, %p121;
	@%p122 bra 	$L__BB2_84;
	add.s32 	%r62, %r5, 163840;
	mul.wide.u32 	%rd48, %r62, 4;
	add.s64 	%rd49, %rd1, %rd48;
	ld.global.f32 	%f3498, [%rd49];
$L__BB2_84:
	setp.gt.u32 	%p123, %r4, 1;
	st.shared.f32 	[%r8], %f3498;
	bar.sync 	0;
	ld.shared.f32 	%f1304, [%r6];
	ld.shared.f32 	%f1305, [%r9];
	fma.rn.f32 	%f1306, %f1304, %f1305, %f100;
	ld.shared.f32 	%f1307, [%r6+4];
	ld.shared.f32 	%f1308, [%r9+64];
	fma.rn.f32 	%f1309, %f1307, %f1308, %f1306;
	ld.shared.f32 	%f1310, [%r6+8];
	ld.shared.f32 	%f1311, [%r9+128];
	fma.rn.f32 	%f1312, %f1310, %f1311, %f1309;
	ld.shared.f32 	%f1313, [%r6+12];
	ld.shared.f32 	%f1314, [%r9+192];
	fma.rn.f32 	%f1315, %f1313, %f1314, %f1312;
	ld.shared.f32 	%f1316, [%r6+16];
	ld.shared.f32 	%f1317, [%r9+256];
	fma.rn.f32 	%f1318, %f1316, %f1317, %f1315;
	ld.shared.f32 	%f1319, [%r6+20];
	ld.shared.f32 	%f1320, [%r9+320];
	fma.rn.f32 	%f1321, %f1319, %f1320, %f1318;
	ld.shared.f32 	%f1322, [%r6+24];
	ld.shared.f32 	%f1323, [%r9+384];
	fma.rn.f32 	%f1324, %f1322, %f1323, %f1321;
	ld.shared.f32 	%f1325, [%r6+28];
	ld.shared.f32 	%f1326, [%r9+448];
	fma.rn.f32 	%f1327, %f1325, %f1326, %f1324;
	ld.shared.f32 	%f1328, [%r6+32];
	ld.shared.f32 	%f1329, [%r9+512];
	fma.rn.f32 	%f1330, %f1328, %f1329, %f1327;
	ld.shared.f32 	%f1331, [%r6+36];
	ld.shared.f32 	%f1332, [%r9+576];
	fma.rn.f32 	%f1333, %f1331, %f1332, %f1330;
	ld.shared.f32 	%f1334, [%r6+40];
	ld.shared.f32 	%f1335, [%r9+640];
	fma.rn.f32 	%f1336, %f1334, %f1335, %f1333;
	ld.shared.f32 	%f1337, [%r6+44];
	ld.shared.f32 	%f1338, [%r9+704];
	fma.rn.f32 	%f1339, %f1337, %f1338, %f1336;
	ld.shared.f32 	%f1340, [%r6+48];
	ld.shared.f32 	%f1341, [%r9+768];
	fma.rn.f32 	%f1342, %f1340, %f1341, %f1339;
	ld.shared.f32 	%f1343, [%r6+52];
	ld.shared.f32 	%f1344, [%r9+832];
	fma.rn.f32 	%f1345, %f1343, %f1344, %f1342;
	ld.shared.f32 	%f1346, [%r6+56];
	ld.shared.f32 	%f1347, [%r9+896];
	fma.rn.f32 	%f1348, %f1346, %f1347, %f1345;
	ld.shared.f32 	%f1349, [%r6+60];
	ld.shared.f32 	%f1350, [%r9+960];
	fma.rn.f32 	%f105, %f1349, %f1350, %f1348;
	bar.sync 	0;
	setp.gt.u32 	%p124, %r1, 687;
	mov.f32 	%f3499, 0f00000000;
	or.pred  	%p125, %p123, %p124;
	@%p125 bra 	$L__BB2_86;
	ld.global.f32 	%f3499, [%rd2+1344];
$L__BB2_86:
	setp.gt.s32 	%p126, %r2, 511;
	st.shared.f32 	[%r7], %f3499;
	setp.gt.u32 	%p127, %r3, 687;
	mov.f32 	%f3500, 0f00000000;
	or.pred  	%p128, %p126, %p127;
	@%p128 bra 	$L__BB2_88;
	add.s32 	%r64, %r5, 172032;
	mul.wide.u32 	%rd50, %r64, 4;
	add.s64 	%rd51, %rd1, %rd50;
	ld.global.f32 	%f3500, [%rd51];
$L__BB2_88:
	setp.gt.u32 	%p129, %r4, 1;
	st.shared.f32 	[%r8], %f3500;
	bar.sync 	0;
	ld.shared.f32 	%f1353, [%r6];
	ld.shared.f32 	%f1354, [%r9];
	fma.rn.f32 	%f1355, %f1353, %f1354, %f105;
	ld.shared.f32 	%f1356, [%r6+4];
	ld.shared.f32 	%f1357, [%r9+64];
	fma.rn.f32 	%f1358, %f1356, %f1357, %f1355;
	ld.shared.f32 	%f1359, [%r6+8];
	ld.shared.f32 	%f1360, [%r9+128];
	fma.rn.f32 	%f1361, %f1359, %f1360, %f1358;
	ld.shared.f32 	%f1362, [%r6+12];
	ld.shared.f32 	%f1363, [%r9+192];
	fma.rn.f32 	%f1364, %f1362, %f1363, %f1361;
	ld.shared.f32 	%f1365, [%r6+16];
	ld.shared.f32 	%f1366, [%r9+256];
	fma.rn.f32 	%f1367, %f1365, %f1366, %f1364;
	ld.shared.f32 	%f1368, [%r6+20];
	ld.shared.f32 	%f1369, [%r9+320];
	fma.rn.f32 	%f1370, %f1368, %f1369, %f1367;
	ld.shared.f32 	%f1371, [%r6+24];
	ld.shared.f32 	%f1372, [%r9+384];
	fma.rn.f32 	%f1373, %f1371, %f1372, %f1370;
	ld.shared.f32 	%f1374, [%r6+28];
	ld.shared.f32 	%f1375, [%r9+448];
	fma.rn.f32 	%f1376, %f1374, %f1375, %f1373;
	ld.shared.f32 	%f1377, [%r6+32];
	ld.shared.f32 	%f1378, [%r9+512];
	fma.rn.f32 	%f1379, %f1377, %f1378, %f1376;
	ld.shared.f32 	%f1380, [%r6+36];
	ld.shared.f32 	%f1381, [%r9+576];
	fma.rn.f32 	%f1382, %f1380, %f1381, %f1379;
	ld.shared.f32 	%f1383, [%r6+40];
	ld.shared.f32 	%f1384, [%r9+640];
	fma.rn.f32 	%f1385, %f1383, %f1384, %f1382;
	ld.shared.f32 	%f1386, [%r6+44];
	ld.shared.f32 	%f1387, [%r9+704];
	fma.rn.f32 	%f1388, %f1386, %f1387, %f1385;
	ld.shared.f32 	%f1389, [%r6+48];
	ld.shared.f32 	%f1390, [%r9+768];
	fma.rn.f32 	%f1391, %f1389, %f1390, %f1388;
	ld.shared.f32 	%f1392, [%r6+52];
	ld.shared.f32 	%f1393, [%r9+832];
	fma.rn.f32 	%f1394, %f1392, %f1393, %f1391;
	ld.shared.f32 	%f1395, [%r6+56];
	ld.shared.f32 	%f1396, [%r9+896];
	fma.rn.f32 	%f1397, %f1395, %f1396, %f1394;
	ld.shared.f32 	%f1398, [%r6+60];
	ld.shared.f32 	%f1399, [%r9+960];
	fma.rn.f32 	%f110, %f1398, %f1399, %f1397;
	bar.sync 	0;
	setp.gt.u32 	%p130, %r1, 671;
	mov.f32 	%f3501, 0f00000000;
	or.pred  	%p131, %p129, %p130;
	@%p131 bra 	$L__BB2_90;
	ld.global.f32 	%f3501, [%rd2+1408];
$L__BB2_90:
	setp.gt.s32 	%p132, %r2, 511;
	st.shared.f32 	[%r7], %f3501;
	setp.gt.u32 	%p133, %r3, 671;
	mov.f32 	%f3502, 0f00000000;
	or.pred  	%p134, %p132, %p133;
	@%p134 bra 	$L__BB2_92;
	add.s32 	%r66, %r5, 180224;
	mul.wide.u32 	%rd52, %r66, 4;
	add.s64 	%rd53, %rd1, %rd52;
	ld.global.f32 	%f3502, [%rd53];
$L__BB2_92:
	setp.gt.u32 	%p135, %r4, 1;
	st.shared.f32 	[%r8], %f3502;
	bar.sync 	0;
	ld.shared.f32 	%f1402, [%r6];
	ld.shared.f32 	%f1403, [%r9];
	fma.rn.f32 	%f1404, %f1402, %f1403, %f110;
	ld.shared.f32 	%f1405, [%r6+4];
	ld.shared.f32 	%f1406, [%r9+64];
	fma.rn.f32 	%f1407, %f1405, %f1406, %f1404;
	ld.shared.f32 	%f1408, [%r6+8];
	ld.shared.f32 	%f1409, [%r9+128];
	fma.rn.f32 	%f1410, %f1408, %f1409, %f1407;
	ld.shared.f32 	%f1411, [%r6+12];
	ld.shared.f32 	%f1412, [%r9+192];
	fma.rn.f32 	%f1413, %f1411, %f1412, %f1410;
	ld.shared.f32 	%f1414, [%r6+16];
	ld.shared.f32 	%f1415, [%r9+256];
	fma.rn.f32 	%f1416, %f1414, %f1415, %f1413;
	ld.shared.f32 	%f1417, [%r6+20];
	ld.shared.f32 	%f1418, [%r9+320];
	fma.rn.f32 	%f1419, %f1417, %f1418, %f1416;
	ld.shared.f32 	%f1420, [%r6+24];
	ld.shared.f32 	%f1421, [%r9+384];
	fma.rn.f32 	%f1422, %f1420, %f1421, %f1419;
	ld.shared.f32 	%f1423, [%r6+28];
	ld.shared.f32 	%f1424, [%r9+448];
	fma.rn.f32 	%f1425, %f1423, %f1424, %f1422;
	ld.shared.f32 	%f1426, [%r6+32];
	ld.shared.f32 	%f1427, [%r9+512];
	fma.rn.f32 	%f1428, %f1426, %f1427, %f1425;
	ld.shared.f32 	%f1429, [%r6+36];
	ld.shared.f32 	%f1430, [%r9+576];
	fma.rn.f32 	%f1431, %f1429, %f1430, %f1428;
	ld.shared.f32 	%f1432, [%r6+40];
	ld.shared.f32 	%f1433, [%r9+640];
	fma.rn.f32 	%f1434, %f1432, %f1433, %f1431;
	ld.shared.f32 	%f1435, [%r6+44];
	ld.shared.f32 	%f1436, [%r9+704];
	fma.rn.f32 	%f1437, %f1435, %f1436, %f1434;
	ld.shared.f32 	%f1438, [%r6+48];
	ld.shared.f32 	%f1439, [%r9+768];
	fma.rn.f32 	%f1440, %f1438, %f1439, %f1437;
	ld.shared.f32 	%f1441, [%r6+52];
	ld.shared.f32 	%f1442, [%r9+832];
	fma.rn.f32 	%f1443, %f1441, %f1442, %f1440;
	ld.shared.f32 	%f1444, [%r6+56];
	ld.shared.f32 	%f1445, [%r9+896];
	fma.rn.f32 	%f1446, %f1444, %f1445, %f1443;
	ld.shared.f32 	%f1447, [%r6+60];
	ld.shared.f32 	%f1448, [%r9+960];
	fma.rn.f32 	%f115, %f1447, %f1448, %f1446;
	bar.sync 	0;
	setp.gt.u32 	%p136, %r1, 655;
	mov.f32 	%f3503, 0f00000000;
	or.pred  	%p137, %p135, %p136;
	@%p137 bra 	$L__BB2_94;
	ld.global.f32 	%f3503, [%rd2+1472];
$L__BB2_94:
	setp.gt.s32 	%p138, %r2, 511;
	st.shared.f32 	[%r7], %f3503;
	setp.gt.u32 	%p139, %r3, 655;
	mov.f32 	%f3504, 0f00000000;
	or.pred  	%p140, %p138, %p139;
	@%p140 bra 	$L__BB2_96;
	add.s32 	%r68, %r5, 188416;
	mul.wide.u32 	%rd54, %r68, 4;
	add.s64 	%rd55, %rd1, %rd54;
	ld.global.f32 	%f3504, [%rd55];
$L__BB2_96:
	setp.gt.u32 	%p141, %r4, 1;
	st.shared.f32 	[%r8], %f3504;
	bar.sync 	0;
	ld.shared.f32 	%f1451, [%r6];
	ld.shared.f32 	%f1452, [%r9];
	fma.rn.f32 	%f1453, %f1451, %f1452, %f115;
	ld.shared.f32 	%f1454, [%r6+4];
	ld.shared.f32 	%f1455, [%r9+64];
	fma.rn.f32 	%f1456, %f1454, %f1455, %f1453;
	ld.shared.f32 	%f1457, [%r6+8];
	ld.shared.f32 	%f1458, [%r9+128];
	fma.rn.f32 	%f1459, %f1457, %f1458, %f1456;
	ld.shared.f32 	%f1460, [%r6+12];
	ld.shared.f32 	%f1461, [%r9+192];
	fma.rn.f32 	%f1462, %f1460, %f1461, %f1459;
	ld.shared.f32 	%f1463, [%r6+16];
	ld.shared.f32 	%f1464, [%r9+256];
	fma.rn.f32 	%f1465, %f1463, %f1464, %f1462;
	ld.shared.f32 	%f1466, [%r6+20];
	ld.shared.f32 	%f1467, [%r9+320];
	fma.rn.f32 	%f1468, %f1466, %f1467, %f1465;
	ld.shared.f32 	%f1469, [%r6+24];
	ld.shared.f32 	%f1470, [%r9+384];
	fma.rn.f32 	%f1471, %f1469, %f1470, %f1468;
	ld.shared.f32 	%f1472, [%r6+28];
	ld.shared.f32 	%f1473, [%r9+448];
	fma.rn.f32 	%f1474, %f1472, %f1473, %f1471;
	ld.shared.f32 	%f1475, [%r6+32];
	ld.shared.f32 	%f1476, [%r9+512];
	fma.rn.f32 	%f1477, %f1475, %f1476, %f1474;
	ld.shared.f32 	%f1478, [%r6+36];
	ld.shared.f32 	%f1479, [%r9+576];
	fma.rn.f32 	%f1480, %f1478, %f1479, %f1477;
	ld.shared.f32 	%f1481, [%r6+40];
	ld.shared.f32 	%f1482, [%r9+640];
	fma.rn.f32 	%f1483, %f1481, %f1482, %f1480;
	ld.shared.f32 	%f1484, [%r6+44];
	ld.shared.f32 	%f1485, [%r9+704];
	fma.rn.f32 	%f1486, %f1484, %f1485, %f1483;
	ld.shared.f32 	%f1487, [%r6+48];
	ld.shared.f32 	%f1488, [%r9+768];
	fma.rn.f32 	%f1489, %f1487, %f1488, %f1486;
	ld.shared.f32 	%f1490, [%r6+52];
	ld.shared.f32 	%f1491, [%r9+832];
	fma.rn.f32 	%f1492, %f1490, %f1491, %f1489;
	ld.shared.f32 	%f1493, [%r6+56];
	ld.shared.f32 	%f1494, [%r9+896];
	fma.rn.f32 	%f1495, %f1493, %f1494, %f1492;
	ld.shared.f32 	%f1496, [%r6+60];
	ld.shared.f32 	%f1497, [%r9+960];
	fma.rn.f32 	%f120, %f1496, %f1497, %f1495;
	bar.sync 	0;
	setp.gt.u32 	%p142, %r1, 639;
	mov.f32 	%f3505, 0f00000000;
	or.pred  	%p143, %p141, %p142;
	@%p143 bra 	$L__BB2_98;
	ld.global.f32 	%f3505, [%rd2+1536];
$L__BB2_98:
	setp.gt.s32 	%p144, %r2, 511;
	st.shared.f32 	[%r7], %f3505;
	setp.gt.u32 	%p145, %r3, 639;
	mov.f32 	%f3506, 0f00000000;
	or.pred  	%p146, %p144, %p145;
	@%p146 bra 	$L__BB2_100;
	add.s32 	%r70, %r5, 196608;
	mul.wide.u32 	%rd56, %r70, 4;
	add.s64 	%rd57, %rd1, %rd56;
	ld.global.f32 	%f3506, [%rd57];
$L__BB2_100:
	setp.gt.u32 	%p147, %r4, 1;
	st.shared.f32 	[%r8], %f3506;
	bar.sync 	0;
	ld.shared.f32 	%f1500, [%r6];
	ld.shared.f32 	%f1501, [%r9];
	fma.rn.f32 	%f1502, %f1500, %f1501, %f120;
	ld.shared.f32 	%f1503, [%r6+4];
	ld.shared.f32 	%f1504, [%r9+64];
	fma.rn.f32 	%f1505, %f1503, %f1504, %f1502;
	ld.shared.f32 	%f1506, [%r6+8];
	ld.shared.f32 	%f1507, [%r9+128];
	fma.rn.f32 	%f1508, %f1506, %f1507, %f1505;
	ld.shared.f32 	%f1509, [%r6+12];
	ld.shared.f32 	%f1510, [%r9+192];
	fma.rn.f32 	%f1511, %f1509, %f1510, %f1508;
	ld.shared.f32 	%f1512, [%r6+16];
	ld.shared.f32 	%f1513, [%r9+256];
	fma.rn.f32 	%f1514, %f1512, %f1513, %f1511;
	ld.shared.f32 	%f1515, [%r6+20];
	ld.shared.f32 	%f1516, [%r9+320];
	fma.rn.f32 	%f1517, %f1515, %f1516, %f1514;
	ld.shared.f32 	%f1518, [%r6+24];
	ld.shared.f32 	%f1519, [%r9+384];
	fma.rn.f32 	%f1520, %f1518, %f1519, %f1517;
	ld.shared.f32 	%f1521, [%r6+28];
	ld.shared.f32 	%f1522, [%r9+448];
	fma.rn.f32 	%f1523, %f1521, %f1522, %f1520;
	ld.shared.f32 	%f1524, [%r6+32];
	ld.shared.f32 	%f1525, [%r9+512];
	fma.rn.f32 	%f1526, %f1524, %f1525, %f1523;
	ld.shared.f32 	%f1527, [%r6+36];
	ld.shared.f32 	%f1528, [%r9+576];
	fma.rn.f32 	%f1529, %f1527, %f1528, %f1526;
	ld.shared.f32 	%f1530, [%r6+40];
	ld.shared.f32 	%f1531, [%r9+640];
	fma.rn.f32 	%f1532, %f1530, %f1531, %f1529;
	ld.shared.f32 	%f1533, [%r6+44];
	ld.shared.f32 	%f1534, [%r9+704];
	fma.rn.f32 	%f1535, %f1533, %f1534, %f1532;
	ld.shared.f32 	%f1536, [%r6+48];
	ld.shared.f32 	%f1537, [%r9+768];
	fma.rn.f32 	%f1538, %f1536, %f1537, %f1535;
	ld.shared.f32 	%f1539, [%r6+52];
	ld.shared.f32 	%f1540, [%r9+832];
	fma.rn.f32 	%f1541, %f1539, %f1540, %f1538;
	ld.shared.f32 	%f1542, [%r6+56];
	ld.shared.f32 	%f1543, [%r9+896];
	fma.rn.f32 	%f1544, %f1542, %f1543, %f1541;
	ld.shared.f32 	%f1545, [%r6+60];
	ld.shared.f32 	%f1546, [%r9+960];
	fma.rn.f32 	%f125, %f1545, %f1546, %f1544;
	bar.sync 	0;
	setp.gt.u32 	%p148, %r1, 623;
	mov.f32 	%f3507, 0f00000000;
	or.pred  	%p149, %p147, %p148;
	@%p149 bra 	$L__BB2_102;
	ld.global.f32 	%f3507, [%rd2+1600];
$L__BB2_102:
	setp.gt.s32 	%p150, %r2, 511;
	st.shared.f32 	[%r7], %f3507;
	setp.gt.u32 	%p151, %r3, 623;
	mov.f32 	%f3508, 0f00000000;
	or.pred  	%p152, %p150, %p151;
	@%p152 bra 	$L__BB2_104;
	add.s32 	%r72, %r5, 204800;
	mul.wide.u32 	%rd58, %r72, 4;
	add.s64 	%rd59, %rd1, %rd58;
	ld.global.f32 	%f3508, [%rd59];
$L__BB2_104:
	setp.gt.u32 	%p153, %r4, 1;
	st.shared.f32 	[%r8], %f3508;
	bar.sync 	0;
	ld.shared.f32 	%f1549, [%r6];
	ld.shared.f32 	%f1550, [%r9];
	fma.rn.f32 	%f1551, %f1549, %f1550, %f125;
	ld.shared.f32 	%f1552, [%r6+4];
	ld.shared.f32 	%f1553, [%r9+64];
	fma.rn.f32 	%f1554, %f1552, %f1553, %f1551;
	ld.shared.f32 	%f1555, [%r6+8];
	ld.shared.f32 	%f1556, [%r9+128];
	fma.rn.f32 	%f1557, %f1555, %f1556, %f1554;
	ld.shared.f32 	%f1558, [%r6+12];
	ld.shared.f32 	%f1559, [%r9+192];
	fma.rn.f32 	%f1560, %f1558, %f1559, %f1557;
	ld.shared.f32 	%f1561, [%r6+16];
	ld.shared.f32 	%f1562, [%r9+256];
	fma.rn.f32 	%f1563, %f1561, %f1562, %f1560;
	ld.shared.f32 	%f1564, [%r6+20];
	ld.shared.f32 	%f1565, [%r9+320];
	fma.rn.f32 	%f1566, %f1564, %f1565, %f1563;
	ld.shared.f32 	%f1567, [%r6+24];
	ld.shared.f32 	%f1568, [%r9+384];
	fma.rn.f32 	%f1569, %f1567, %f1568, %f1566;
	ld.shared.f32 	%f1570, [%r6+28];
	ld.shared.f32 	%f1571, [%r9+448];
	fma.rn.f32 	%f1572, %f1570, %f1571, %f1569;
	ld.shared.f32 	%f1573, [%r6+32];
	ld.shared.f32 	%f1574, [%r9+512];
	fma.rn.f32 	%f1575, %f1573, %f1574, %f1572;
	ld.shared.f32 	%f1576, [%r6+36];
	ld.shared.f32 	%f1577, [%r9+576];
	fma.rn.f32 	%f1578, %f1576, %f1577, %f1575;
	ld.shared.f32 	%f1579, [%r6+40];
	ld.shared.f32 	%f1580, [%r9+640];
	fma.rn.f32 	%f1581, %f1579, %f1580, %f1578;
	ld.shared.f32 	%f1582, [%r6+44];
	ld.shared.f32 	%f1583, [%r9+704];
	fma.rn.f32 	%f1584, %f1582, %f1583, %f1581;
	ld.shared.f32 	%f1585, [%r6+48];
	ld.shared.f32 	%f1586, [%r9+768];
	fma.rn.f32 	%f1587, %f1585, %f1586, %f1584;
	ld.shared.f32 	%f1588, [%r6+52];
	ld.shared.f32 	%f1589, [%r9+832];
	fma.rn.f32 	%f1590, %f1588, %f1589, %f1587;
	ld.shared.f32 	%f1591, [%r6+56];
	ld.shared.f32 	%f1592, [%r9+896];
	fma.rn.f32 	%f1593, %f1591, %f1592, %f1590;
	ld.shared.f32 	%f1594, [%r6+60];
	ld.shared.f32 	%f1595, [%r9+960];
	fma.rn.f32 	%f130, %f1594, %f1595, %f1593;
	bar.sync 	0;
	setp.gt.u32 	%p154, %r1, 607;
	mov.f32 	%f3509, 0f00000000;
	or.pred  	%p155, %p153, %p154;
	@%p155 bra 	$L__BB2_106;
	ld.global.f32 	%f3509, [%rd2+1664];
$L__BB2_106:
	setp.gt.s32 	%p156, %r2, 511;
	st.shared.f32 	[%r7], %f3509;
	setp.gt.u32 	%p157, %r3, 607;
	mov.f32 	%f3510, 0f00000000;
	or.pred  	%p158, %p156, %p157;
	@%p158 bra 	$L__BB2_108;
	add.s32 	%r74, %r5, 212992;
	mul.wide.u32 	%rd60, %r74, 4;
	add.s64 	%rd61, %rd1, %rd60;
	ld.global.f32 	%f3510, [%rd61];
$L__BB2_108:
	setp.gt.u32 	%p159, %r4, 1;
	st.shared.f32 	[%r8], %f3510;
	bar.sync 	0;
	ld.shared.f32 	%f1598, [%r6];
	ld.shared.f32 	%f1599, [%r9];
	fma.rn.f32 	%f1600, %f1598, %f1599, %f130;
	ld.shared.f32 	%f1601, [%r6+4];
	ld.shared.f32 	%f1602, [%r9+64];
	fma.rn.f32 	%f1603, %f1601, %f1602, %f1600;
	ld.shared.f32 	%f1604, [%r6+8];
	ld.shared.f32 	%f1605, [%r9+128];
	fma.rn.f32 	%f1606, %f1604, %f1605, %f1603;
	ld.shared.f32 	%f1607, [%r6+12];
	ld.shared.f32 	%f1608, [%r9+192];
	fma.rn.f32 	%f1609, %f1607, %f1608, %f1606;
	ld.shared.f32 	%f1610, [%r6+16];
	ld.shared.f32 	%f1611, [%r9+256];
	fma.rn.f32 	%f1612, %f1610, %f1611, %f1609;
	ld.shared.f32 	%f1613, [%r6+20];
	ld.shared.f32 	%f1614, [%r9+320];
	fma.rn.f32 	%f1615, %f1613, %f1614, %f1612;
	ld.shared.f32 	%f1616, [%r6+24];
	ld.shared.f32 	%f1617, [%r9+384];
	fma.rn.f32 	%f1618, %f1616, %f1617, %f1615;
	ld.shared.f32 	%f1619, [%r6+28];
	ld.shared.f32 	%f1620, [%r9+448];
	fma.rn.f32 	%f1621, %f1619, %f1620, %f1618;
	ld.shared.f32 	%f1622, [%r6+32];
	ld.shared.f32 	%f1623, [%r9+512];
	fma.rn.f32 	%f1624, %f1622, %f1623, %f1621;
	ld.shared.f32 	%f1625, [%r6+36];
	ld.shared.f32 	%f1626, [%r9+576];
	fma.rn.f32 	%f1627, %f1625, %f1626, %f1624;
	ld.shared.f32 	%f1628, [%r6+40];
	ld.shared.f32 	%f1629, [%r9+640];
	fma.rn.f32 	%f1630, %f1628, %f1629, %f1627;
	ld.shared.f32 	%f1631, [%r6+44];
	ld.shared.f32 	%f1632, [%r9+704];
	fma.rn.f32 	%f1633, %f1631, %f1632, %f1630;
	ld.shared.f32 	%f1634, [%r6+48];
	ld.shared.f32 	%f1635, [%r9+768];
	fma.rn.f32 	%f1636, %f1634, %f1635, %f1633;
	ld.shared.f32 	%f1637, [%r6+52];
	ld.shared.f32 	%f1638, [%r9+832];
	fma.rn.f32 	%f1639, %f1637, %f1638, %f1636;
	ld.shared.f32 	%f1640, [%r6+56];
	ld.shared.f32 	%f1641, [%r9+896];
	fma.rn.f32 	%f1642, %f1640, %f1641, %f1639;
	ld.shared.f32 	%f1643, [%r6+60];
	ld.shared.f32 	%f1644, [%r9+960];
	fma.rn.f32 	%f135, %f1643, %f1644, %f1642;
	bar.sync 	0;
	setp.gt.u32 	%p160, %r1, 591;
	mov.f32 	%f3511, 0f00000000;
	or.pred  	%p161, %p159, %p160;
	@%p161 bra 	$L__BB2_110;
	ld.global.f32 	%f3511, [%rd2+1728];
$L__BB2_110:
	setp.gt.s32 	%p162, %r2, 511;
	st.shared.f32 	[%r7], %f3511;
	setp.gt.u32 	%p163, %r3, 591;
	mov.f32 	%f3512, 0f00000000;
	or.pred  	%p164, %p162, %p163;
	@%p164 bra 	$L__BB2_112;
	add.s32 	%r76, %r5, 221184;
	mul.wide.u32 	%rd62, %r76, 4;
	add.s64 	%rd63, %rd1, %rd62;
	ld.global.f32 	%f3512, [%rd63];
$L__BB2_112:
	setp.gt.u32 	%p165, %r4, 1;
	st.shared.f32 	[%r8], %f3512;
	bar.sync 	0;
	ld.shared.f32 	%f1647, [%r6];
	ld.shared.f32 	%f1648, [%r9];
	fma.rn.f32 	%f1649, %f1647, %f1648, %f135;
	ld.shared.f32 	%f1650, [%r6+4];
	ld.shared.f32 	%f1651, [%r9+64];
	fma.rn.f32 	%f1652, %f1650, %f1651, %f1649;
	ld.shared.f32 	%f1653, [%r6+8];
	ld.shared.f32 	%f1654, [%r9+128];
	fma.rn.f32 	%f1655, %f1653, %f1654, %f1652;
	ld.shared.f32 	%f1656, [%r6+12];
	ld.shared.f32 	%f1657, [%r9+192];
	fma.rn.f32 	%f1658, %f1656, %f1657, %f1655;
	ld.shared.f32 	%f1659, [%r6+16];
	ld.shared.f32 	%f1660, [%r9+256];
	fma.rn.f32 	%f1661, %f1659, %f1660, %f1658;
	ld.shared.f32 	%f1662, [%r6+20];
	ld.shared.f32 	%f1663, [%r9+320];
	fma.rn.f32 	%f1664, %f1662, %f1663, %f1661;
	ld.shared.f32 	%f1665, [%r6+24];
	ld.shared.f32 	%f1666, [%r9+384];
	fma.rn.f32 	%f1667, %f1665, %f1666, %f1664;
	ld.shared.f32 	%f1668, [%r6+28];
	ld.shared.f32 	%f1669, [%r9+448];
	fma.rn.f32 	%f1670, %f1668, %f1669, %f1667;
	ld.shared.f32 	%f1671, [%r6+32];
	ld.shared.f32 	%f1672, [%r9+512];
	fma.rn.f32 	%f1673, %f1671, %f1672, %f1670;
	ld.shared.f32 	%f1674, [%r6+36];
	ld.shared.f32 	%f1675, [%r9+576];
	fma.rn.f32 	%f1676, %f1674, %f1675, %f1673;
	ld.shared.f32 	%f1677, [%r6+40];
	ld.shared.f32 	%f1678, [%r9+640];
	fma.rn.f32 	%f1679, %f1677, %f1678, %f1676;
	ld.shared.f32 	%f1680, [%r6+44];
	ld.shared.f32 	%f1681, [%r9+704];
	fma.rn.f32 	%f1682, %f1680, %f1681, %f1679;
	ld.shared.f32 	%f1683, [%r6+48];
	ld.shared.f32 	%f1684, [%r9+768];
	fma.rn.f32 	%f1685, %f1683, %f1684, %f1682;
	ld.shared.f32 	%f1686, [%r6+52];
	ld.shared.f32 	%f1687, [%r9+832];
	fma.rn.f32 	%f1688, %f1686, %f1687, %f1685;
	ld.shared.f32 	%f1689, [%r6+56];
	ld.shared.f32 	%f1690, [%r9+896];
	fma.rn.f32 	%f1691, %f1689, %f1690, %f1688;
	ld.shared.f32 	%f1692, [%r6+60];
	ld.shared.f32 	%f1693, [%r9+960];
	fma.rn.f32 	%f140, %f1692, %f1693, %f1691;
	bar.sync 	0;
	setp.gt.u32 	%p166, %r1, 575;
	mov.f32 	%f3513, 0f00000000;
	or.pred  	%p167, %p165, %p166;
	@%p167 bra 	$L__BB2_114;
	ld.global.f32 	%f3513, [%rd2+1792];
$L__BB2_114:
	setp.gt.s32 	%p168, %r2, 511;
	st.shared.f32 	[%r7], %f3513;
	setp.gt.u32 	%p169, %r3, 575;
	mov.f32 	%f3514, 0f00000000;
	or.pred  	%p170, %p168, %p169;
	@%p170 bra 	$L__BB2_116;
	add.s32 	%r78, %r5, 229376;
	mul.wide.u32 	%rd64, %r78, 4;
	add.s64 	%rd65, %rd1, %rd64;
	ld.global.f32 	%f3514, [%rd65];
$L__BB2_116:
	setp.gt.u32 	%p171, %r4, 1;
	st.shared.f32 	[%r8], %f3514;
	bar.sync 	0;
	ld.shared.f32 	%f1696, [%r6];
	ld.shared.f32 	%f1697, [%r9];
	fma.rn.f32 	%f1698, %f1696, %f1697, %f140;
	ld.shared.f32 	%f1699, [%r6+4];
	ld.shared.f32 	%f1700, [%r9+64];
	fma.rn.f32 	%f1701, %f1699, %f1700, %f1698;
	ld.shared.f32 	%f1702, [%r6+8];
	ld.shared.f32 	%f1703, [%r9+128];
	fma.rn.f32 	%f1704, %f1702, %f1703, %f1701;
	ld.shared.f32 	%f1705, [%r6+12];
	ld.shared.f32 	%f1706, [%r9+192];
	fma.rn.f32 	%f1707, %f1705, %f1706, %f1704;
	ld.shared.f32 	%f1708, [%r6+16];
	ld.shared.f32 	%f1709, [%r9+256];
	fma.rn.f32 	%f1710, %f1708, %f1709, %f1707;
	ld.shared.f32 	%f1711, [%r6+20];
	ld.shared.f32 	%f1712, [%r9+320];
	fma.rn.f32 	%f1713, %f1711, %f1712, %f1710;
	ld.shared.f32 	%f1714, [%r6+24];
	ld.shared.f32 	%f1715, [%r9+384];
	fma.rn.f32 	%f1716, %f1714, %f1715, %f1713;
	ld.shared.f32 	%f1717, [%r6+28];
	ld.shared.f32 	%f1718, [%r9+448];
	fma.rn.f32 	%f1719, %f1717, %f1718, %f1716;
	ld.shared.f32 	%f1720, [%r6+32];
	ld.shared.f32 	%f1721, [%r9+512];
	fma.rn.f32 	%f1722, %f1720, %f1721, %f1719;
	ld.shared.f32 	%f1723, [%r6+36];
	ld.shared.f32 	%f1724, [%r9+576];
	fma.rn.f32 	%f1725, %f1723, %f1724, %f1722;
	ld.shared.f32 	%f1726, [%r6+40];
	ld.shared.f32 	%f1727, [%r9+640];
	fma.rn.f32 	%f1728, %f1726, %f1727, %f1725;
	ld.shared.f32 	%f1729, [%r6+44];
	ld.shared.f32 	%f1730, [%r9+704];
	fma.rn.f32 	%f1731, %f1729, %f1730, %f1728;
	ld.shared.f32 	%f1732, [%r6+48];
	ld.shared.f32 	%f1733, [%r9+768];
	fma.rn.f32 	%f1734, %f1732, %f1733, %f1731;
	ld.shared.f32 	%f1735, [%r6+52];
	ld.shared.f32 	%f1736, [%r9+832];
	fma.rn.f32 	%f1737, %f1735, %f1736, %f1734;
	ld.shared.f32 	%f1738, [%r6+56];
	ld.shared.f32 	%f1739, [%r9+896];
	fma.rn.f32 	%f1740, %f1738, %f1739, %f1737;
	ld.shared.f32 	%f1741, [%r6+60];
	ld.shared.f32 	%f1742, [%r9+960];
	fma.rn.f32 	%f145, %f1741, %f1742, %f1740;
	bar.sync 	0;
	setp.gt.u32 	%p172, %r1, 559;
	mov.f32 	%f3515, 0f00000000;
	or.pred  	%p173, %p171, %p172;
	@%p173 bra 	$L__BB2_118;
	ld.global.f32 	%f3515, [%rd2+1856];
$L__BB2_118:
	setp.gt.s32 	%p174, %r2, 511;
	st.shared.f32 	[%r7], %f3515;
	setp.gt.u32 	%p175, %r3, 559;
	mov.f32 	%f3516, 0f00000000;
	or.pred  	%p176, %p174, %p175;
	@%p176 bra 	$L__BB2_120;
	add.s32 	%r80, %r5, 237568;
	mul.wide.u32 	%rd66, %r80, 4;
	add.s64 	%rd67, %rd1, %rd66;
	ld.global.f32 	%f3516, [%rd67];
$L__BB2_120:
	setp.gt.u32 	%p177, %r4, 1;
	st.shared.f32 	[%r8], %f3516;
	bar.sync 	0;
	ld.shared.f32 	%f1745, [%r6];
	ld.shared.f32 	%f1746, [%r9];
	fma.rn.f32 	%f1747, %f1745, %f1746, %f145;
	ld.shared.f32 	%f1748, [%r6+4];
	ld.shared.f32 	%f1749, [%r9+64];
	fma.rn.f32 	%f1750, %f1748, %f1749, %f1747;
	ld.shared.f32 	%f1751, [%r6+8];
	ld.shared.f32 	%f1752, [%r9+128];
	fma.rn.f32 	%f1753, %f1751, %f1752, %f1750;
	ld.shared.f32 	%f1754, [%r6+12];
	ld.shared.f32 	%f1755, [%r9+192];
	fma.rn.f32 	%f1756, %f1754, %f1755, %f1753;
	ld.shared.f32 	%f1757, [%r6+16];
	ld.shared.f32 	%f1758, [%r9+256];
	fma.rn.f32 	%f1759, %f1757, %f1758, %f1756;
	ld.shared.f32 	%f1760, [%r6+20];
	ld.shared.f32 	%f1761, [%r9+320];
	fma.rn.f32 	%f1762, %f1760, %f1761, %f1759;
	ld.shared.f32 	%f1763, [%r6+24];
	ld.shared.f32 	%f1764, [%r9+384];
	fma.rn.f32 	%f1765, %f1763, %f1764, %f1762;
	ld.shared.f32 	%f1766, [%r6+28];
	ld.shared.f32 	%f1767, [%r9+448];
	fma.rn.f32 	%f1768, %f1766, %f1767, %f1765;
	ld.shared.f32 	%f1769, [%r6+32];
	ld.shared.f32 	%f1770, [%r9+512];
	fma.rn.f32 	%f1771, %f1769, %f1770, %f1768;
	ld.shared.f32 	%f1772, [%r6+36];
	ld.shared.f32 	%f1773, [%r9+576];
	fma.rn.f32 	%f1774, %f1772, %f1773, %f1771;
	ld.shared.f32 	%f1775, [%r6+40];
	ld.shared.f32 	%f1776, [%r9+640];
	fma.rn.f32 	%f1777, %f1775, %f1776, %f1774;
	ld.shared.f32 	%f1778, [%r6+44];
	ld.shared.f32 	%f1779, [%r9+704];
	fma.rn.f32 	%f1780, %f1778, %f1779, %f1777;
	ld.shared.f32 	%f1781, [%r6+48];
	ld.shared.f32 	%f1782, [%r9+768];
	fma.rn.f32 	%f1783, %f1781, %f1782, %f1780;
	ld.shared.f32 	%f1784, [%r6+52];
	ld.shared.f32 	%f1785, [%r9+832];
	fma.rn.f32 	%f1786, %f1784, %f1785, %f1783;
	ld.shared.f32 	%f1787, [%r6+56];
	ld.shared.f32 	%f1788, [%r9+896];
	fma.rn.f32 	%f1789, %f1787, %f1788, %f1786;
	ld.shared.f32 	%f1790, [%r6+60];
	ld.shared.f32 	%f1791, [%r9+960];
	fma.rn.f32 	%f150, %f1790, %f1791, %f1789;
	bar.sync 	0;
	setp.gt.u32 	%p178, %r1, 543;
	mov.f32 	%f3517, 0f00000000;
	or.pred  	%p179, %p177, %p178;
	@%p179 bra 	$L__BB2_122;
	ld.global.f32 	%f3517, [%rd2+1920];
$L__BB2_122:
	setp.gt.s32 	%p180, %r2, 511;
	st.shared.f32 	[%r7], %f3517;
	setp.gt.u32 	%p181, %r3, 543;
	mov.f32 	%f3518, 0f00000000;
	or.pred  	%p182, %p180, %p181;
	@%p182 bra 	$L__BB2_124;
	add.s32 	%r82, %r5, 245760;
	mul.wide.u32 	%rd68, %r82, 4;
	add.s64 	%rd69, %rd1, %rd68;
	ld.global.f32 	%f3518, [%rd69];
$L__BB2_124:
	setp.gt.u32 	%p183, %r4, 1;
	st.shared.f32 	[%r8], %f3518;
	bar.sync 	0;
	ld.shared.f32 	%f1794, [%r6];
	ld.shared.f32 	%f1795, [%r9];
	fma.rn.f32 	%f1796, %f1794, %f1795, %f150;
	ld.shared.f32 	%f1797, [%r6+4];
	ld.shared.f32 	%f1798, [%r9+64];
	fma.rn.f32 	%f1799, %f1797, %f1798, %f1796;
	ld.shared.f32 	%f1800, [%r6+8];
	ld.shared.f32 	%f1801, [%r9+128];
	fma.rn.f32 	%f1802, %f1800, %f1801, %f1799;
	ld.shared.f32 	%f1803, [%r6+12];
	ld.shared.f32 	%f1804, [%r9+192];
	fma.rn.f32 	%f1805, %f1803, %f1804, %f1802;
	ld.shared.f32 	%f1806, [%r6+16];
	ld.shared.f32 	%f1807, [%r9+256];
	fma.rn.f32 	%f1808, %f1806, %f1807, %f1805;
	ld.shared.f32 	%f1809, [%r6+20];
	ld.shared.f32 	%f1810, [%r9+320];
	fma.rn.f32 	%f1811, %f1809, %f1810, %f1808;
	ld.shared.f32 	%f1812, [%r6+24];
	ld.shared.f32 	%f1813, [%r9+384];
	fma.rn.f32 	%f1814, %f1812, %f1813, %f1811;
	ld.shared.f32 	%f1815, [%r6+28];
	ld.shared.f32 	%f1816, [%r9+448];
	fma.rn.f32 	%f1817, %f1815, %f1816, %f1814;
	ld.shared.f32 	%f1818, [%r6+32];
	ld.shared.f32 	%f1819, [%r9+512];
	fma.rn.f32 	%f1820, %f1818, %f1819, %f1817;
	ld.shared.f32 	%f1821, [%r6+36];
	ld.shared.f32 	%f1822, [%r9+576];
	fma.rn.f32 	%f1823, %f1821, %f1822, %f1820;
	ld.shared.f32 	%f1824, [%r6+40];
	ld.shared.f32 	%f1825, [%r9+640];
	fma.rn.f32 	%f1826, %f1824, %f1825, %f1823;
	ld.shared.f32 	%f1827, [%r6+44];
	ld.shared.f32 	%f1828, [%r9+704];
	fma.rn.f32 	%f1829, %f1827, %f1828, %f1826;
	ld.shared.f32 	%f1830, [%r6+48];
	ld.shared.f32 	%f1831, [%r9+768];
	fma.rn.f32 	%f1832, %f1830, %f1831, %f1829;
	ld.shared.f32 	%f1833, [%r6+52];
	ld.shared.f32 	%f1834, [%r9+832];
	fma.rn.f32 	%f1835, %f1833, %f1834, %f1832;
	ld.shared.f32 	%f1836, [%r6+56];
	ld.shared.f32 	%f1837, [%r9+896];
	fma.rn.f32 	%f1838, %f1836, %f1837, %f1835;
	ld.shared.f32 	%f1839, [%r6+60];
	ld.shared.f32 	%f1840, [%r9+960];
	fma.rn.f32 	%f155, %f1839, %f1840, %f1838;
	bar.sync 	0;
	setp.gt.u32 	%p184, %r1, 527;
	mov.f32 	%f3519, 0f00000000;
	or.pred  	%p185, %p183, %p184;
	@%p185 bra 	$L__BB2_126;
	ld.global.f32 	%f3519, [%rd2+1984];
$L__BB2_126:
	setp.gt.s32 	%p186, %r2, 511;
	st.shared.f32 	[%r7], %f3519;
	setp.gt.u32 	%p187, %r3, 527;
	mov.f32 	%f3520, 0f00000000;
	or.pred  	%p188, %p186, %p187;
	@%p188 bra 	$L__BB2_128;
	add.s32 	%r84, %r5, 253952;
	mul.wide.u32 	%rd70, %r84, 4;
	add.s64 	%rd71, %rd1, %rd70;
	ld.global.f32 	%f3520, [%rd71];
$L__BB2_128:
	setp.gt.u32 	%p189, %r4, 1;
	st.shared.f32 	[%r8], %f3520;
	bar.sync 	0;
	ld.shared.f32 	%f1843, [%r6];
	ld.shared.f32 	%f1844, [%r9];
	fma.rn.f32 	%f1845, %f1843, %f1844, %f155;
	ld.shared.f32 	%f1846, [%r6+4];
	ld.shared.f32 	%f1847, [%r9+64];
	fma.rn.f32 	%f1848, %f1846, %f1847, %f1845;
	ld.shared.f32 	%f1849, [%r6+8];
	ld.shared.f32 	%f1850, [%r9+128];
	fma.rn.f32 	%f1851, %f1849, %f1850, %f1848;
	ld.shared.f32 	%f1852, [%r6+12];
	ld.shared.f32 	%f1853, [%r9+192];
	fma.rn.f32 	%f1854, %f1852, %f1853, %f1851;
	ld.shared.f32 	%f1855, [%r6+16];
	ld.shared.f32 	%f1856, [%r9+256];
	fma.rn.f32 	%f1857, %f1855, %f1856, %f1854;
	ld.shared.f32 	%f1858, [%r6+20];
	ld.shared.f32 	%f1859, [%r9+320];
	fma.rn.f32 	%f1860, %f1858, %f1859, %f1857;
	ld.shared.f32 	%f1861, [%r6+24];
	ld.shared.f32 	%f1862, [%r9+384];
	fma.rn.f32 	%f1863, %f1861, %f1862, %f1860;
	ld.shared.f32 	%f1864, [%r6+28];
	ld.shared.f32 	%f1865, [%r9+448];
	fma.rn.f32 	%f1866, %f1864, %f1865, %f1863;
	ld.shared.f32 	%f1867, [%r6+32];
	ld.shared.f32 	%f1868, [%r9+512];
	fma.rn.f32 	%f1869, %f1867, %f1868, %f1866;
	ld.shared.f32 	%f1870, [%r6+36];
	ld.shared.f32 	%f1871, [%r9+576];
	fma.rn.f32 	%f1872, %f1870, %f1871, %f1869;
	ld.shared.f32 	%f1873, [%r6+40];
	ld.shared.f32 	%f1874, [%r9+640];
	fma.rn.f32 	%f1875, %f1873, %f1874, %f1872;
	ld.shared.f32 	%f1876, [%r6+44];
	ld.shared.f32 	%f1877, [%r9+704];
	fma.rn.f32 	%f1878, %f1876, %f1877, %f1875;
	ld.shared.f32 	%f1879, [%r6+48];
	ld.shared.f32 	%f1880, [%r9+768];
	fma.rn.f32 	%f1881, %f1879, %f1880, %f1878;
	ld.shared.f32 	%f1882, [%r6+52];
	ld.shared.f32 	%f1883, [%r9+832];
	fma.rn.f32 	%f1884, %f1882, %f1883, %f1881;
	ld.shared.f32 	%f1885, [%r6+56];
	ld.shared.f32 	%f1886, [%r9+896];
	fma.rn.f32 	%f1887, %f1885, %f1886, %f1884;
	ld.shared.f32 	%f1888, [%r6+60];
	ld.shared.f32 	%f1889, [%r9+960];
	fma.rn.f32 	%f160, %f1888, %f1889, %f1887;
	bar.sync 	0;
	setp.gt.u32 	%p190, %r1, 511;
	mov.f32 	%f3521, 0f00000000;
	or.pred  	%p191, %p189, %p190;
	@%p191 bra 	$L__BB2_130;
	ld.global.f32 	%f3521, [%rd2+2048];
$L__BB2_130:
	setp.gt.s32 	%p192, %r2, 511;
	st.shared.f32 	[%r7], %f3521;
	setp.gt.u32 	%p193, %r3, 511;
	mov.f32 	%f3522, 0f00000000;
	or.pred  	%p194, %p192, %p193;
	@%p194 bra 	$L__BB2_132;
	add.s32 	%r86, %r5, 262144;
	mul.wide.u32 	%rd72, %r86, 4;
	add.s64 	%rd73, %rd1, %rd72;
	ld.global.f32 	%f3522, [%rd73];
$L__BB2_132:
	setp.gt.u32 	%p195, %r4, 1;
	st.shared.f32 	[%r8], %f3522;
	bar.sync 	0;
	ld.shared.f32 	%f1892, [%r6];
	ld.shared.f32 	%f1893, [%r9];
	fma.rn.f32 	%f1894, %f1892, %f1893, %f160;
	ld.shared.f32 	%f1895, [%r6+4];
	ld.shared.f32 	%f1896, [%r9+64];
	fma.rn.f32 	%f1897, %f1895, %f1896, %f1894;
	ld.shared.f32 	%f1898, [%r6+8];
	ld.shared.f32 	%f1899, [%r9+128];
	fma.rn.f32 	%f1900, %f1898, %f1899, %f1897;
	ld.shared.f32 	%f1901, [%r6+12];
	ld.shared.f32 	%f1902, [%r9+192];
	fma.rn.f32 	%f1903, %f1901, %f1902, %f1900;
	ld.shared.f32 	%f1904, [%r6+16];
	ld.shared.f32 	%f1905, [%r9+256];
	fma.rn.f32 	%f1906, %f1904, %f1905, %f1903;
	ld.shared.f32 	%f1907, [%r6+20];
	ld.shared.f32 	%f1908, [%r9+320];
	fma.rn.f32 	%f1909, %f1907, %f1908, %f1906;
	ld.shared.f32 	%f1910, [%r6+24];
	ld.shared.f32 	%f1911, [%r9+384];
	fma.rn.f32 	%f1912, %f1910, %f1911, %f1909;
	ld.shared.f32 	%f1913, [%r6+28];
	ld.shared.f32 	%f1914, [%r9+448];
	fma.rn.f32 	%f1915, %f1913, %f1914, %f1912;
	ld.shared.f32 	%f1916, [%r6+32];
	ld.shared.f32 	%f1917, [%r9+512];
	fma.rn.f32 	%f1918, %f1916, %f1917, %f1915;
	ld.shared.f32 	%f1919, [%r6+36];
	ld.shared.f32 	%f1920, [%r9+576];
	fma.rn.f32 	%f1921, %f1919, %f1920, %f1918;
	ld.shared.f32 	%f1922, [%r6+40];
	ld.shared.f32 	%f1923, [%r9+640];
	fma.rn.f32 	%f1924, %f1922, %f1923, %f1921;
	ld.shared.f32 	%f1925, [%r6+44];
	ld.shared.f32 	%f1926, [%r9+704];
	fma.rn.f32 	%f1927, %f1925, %f1926, %f1924;
	ld.shared.f32 	%f1928, [%r6+48];
	ld.shared.f32 	%f1929, [%r9+768];
	fma.rn.f32 	%f1930, %f1928, %f1929, %f1927;
	ld.shared.f32 	%f1931, [%r6+52];
	ld.shared.f32 	%f1932, [%r9+832];
	fma.rn.f32 	%f1933, %f1931, %f1932, %f1930;
	ld.shared.f32 	%f1934, [%r6+56];
	ld.shared.f32 	%f1935, [%r9+896];
	fma.rn.f32 	%f1936, %f1934, %f1935, %f1933;
	ld.shared.f32 	%f1937, [%r6+60];
	ld.shared.f32 	%f1938, [%r9+960];
	fma.rn.f32 	%f165, %f1937, %f1938, %f1936;
	bar.sync 	0;
	setp.gt.u32 	%p196, %r1, 495;
	mov.f32 	%f3523, 0f00000000;
	or.pred  	%p197, %p195, %p196;
	@%p197 bra 	$L__BB2_134;
	ld.global.f32 	%f3523, [%rd2+2112];
$L__BB2_134:
	setp.gt.s32 	%p198, %r2, 511;
	st.shared.f32 	[%r7], %f3523;
	setp.gt.u32 	%p199, %r3, 495;
	mov.f32 	%f3524, 0f00000000;
	or.pred  	%p200, %p198, %p199;
	@%p200 bra 	$L__BB2_136;
	add.s32 	%r88, %r5, 270336;
	mul.wide.u32 	%rd74, %r88, 4;
	add.s64 	%rd75, %rd1, %rd74;
	ld.global.f32 	%f3524, [%rd75];
$L__BB2_136:
	setp.gt.u32 	%p201, %r4, 1;
	st.shared.f32 	[%r8], %f3524;
	bar.sync 	0;
	ld.shared.f32 	%f1941, [%r6];
	ld.shared.f32 	%f1942, [%r9];
	fma.rn.f32 	%f1943, %f1941, %f1942, %f165;
	ld.shared.f32 	%f1944, [%r6+4];
	ld.shared.f32 	%f1945, [%r9+64];
	fma.rn.f32 	%f1946, %f1944, %f1945, %f1943;
	ld.shared.f32 	%f1947, [%r6+8];
	ld.shared.f32 	%f1948, [%r9+128];
	fma.rn.f32 	%f1949, %f1947, %f1948, %f1946;
	ld.shared.f32 	%f1950, [%r6+12];
	ld.shared.f32 	%f1951, [%r9+192];
	fma.rn.f32 	%f1952, %f1950, %f1951, %f1949;
	ld.shared.f32 	%f1953, [%r6+16];
	ld.shared.f32 	%f1954, [%r9+256];
	fma.rn.f32 	%f1955, %f1953, %f1954, %f1952;
	ld.shared.f32 	%f1956, [%r6+20];
	ld.shared.f32 	%f1957, [%r9+320];
	fma.rn.f32 	%f1958, %f1956, %f1957, %f1955;
	ld.shared.f32 	%f1959, [%r6+24];
	ld.shared.f32 	%f1960, [%r9+384];
	fma.rn.f32 	%f1961, %f1959, %f1960, %f1958;
	ld.shared.f32 	%f1962, [%r6+28];
	ld.shared.f32 	%f1963, [%r9+448];
	fma.rn.f32 	%f1964, %f1962, %f1963, %f1961;
	ld.shared.f32 	%f1965, [%r6+32];
	ld.shared.f32 	%f1966, [%r9+512];
	fma.rn.f32 	%f1967, %f1965, %f1966, %f1964;
	ld.shared.f32 	%f1968, [%r6+36];
	ld.shared.f32 	%f1969, [%r9+576];
	fma.rn.f32 	%f1970, %f1968, %f1969, %f1967;
	ld.shared.f32 	%f1971, [%r6+40];
	ld.shared.f32 	%f1972, [%r9+640];
	fma.rn.f32 	%f1973, %f1971, %f1972, %f1970;
	ld.shared.f32 	%f1974, [%r6+44];
	ld.shared.f32 	%f1975, [%r9+704];
	fma.rn.f32 	%f1976, %f1974, %f1975, %f1973;
	ld.shared.f32 	%f1977, [%r6+48];
	ld.shared.f32 	%f1978, [%r9+768];
	fma.rn.f32 	%f1979, %f1977, %f1978, %f1976;
	ld.shared.f32 	%f1980, [%r6+52];
	ld.shared.f32 	%f1981, [%r9+832];
	fma.rn.f32 	%f1982, %f1980, %f1981, %f1979;
	ld.shared.f32 	%f1983, [%r6+56];
	ld.shared.f32 	%f1984, [%r9+896];
	fma.rn.f32 	%f1985, %f1983, %f1984, %f1982;
	ld.shared.f32 	%f1986, [%r6+60];
	ld.shared.f32 	%f1987, [%r9+960];
	fma.rn.f32 	%f170, %f1986, %f1987, %f1985;
	bar.sync 	0;
	setp.gt.u32 	%p202, %r1, 479;
	mov.f32 	%f3525, 0f00000000;
	or.pred  	%p203, %p201, %p202;
	@%p203 bra 	$L__BB2_138;
	ld.global.f32 	%f3525, [%rd2+2176];
$L__BB2_138:
	setp.gt.s32 	%p204, %r2, 511;
	st.shared.f32 	[%r7], %f3525;
	setp.gt.u32 	%p205, %r3, 479;
	mov.f32 	%f3526, 0f00000000;
	or.pred  	%p206, %p204, %p205;
	@%p206 bra 	$L__BB2_140;
	add.s32 	%r90, %r5, 278528;
	mul.wide.u32 	%rd76, %r90, 4;
	add.s64 	%rd77, %rd1, %rd76;
	ld.global.f32 	%f3526, [%rd77];
$L__BB2_140:
	setp.gt.u32 	%p207, %r4, 1;
	st.shared.f32 	[%r8], %f3526;
	bar.sync 	0;
	ld.shared.f32 	%f1990, [%r6];
	ld.shared.f32 	%f1991, [%r9];
	fma.rn.f32 	%f1992, %f1990, %f1991, %f170;
	ld.shared.f32 	%f1993, [%r6+4];
	ld.shared.f32 	%f1994, [%r9+64];
	fma.rn.f32 	%f1995, %f1993, %f1994, %f1992;
	ld.shared.f32 	%f1996, [%r6+8];
	ld.shared.f32 	%f1997, [%r9+128];
	fma.rn.f32 	%f1998, %f1996, %f1997, %f1995;
	ld.shared.f32 	%f1999, [%r6+12];
	ld.shared.f32 	%f2000, [%r9+192];
	fma.rn.f32 	%f2001, %f1999, %f2000, %f1998;
	ld.shared.f32 	%f2002, [%r6+16];
	ld.shared.f32 	%f2003, [%r9+256];
	fma.rn.f32 	%f2004, %f2002, %f2003, %f2001;
	ld.shared.f32 	%f2005, [%r6+20];
	ld.shared.f32 	%f2006, [%r9+320];
	fma.rn.f32 	%f2007, %f2005, %f2006, %f2004;
	ld.shared.f32 	%f2008, [%r6+24];
	ld.shared.f32 	%f2009, [%r9+384];
	fma.rn.f32 	%f2010, %f2008, %f2009, %f2007;
	ld.shared.f32 	%f2011, [%r6+28];
	ld.shared.f32 	%f2012, [%r9+448];
	fma.rn.f32 	%f2013, %f2011, %f2012, %f2010;
	ld.shared.f32 	%f2014, [%r6+32];
	ld.shared.f32 	%f2015, [%r9+512];
	fma.rn.f32 	%f2016, %f2014, %f2015, %f2013;
	ld.shared.f32 	%f2017, [%r6+36];
	ld.shared.f32 	%f2018, [%r9+576];
	fma.rn.f32 	%f2019, %f2017, %f2018, %f2016;
	ld.shared.f32 	%f2020, [%r6+40];
	ld.shared.f32 	%f2021, [%r9+640];
	fma.rn.f32 	%f2022, %f2020, %f2021, %f2019;
	ld.shared.f32 	%f2023, [%r6+44];
	ld.shared.f32 	%f2024, [%r9+704];
	fma.rn.f32 	%f2025, %f2023, %f2024, %f2022;
	ld.shared.f32 	%f2026, [%r6+48];
	ld.shared.f32 	%f2027, [%r9+768];
	fma.rn.f32 	%f2028, %f2026, %f2027, %f2025;
	ld.shared.f32 	%f2029, [%r6+52];
	ld.shared.f32 	%f2030, [%r9+832];
	fma.rn.f32 	%f2031, %f2029, %f2030, %f2028;
	ld.shared.f32 	%f2032, [%r6+56];
	ld.shared.f32 	%f2033, [%r9+896];
	fma.rn.f32 	%f2034, %f2032, %f2033, %f2031;
	ld.shared.f32 	%f2035, [%r6+60];
	ld.shared.f32 	%f2036, [%r9+960];
	fma.rn.f32 	%f175, %f2035, %f2036, %f2034;
	bar.sync 	0;
	setp.gt.u32 	%p208, %r1, 463;
	mov.f32 	%f3527, 0f00000000;
	or.pred  	%p209, %p207, %p208;
	@%p209 bra 	$L__BB2_142;
	ld.global.f32 	%f3527, [%rd2+2240];
$L__BB2_142:
	setp.gt.s32 	%p210, %r2, 511;
	st.shared.f32 	[%r7], %f3527;
	setp.gt.u32 	%p211, %r3, 463;
	mov.f32 	%f3528, 0f00000000;
	or.pred  	%p212, %p210, %p211;
	@%p212 bra 	$L__BB2_144;
	add.s32 	%r92, %r5, 286720;
	mul.wide.u32 	%rd78, %r92, 4;
	add.s64 	%rd79, %rd1, %rd78;
	ld.global.f32 	%f3528, [%rd79];
$L__BB2_144:
	setp.gt.u32 	%p213, %r4, 1;
	st.shared.f32 	[%r8], %f3528;
	bar.sync 	0;
	ld.shared.f32 	%f2039, [%r6];
	ld.shared.f32 	%f2040, [%r9];
	fma.rn.f32 	%f2041, %f2039, %f2040, %f175;
	ld.shared.f32 	%f2042, [%r6+4];
	ld.shared.f32 	%f2043, [%r9+64];
	fma.rn.f32 	%f2044, %f2042, %f2043, %f2041;
	ld.shared.f32 	%f2045, [%r6+8];
	ld.shared.f32 	%f2046, [%r9+128];
	fma.rn.f32 	%f2047, %f2045, %f2046, %f2044;
	ld.shared.f32 	%f2048, [%r6+12];
	ld.shared.f32 	%f2049, [%r9+192];
	fma.rn.f32 	%f2050, %f2048, %f2049, %f2047;
	ld.shared.f32 	%f2051, [%r6+16];
	ld.shared.f32 	%f2052, [%r9+256];
	fma.rn.f32 	%f2053, %f2051, %f2052, %f2050;
	ld.shared.f32 	%f2054, [%r6+20];
	ld.shared.f32 	%f2055, [%r9+320];
	fma.rn.f32 	%f2056, %f2054, %f2055, %f2053;
	ld.shared.f32 	%f2057, [%r6+24];
	ld.shared.f32 	%f2058, [%r9+384];
	fma.rn.f32 	%f2059, %f2057, %f2058, %f2056;
	ld.shared.f32 	%f2060, [%r6+28];
	ld.shared.f32 	%f2061, [%r9+448];
	fma.rn.f32 	%f2062, %f2060, %f2061, %f2059;
	ld.shared.f32 	%f2063, [%r6+32];
	ld.shared.f32 	%f2064, [%r9+512];
	fma.rn.f32 	%f2065, %f2063, %f2064, %f2062;
	ld.shared.f32 	%f2066, [%r6+36];
	ld.shared.f32 	%f2067, [%r9+576];
	fma.rn.f32 	%f2068, %f2066, %f2067, %f2065;
	ld.shared.f32 	%f2069, [%r6+40];
	ld.shared.f32 	%f2070, [%r9+640];
	fma.rn.f32 	%f2071, %f2069, %f2070, %f2068;
	ld.shared.f32 	%f2072, [%r6+44];
	ld.shared.f32 	%f2073, [%r9+704];
	fma.rn.f32 	%f2074, %f2072, %f2073, %f2071;
	ld.shared.f32 	%f2075, [%r6+48];
	ld.shared.f32 	%f2076, [%r9+768];
	fma.rn.f32 	%f2077, %f2075, %f2076, %f2074;
	ld.shared.f32 	%f2078, [%r6+52];
	ld.shared.f32 	%f2079, [%r9+832];
	fma.rn.f32 	%f2080, %f2078, %f2079, %f2077;
	ld.shared.f32 	%f2081, [%r6+56];
	ld.shared.f32 	%f2082, [%r9+896];
	fma.rn.f32 	%f2083, %f2081, %f2082, %f2080;
	ld.shared.f32 	%f2084, [%r6+60];
	ld.shared.f32 	%f2085, [%r9+960];
	fma.rn.f32 	%f180, %f2084, %f2085, %f2083;
	bar.sync 	0;
	setp.gt.u32 	%p214, %r1, 447;
	mov.f32 	%f3529, 0f00000000;
	or.pred  	%p215, %p213, %p214;
	@%p215 bra 	$L__BB2_146;
	ld.global.f32 	%f3529, [%rd2+2304];
$L__BB2_146:
	setp.gt.s32 	%p216, %r2, 511;
	st.shared.f32 	[%r7], %f3529;
	setp.gt.u32 	%p217, %r3, 447;
	mov.f32 	%f3530, 0f00000000;
	or.pred  	%p218, %p216, %p217;
	@%p218 bra 	$L__BB2_148;
	add.s32 	%r94, %r5, 294912;
	mul.wide.u32 	%rd80, %r94, 4;
	add.s64 	%rd81, %rd1, %rd80;
	ld.global.f32 	%f3530, [%rd81];
$L__BB2_148:
	setp.gt.u32 	%p219, %r4, 1;
	st.shared.f32 	[%r8], %f3530;
	bar.sync 	0;
	ld.shared.f32 	%f2088, [%r6];
	ld.shared.f32 	%f2089, [%r9];
	fma.rn.f32 	%f2090, %f2088, %f2089, %f180;
	ld.shared.f32 	%f2091, [%r6+4];
	ld.shared.f32 	%f2092, [%r9+64];
	fma.rn.f32 	%f2093, %f2091, %f2092, %f2090;
	ld.shared.f32 	%f2094, [%r6+8];
	ld.shared.f32 	%f2095, [%r9+128];
	fma.rn.f32 	%f2096, %f2094, %f2095, %f2093;
	ld.shared.f32 	%f2097, [%r6+12];
	ld.shared.f32 	%f2098, [%r9+192];
	fma.rn.f32 	%f2099, %f2097, %f2098, %f2096;
	ld.shared.f32 	%f2100, [%r6+16];
	ld.shared.f32 	%f2101, [%r9+256];
	fma.rn.f32 	%f2102, %f2100, %f2101, %f2099;
	ld.shared.f32 	%f2103, [%r6+20];
	ld.shared.f32 	%f2104, [%r9+320];
	fma.rn.f32 	%f2105, %f2103, %f2104, %f2102;
	ld.shared.f32 	%f2106, [%r6+24];
	ld.shared.f32 	%f2107, [%r9+384];
	fma.rn.f32 	%f2108, %f2106, %f2107, %f2105;
	ld.shared.f32 	%f2109, [%r6+28];
	ld.shared.f32 	%f2110, [%r9+448];
	fma.rn.f32 	%f2111, %f2109, %f2110, %f2108;
	ld.shared.f32 	%f2112, [%r6+32];
	ld.shared.f32 	%f2113, [%r9+512];
	fma.rn.f32 	%f2114, %f2112, %f2113, %f2111;
	ld.shared.f32 	%f2115, [%r6+36];
	ld.shared.f32 	%f2116, [%r9+576];
	fma.rn.f32 	%f2117, %f2115, %f2116, %f2114;
	ld.shared.f32 	%f2118, [%r6+40];
	ld.shared.f32 	%f2119, [%r9+640];
	fma.rn.f32 	%f2120, %f2118, %f2119, %f2117;
	ld.shared.f32 	%f2121, [%r6+44];
	ld.shared.f32 	%f2122, [%r9+704];
	fma.rn.f32 	%f2123, %f2121, %f2122, %f2120;
	ld.shared.f32 	%f2124, [%r6+48];
	ld.shared.f32 	%f2125, [%r9+768];
	fma.rn.f32 	%f2126, %f2124, %f2125, %f2123;
	ld.shared.f32 	%f2127, [%r6+52];
	ld.shared.f32 	%f2128, [%r9+832];
	fma.rn.f32 	%f2129, %f2127, %f2128, %f2126;
	ld.shared.f32 	%f2130, [%r6+56];
	ld.shared.f32 	%f2131, [%r9+896];
	fma.rn.f32 	%f2132, %f2130, %f2131, %f2129;
	ld.shared.f32 	%f2133, [%r6+60];
	ld.shared.f32 	%f2134, [%r9+960];
	fma.rn.f32 	%f185, %f2133, %f2134, %f2132;
	bar.sync 	0;
	setp.gt.u32 	%p220, %r1, 431;
	mov.f32 	%f3531, 0f00000000;
	or.pred  	%p221, %p219, %p220;
	@%p221 bra 	$L__BB2_150;
	ld.global.f32 	%f3531, [%rd2+2368];
$L__BB2_150:
	setp.gt.s32 	%p222, %r2, 511;
	st.shared.f32 	[%r7], %f3531;
	setp.gt.u32 	%p223, %r3, 431;
	mov.f32 	%f3532, 0f00000000;
	or.pred  	%p224, %p222, %p223;
	@%p224 bra 	$L__BB2_152;
	add.s32 	%r96, %r5, 303104;
	mul.wide.u32 	%rd82, %r96, 4;
	add.s64 	%rd83, %rd1, %rd82;
	ld.global.f32 	%f3532, [%rd83];
$L__BB2_152:
	setp.gt.u32 	%p225, %r4, 1;
	st.shared.f32 	[%r8], %f3532;
	bar.sync 	0;
	ld.shared.f32 	%f2137, [%r6];
	ld.shared.f32 	%f2138, [%r9];
	fma.rn.f32 	%f2139, %f2137, %f2138, %f185;
	ld.shared.f32 	%f2140, [%r6+4];
	ld.shared.f32 	%f2141, [%r9+64];
	fma.rn.f32 	%f2142, %f2140, %f2141, %f2139;
	ld.shared.f32 	%f2143, [%r6+8];
	ld.shared.f32 	%f2144, [%r9+128];
	fma.rn.f32 	%f2145, %f2143, %f2144, %f2142;
	ld.shared.f32 	%f2146, [%r6+12];
	ld.shared.f32 	%f2147, [%r9+192];
	fma.rn.f32 	%f2148, %f2146, %f2147, %f2145;
	ld.shared.f32 	%f2149, [%r6+16];
	ld.shared.f32 	%f2150, [%r9+256];
	fma.rn.f32 	%f2151, %f2149, %f2150, %f2148;
	ld.shared.f32 	%f2152, [%r6+20];
	ld.shared.f32 	%f2153, [%r9+320];
	fma.rn.f32 	%f2154, %f2152, %f2153, %f2151;
	ld.shared.f32 	%f2155, [%r6+24];
	ld.shared.f32 	%f2156, [%r9+384];
	fma.rn.f32 	%f2157, %f2155, %f2156, %f2154;
	ld.shared.f32 	%f2158, [%r6+28];
	ld.shared.f32 	%f2159, [%r9+448];
	fma.rn.f32 	%f2160, %f2158, %f2159, %f2157;
	ld.shared.f32 	%f2161, [%r6+32];
	ld.shared.f32 	%f2162, [%r9+512];
	fma.rn.f32 	%f2163, %f2161, %f2162, %f2160;
	ld.shared.f32 	%f2164, [%r6+36];
	ld.shared.f32 	%f2165, [%r9+576];
	fma.rn.f32 	%f2166, %f2164, %f2165, %f2163;
	ld.shared.f32 	%f2167, [%r6+40];
	ld.shared.f32 	%f2168, [%r9+640];
	fma.rn.f32 	%f2169, %f2167, %f2168, %f2166;
	ld.shared.f32 	%f2170, [%r6+44];
	ld.shared.f32 	%f2171, [%r9+704];
	fma.rn.f32 	%f2172, %f2170, %f2171, %f2169;
	ld.shared.f32 	%f2173, [%r6+48];
	ld.shared.f32 	%f2174, [%r9+768];
	fma.rn.f32 	%f2175, %f2173, %f2174, %f2172;
	ld.shared.f32 	%f2176, [%r6+52];
	ld.shared.f32 	%f2177, [%r9+832];
	fma.rn.f32 	%f2178, %f2176, %f2177, %f2175;
	ld.shared.f32 	%f2179, [%r6+56];
	ld.shared.f32 	%f2180, [%r9+896];
	fma.rn.f32 	%f2181, %f2179, %f2180, %f2178;
	ld.shared.f32 	%f2182, [%r6+60];
	ld.shared.f32 	%f2183, [%r9+960];
	fma.rn.f32 	%f190, %f2182, %f2183, %f2181;
	bar.sync 	0;
	setp.gt.u32 	%p226, %r1, 415;
	mov.f32 	%f3533, 0f00000000;
	or.pred  	%p227, %p225, %p226;
	@%p227 bra 	$L__BB2_154;
	ld.global.f32 	%f3533, [%rd2+2432];
$L__BB2_154:
	setp.gt.s32 	%p228, %r2, 511;
	st.shared.f32 	[%r7], %f3533;
	setp.gt.u32 	%p229, %r3, 415;
	mov.f32 	%f3534, 0f00000000;
	or.pred  	%p230, %p228, %p229;
	@%p230 bra 	$L__BB2_156;
	add.s32 	%r98, %r5, 311296;
	mul.wide.u32 	%rd84, %r98, 4;
	add.s64 	%rd85, %rd1, %rd84;
	ld.global.f32 	%f3534, [%rd85];
$L__BB2_156:
	setp.gt.u32 	%p231, %r4, 1;
	st.shared.f32 	[%r8], %f3534;
	bar.sync 	0;
	ld.shared.f32 	%f2186, [%r6];
	ld.shared.f32 	%f2187, [%r9];
	fma.rn.f32 	%f2188, %f2186, %f2187, %f190;
	ld.shared.f32 	%f2189, [%r6+4];
	ld.shared.f32 	%f2190, [%r9+64];
	fma.rn.f32 	%f2191, %f2189, %f2190, %f2188;
	ld.shared.f32 	%f2192, [%r6+8];
	ld.shared.f32 	%f2193, [%r9+128];
	fma.rn.f32 	%f2194, %f2192, %f2193, %f2191;
	ld.shared.f32 	%f2195, [%r6+12];
	ld.shared.f32 	%f2196, [%r9+192];
	fma.rn.f32 	%f2197, %f2195, %f2196, %f2194;
	ld.shared.f32 	%f2198, [%r6+16];
	ld.shared.f32 	%f2199, [%r9+256];
	fma.rn.f32 	%f2200, %f2198, %f2199, %f2197;
	ld.shared.f32 	%f2201, [%r6+20];
	ld.shared.f32 	%f2202, [%r9+320];
	fma.rn.f32 	%f2203, %f2201, %f2202, %f2200;
	ld.shared.f32 	%f2204, [%r6+24];
	ld.shared.f32 	%f2205, [%r9+384];
	fma.rn.f32 	%f2206, %f2204, %f2205, %f2203;
	ld.shared.f32 	%f2207, [%r6+28];
	ld.shared.f32 	%f2208, [%r9+448];
	fma.rn.f32 	%f2209, %f2207, %f2208, %f2206;
	ld.shared.f32 	%f2210, [%r6+32];
	ld.shared.f32 	%f2211, [%r9+512];
	fma.rn.f32 	%f2212, %f2210, %f2211, %f2209;
	ld.shared.f32 	%f2213, [%r6+36];
	ld.shared.f32 	%f2214, [%r9+576];
	fma.rn.f32 	%f2215, %f2213, %f2214, %f2212;
	ld.shared.f32 	%f2216, [%r6+40];
	ld.shared.f32 	%f2217, [%r9+640];
	fma.rn.f32 	%f2218, %f2216, %f2217, %f2215;
	ld.shared.f32 	%f2219, [%r6+44];
	ld.shared.f32 	%f2220, [%r9+704];
	fma.rn.f32 	%f2221, %f2219, %f2220, %f2218;
	ld.shared.f32 	%f2222, [%r6+48];
	ld.shared.f32 	%f2223, [%r9+768];
	fma.rn.f32 	%f2224, %f2222, %f2223, %f2221;
	ld.shared.f32 	%f2225, [%r6+52];
	ld.shared.f32 	%f2226, [%r9+832];
	fma.rn.f32 	%f2227, %f2225, %f2226, %f2224;
	ld.shared.f32 	%f2228, [%r6+56];
	ld.shared.f32 	%f2229, [%r9+896];
	fma.rn.f32 	%f2230, %f2228, %f2229, %f2227;
	ld.shared.f32 	%f2231, [%r6+60];
	ld.shared.f32 	%f2232, [%r9+960];
	fma.rn.f32 	%f195, %f2231, %f2232, %f2230;
	bar.sync 	0;
	setp.gt.u32 	%p232, %r1, 399;
	mov.f32 	%f3535, 0f00000000;
	or.pred  	%p233, %p231, %p232;
	@%p233 bra 	$L__BB2_158;
	ld.global.f32 	%f3535, [%rd2+2496];
$L__BB2_158:
	setp.gt.s32 	%p234, %r2, 511;
	st.shared.f32 	[%r7], %f3535;
	setp.gt.u32 	%p235, %r3, 399;
	mov.f32 	%f3536, 0f00000000;
	or.pred  	%p236, %p234, %p235;
	@%p236 bra 	$L__BB2_160;
	add.s32 	%r100, %r5, 319488;
	mul.wide.u32 	%rd86, %r100, 4;
	add.s64 	%rd87, %rd1, %rd86;
	ld.global.f32 	%f3536, [%rd87];
$L__BB2_160:
	setp.gt.u32 	%p237, %r4, 1;
	st.shared.f32 	[%r8], %f3536;
	bar.sync 	0;
	ld.shared.f32 	%f2235, [%r6];
	ld.shared.f32 	%f2236, [%r9];
	fma.rn.f32 	%f2237, %f2235, %f2236, %f195;
	ld.shared.f32 	%f2238, [%r6+4];
	ld.shared.f32 	%f2239, [%r9+64];
	fma.rn.f32 	%f2240, %f2238, %f2239, %f2237;
	ld.shared.f32 	%f2241, [%r6+8];
	ld.shared.f32 	%f2242, [%r9+128];
	fma.rn.f32 	%f2243, %f2241, %f2242, %f2240;
	ld.shared.f32 	%f2244, [%r6+12];
	ld.shared.f32 	%f2245, [%r9+192];
	fma.rn.f32 	%f2246, %f2244, %f2245, %f2243;
	ld.shared.f32 	%f2247, [%r6+16];
	ld.shared.f32 	%f2248, [%r9+256];
	fma.rn.f32 	%f2249, %f2247, %f2248, %f2246;
	ld.shared.f32 	%f2250, [%r6+20];
	ld.shared.f32 	%f2251, [%r9+320];
	fma.rn.f32 	%f2252, %f2250, %f2251, %f2249;
	ld.shared.f32 	%f2253, [%r6+24];
	ld.shared.f32 	%f2254, [%r9+384];
	fma.rn.f32 	%f2255, %f2253, %f2254, %f2252;
	ld.shared.f32 	%f2256, [%r6+28];
	ld.shared.f32 	%f2257, [%r9+448];
	fma.rn.f32 	%f2258, %f2256, %f2257, %f2255;
	ld.shared.f32 	%f2259, [%r6+32];
	ld.shared.f32 	%f2260, [%r9+512];
	fma.rn.f32 	%f2261, %f2259, %f2260, %f2258;
	ld.shared.f32 	%f2262, [%r6+36];
	ld.shared.f32 	%f2263, [%r9+576];
	fma.rn.f32 	%f2264, %f2262, %f2263, %f2261;
	ld.shared.f32 	%f2265, [%r6+40];
	ld.shared.f32 	%f2266, [%r9+640];
	fma.rn.f32 	%f2267, %f2265, %f2266, %f2264;
	ld.shared.f32 	%f2268, [%r6+44];
	ld.shared.f32 	%f2269, [%r9+704];
	fma.rn.f32 	%f2270, %f2268, %f2269, %f2267;
	ld.shared.f32 	%f2271, [%r6+48];
	ld.shared.f32 	%f2272, [%r9+768];
	fma.rn.f32 	%f2273, %f2271, %f2272, %f2270;
	ld.shared.f32 	%f2274, [%r6+52];
	ld.shared.f32 	%f2275, [%r9+832];
	fma.rn.f32 	%f2276, %f2274, %f2275, %f2273;
	ld.shared.f32 	%f2277, [%r6+56];
	ld.shared.f32 	%f2278, [%r9+896];
	fma.rn.f32 	%f2279, %f2277, %f2278, %f2276;
	ld.shared.f32 	%f2280, [%r6+60];
	ld.shared.f32 	%f2281, [%r9+960];
	fma.rn.f32 	%f200, %f2280, %f2281, %f2279;
	bar.sync 	0;
	setp.gt.u32 	%p238, %r1, 383;
	mov.f32 	%f3537, 0f00000000;
	or.pred  	%p239, %p237, %p238;
	@%p239 bra 	$L__BB2_162;
	ld.global.f32 	%f3537, [%rd2+2560];
$L__BB2_162:
	setp.gt.s32 	%p240, %r2, 511;
	st.shared.f32 	[%r7], %f3537;
	setp.gt.u32 	%p241, %r3, 383;
	mov.f32 	%f3538, 0f00000000;
	or.pred  	%p242, %p240, %p241;
	@%p242 bra 	$L__BB2_164;
	add.s32 	%r102, %r5, 327680;
	mul.wide.u32 	%rd88, %r102, 4;
	add.s64 	%rd89, %rd1, %rd88;
	ld.global.f32 	%f3538, [%rd89];
$L__BB2_164:
	setp.gt.u32 	%p243, %r4, 1;
	st.shared.f32 	[%r8], %f3538;
	bar.sync 	0;
	ld.shared.f32 	%f2284, [%r6];
	ld.shared.f32 	%f2285, [%r9];
	fma.rn.f32 	%f2286, %f2284, %f2285, %f200;
	ld.shared.f32 	%f2287, [%r6+4];
	ld.shared.f32 	%f2288, [%r9+64];
	fma.rn.f32 	%f2289, %f2287, %f2288, %f2286;
	ld.shared.f32 	%f2290, [%r6+8];
	ld.shared.f32 	%f2291, [%r9+128];
	fma.rn.f32 	%f2292, %f2290, %f2291, %f2289;
	ld.shared.f32 	%f2293, [%r6+12];
	ld.shared.f32 	%f2294, [%r9+192];
	fma.rn.f32 	%f2295, %f2293, %f2294, %f2292;
	ld.shared.f32 	%f2296, [%r6+16];
	ld.shared.f32 	%f2297, [%r9+256];
	fma.rn.f32 	%f2298, %f2296, %f2297, %f2295;
	ld.shared.f32 	%f2299, [%r6+20];
	ld.shared.f32 	%f2300, [%r9+320];
	fma.rn.f32 	%f2301, %f2299, %f2300, %f2298;
	ld.shared.f32 	%f2302, [%r6+24];
	ld.shared.f32 	%f2303, [%r9+384];
	fma.rn.f32 	%f2304, %f2302, %f2303, %f2301;
	ld.shared.f32 	%f2305, [%r6+28];
	ld.shared.f32 	%f2306, [%r9+448];
	fma.rn.f32 	%f2307, %f2305, %f2306, %f2304;
	ld.shared.f32 	%f2308, [%r6+32];
	ld.shared.f32 	%f2309, [%r9+512];
	fma.rn.f32 	%f2310, %f2308, %f2309, %f2307;
	ld.shared.f32 	%f2311, [%r6+36];
	ld.shared.f32 	%f2312, [%r9+576];
	fma.rn.f32 	%f2313, %f2311, %f2312, %f2310;
	ld.shared.f32 	%f2314, [%r6+40];
	ld.shared.f32 	%f2315, [%r9+640];
	fma.rn.f32 	%f2316, %f2314, %f2315, %f2313;
	ld.shared.f32 	%f2317, [%r6+44];
	ld.shared.f32 	%f2318, [%r9+704];
	fma.rn.f32 	%f2319, %f2317, %f2318, %f2316;
	ld.shared.f32 	%f2320, [%r6+48];
	ld.shared.f32 	%f2321, [%r9+768];
	fma.rn.f32 	%f2322, %f2320, %f2321, %f2319;
	ld.shared.f32 	%f2323, [%r6+52];
	ld.shared.f32 	%f2324, [%r9+832];
	fma.rn.f32 	%f2325, %f2323, %f2324, %f2322;
	ld.shared.f32 	%f2326, [%r6+56];
	ld.shared.f32 	%f2327, [%r9+896];
	fma.rn.f32 	%f2328, %f2326, %f2327, %f2325;
	ld.shared.f32 	%f2329, [%r6+60];
	ld.shared.f32 	%f2330, [%r9+960];
	fma.rn.f32 	%f205, %f2329, %f2330, %f2328;
	bar.sync 	0;
	setp.gt.u32 	%p244, %r1, 367;
	mov.f32 	%f3539, 0f00000000;
	or.pred  	%p245, %p243, %p244;
	@%p245 bra 	$L__BB2_166;
	ld.global.f32 	%f3539, [%rd2+2624];
$L__BB2_166:
	setp.gt.s32 	%p246, %r2, 511;
	st.shared.f32 	[%r7], %f3539;
	setp.gt.u32 	%p247, %r3, 367;
	mov.f32 	%f3540, 0f00000000;
	or.pred  	%p248, %p246, %p247;
	@%p248 bra 	$L__BB2_168;
	add.s32 	%r104, %r5, 335872;
	mul.wide.u32 	%rd90, %r104, 4;
	add.s64 	%rd91, %rd1, %rd90;
	ld.global.f32 	%f3540, [%rd91];
$L__BB2_168:
	setp.gt.u32 	%p249, %r4, 1;
	st.shared.f32 	[%r8], %f3540;
	bar.sync 	0;
	ld.shared.f32 	%f2333, [%r6];
	ld.shared.f32 	%f2334, [%r9];
	fma.rn.f32 	%f2335, %f2333, %f2334, %f205;
	ld.shared.f32 	%f2336, [%r6+4];
	ld.shared.f32 	%f2337, [%r9+64];
	fma.rn.f32 	%f2338, %f2336, %f2337, %f2335;
	ld.shared.f32 	%f2339, [%r6+8];
	ld.shared.f32 	%f2340, [%r9+128];
	fma.rn.f32 	%f2341, %f2339, %f2340, %f2338;
	ld.shared.f32 	%f2342, [%r6+12];
	ld.shared.f32 	%f2343, [%r9+192];
	fma.rn.f32 	%f2344, %f2342, %f2343, %f2341;
	ld.shared.f32 	%f2345, [%r6+16];
	ld.shared.f32 	%f2346, [%r9+256];
	fma.rn.f32 	%f2347, %f2345, %f2346, %f2344;
	ld.shared.f32 	%f2348, [%r6+20];
	ld.shared.f32 	%f2349, [%r9+320];
	fma.rn.f32 	%f2350, %f2348, %f2349, %f2347;
	ld.shared.f32 	%f2351, [%r6+24];
	ld.shared.f32 	%f2352, [%r9+384];
	fma.rn.f32 	%f2353, %f2351, %f2352, %f2350;
	ld.shared.f32 	%f2354, [%r6+28];
	ld.shared.f32 	%f2355, [%r9+448];
	fma.rn.f32 	%f2356, %f2354, %f2355, %f2353;
	ld.shared.f32 	%f2357, [%r6+32];
	ld.shared.f32 	%f2358, [%r9+512];
	fma.rn.f32 	%f2359, %f2357, %f2358, %f2356;
	ld.shared.f32 	%f2360, [%r6+36];
	ld.shared.f32 	%f2361, [%r9+576];
	fma.rn.f32 	%f2362, %f2360, %f2361, %f2359;
	ld.shared.f32 	%f2363, [%r6+40];
	ld.shared.f32 	%f2364, [%r9+640];
	fma.rn.f32 	%f2365, %f2363, %f2364, %f2362;
	ld.shared.f32 	%f2366, [%r6+44];
	ld.shared.f32 	%f2367, [%r9+704];
	fma.rn.f32 	%f2368, %f2366, %f2367, %f2365;
	ld.shared.f32 	%f2369, [%r6+48];
	ld.shared.f32 	%f2370, [%r9+768];
	fma.rn.f32 	%f2371, %f2369, %f2370, %f2368;
	ld.shared.f32 	%f2372, [%r6+52];
	ld.shared.f32 	%f2373, [%r9+832];
	fma.rn.f32 	%f2374, %f2372, %f2373, %f2371;
	ld.shared.f32 	%f2375, [%r6+56];
	ld.shared.f32 	%f2376, [%r9+896];
	fma.rn.f32 	%f2377, %f2375, %f2376, %f2374;
	ld.shared.f32 	%f2378, [%r6+60];
	ld.shared.f32 	%f2379, [%r9+960];
	fma.rn.f32 	%f210, %f2378, %f2379, %f2377;
	bar.sync 	0;
	setp.gt.u32 	%p250, %r1, 351;
	mov.f32 	%f3541, 0f00000000;
	or.pred  	%p251, %p249, %p250;
	@%p251 bra 	$L__BB2_170;
	ld.global.f32 	%f3541, [%rd2+2688];
$L__BB2_170:
	setp.gt.s32 	%p252, %r2, 511;
	st.shared.f32 	[%r7], %f3541;
	setp.gt.u32 	%p253, %r3, 351;
	mov.f32 	%f3542, 0f00000000;
	or.pred  	%p254, %p252, %p253;
	@%p254 bra 	$L__BB2_172;
	add.s32 	%r106, %r5, 344064;
	mul.wide.u32 	%rd92, %r106, 4;
	add.s64 	%rd93, %rd1, %rd92;
	ld.global.f32 	%f3542, [%rd93];
$L__BB2_172:
	setp.gt.u32 	%p255, %r4, 1;
	st.shared.f32 	[%r8], %f3542;
	bar.sync 	0;
	ld.shared.f32 	%f2382, [%r6];
	ld.shared.f32 	%f2383, [%r9];
	fma.rn.f32 	%f2384, %f2382, %f2383, %f210;
	ld.shared.f32 	%f2385, [%r6+4];
	ld.shared.f32 	%f2386, [%r9+64];
	fma.rn.f32 	%f2387, %f2385, %f2386, %f2384;
	ld.shared.f32 	%f2388, [%r6+8];
	ld.shared.f32 	%f2389, [%r9+128];
	fma.rn.f32 	%f2390, %f2388, %f2389, %f2387;
	ld.shared.f32 	%f2391, [%r6+12];
	ld.shared.f32 	%f2392, [%r9+192];
	fma.rn.f32 	%f2393, %f2391, %f2392, %f2390;
	ld.shared.f32 	%f2394, [%r6+16];
	ld.shared.f32 	%f2395, [%r9+256];
	fma.rn.f32 	%f2396, %f2394, %f2395, %f2393;
	ld.shared.f32 	%f2397, [%r6+20];
	ld.shared.f32 	%f2398, [%r9+320];
	fma.rn.f32 	%f2399, %f2397, %f2398, %f2396;
	ld.shared.f32 	%f2400, [%r6+24];
	ld.shared.f32 	%f2401, [%r9+384];
	fma.rn.f32 	%f2402, %f2400, %f2401, %f2399;
	ld.shared.f32 	%f2403, [%r6+28];
	ld.shared.f32 	%f2404, [%r9+448];
	fma.rn.f32 	%f2405, %f2403, %f2404, %f2402;
	ld.shared.f32 	%f2406, [%r6+32];
	ld.shared.f32 	%f2407, [%r9+512];
	fma.rn.f32 	%f2408, %f2406, %f2407, %f2405;
	ld.shared.f32 	%f2409, [%r6+36];
	ld.shared.f32 	%f2410, [%r9+576];
	fma.rn.f32 	%f2411, %f2409, %f2410, %f2408;
	ld.shared.f32 	%f2412, [%r6+40];
	ld.shared.f32 	%f2413, [%r9+640];
	fma.rn.f32 	%f2414, %f2412, %f2413, %f2411;
	ld.shared.f32 	%f2415, [%r6+44];
	ld.shared.f32 	%f2416, [%r9+704];
	fma.rn.f32 	%f2417, %f2415, %f2416, %f2414;
	ld.shared.f32 	%f2418, [%r6+48];
	ld.shared.f32 	%f2419, [%r9+768];
	fma.rn.f32 	%f2420, %f2418, %f2419, %f2417;
	ld.shared.f32 	%f2421, [%r6+52];
	ld.shared.f32 	%f2422, [%r9+832];
	fma.rn.f32 	%f2423, %f2421, %f2422, %f2420;
	ld.shared.f32 	%f2424, [%r6+56];
	ld.shared.f32 	%f2425, [%r9+896];
	fma.rn.f32 	%f2426, %f2424, %f2425, %f2423;
	ld.shared.f32 	%f2427, [%r6+60];
	ld.shared.f32 	%f2428, [%r9+960];
	fma.rn.f32 	%f215, %f2427, %f2428, %f2426;
	bar.sync 	0;
	setp.gt.u32 	%p256, %r1, 335;
	mov.f32 	%f3543, 0f00000000;
	or.pred  	%p257, %p255, %p256;
	@%p257 bra 	$L__BB2_174;
	ld.global.f32 	%f3543, [%rd2+2752];
$L__BB2_174:
	setp.gt.s32 	%p258, %r2, 511;
	st.shared.f32 	[%r7], %f3543;
	setp.gt.u32 	%p259, %r3, 335;
	mov.f32 	%f3544, 0f00000000;
	or.pred  	%p260, %p258, %p259;
	@%p260 bra 	$L__BB2_176;
	add.s32 	%r108, %r5, 352256;
	mul.wide.u32 	%rd94, %r108, 4;
	add.s64 	%rd95, %rd1, %rd94;
	ld.global.f32 	%f3544, [%rd95];
$L__BB2_176:
	setp.gt.u32 	%p261, %r4, 1;
	st.shared.f32 	[%r8], %f3544;
	bar.sync 	0;
	ld.shared.f32 	%f2431, [%r6];
	ld.shared.f32 	%f2432, [%r9];
	fma.rn.f32 	%f2433, %f2431, %f2432, %f215;
	ld.shared.f32 	%f2434, [%r6+4];
	ld.shared.f32 	%f2435, [%r9+64];
	fma.rn.f32 	%f2436, %f2434, %f2435, %f2433;
	ld.shared.f32 	%f2437, [%r6+8];
	ld.shared.f32 	%f2438, [%r9+128];
	fma.rn.f32 	%f2439, %f2437, %f2438, %f2436;
	ld.shared.f32 	%f2440, [%r6+12];
	ld.shared.f32 	%f2441, [%r9+192];
	fma.rn.f32 	%f2442, %f2440, %f2441, %f2439;
	ld.shared.f32 	%f2443, [%r6+16];
	ld.shared.f32 	%f2444, [%r9+256];
	fma.rn.f32 	%f2445, %f2443, %f2444, %f2442;
	ld.shared.f32 	%f2446, [%r6+20];
	ld.shared.f32 	%f2447, [%r9+320];
	fma.rn.f32 	%f2448, %f2446, %f2447, %f2445;
	ld.shared.f32 	%f2449, [%r6+24];
	ld.shared.f32 	%f2450, [%r9+384];
	fma.rn.f32 	%f2451, %f2449, %f2450, %f2448;
	ld.shared.f32 	%f2452, [%r6+28];
	ld.shared.f32 	%f2453, [%r9+448];
	fma.rn.f32 	%f2454, %f2452, %f2453, %f2451;
	ld.shared.f32 	%f2455, [%r6+32];
	ld.shared.f32 	%f2456, [%r9+512];
	fma.rn.f32 	%f2457, %f2455, %f2456, %f2454;
	ld.shared.f32 	%f2458, [%r6+36];
	ld.shared.f32 	%f2459, [%r9+576];
	fma.rn.f32 	%f2460, %f2458, %f2459, %f2457;
	ld.shared.f32 	%f2461, [%r6+40];
	ld.shared.f32 	%f2462, [%r9+640];
	fma.rn.f32 	%f2463, %f2461, %f2462, %f2460;
	ld.shared.f32 	%f2464, [%r6+44];
	ld.shared.f32 	%f2465, [%r9+704];
	fma.rn.f32 	%f2466, %f2464, %f2465, %f2463;
	ld.shared.f32 	%f2467, [%r6+48];
	ld.shared.f32 	%f2468, [%r9+768];
	fma.rn.f32 	%f2469, %f2467, %f2468, %f2466;
	ld.shared.f32 	%f2470, [%r6+52];
	ld.shared.f32 	%f2471, [%r9+832];
	fma.rn.f32 	%f2472, %f2470, %f2471, %f2469;
	ld.shared.f32 	%f2473, [%r6+56];
	ld.shared.f32 	%f2474, [%r9+896];
	fma.rn.f32 	%f2475, %f2473, %f2474, %f2472;
	ld.shared.f32 	%f2476, [%r6+60];
	ld.shared.f32 	%f2477, [%r9+960];
	fma.rn.f32 	%f220, %f2476, %f2477, %f2475;
	bar.sync 	0;
	setp.gt.u32 	%p262, %r1, 319;
	mov.f32 	%f3545, 0f00000000;
	or.pred  	%p263, %p261, %p262;
	@%p263 bra 	$L__BB2_178;
	ld.global.f32 	%f3545, [%rd2+2816];
$L__BB2_178:
	setp.gt.s32 	%p264, %r2, 511;
	st.shared.f32 	[%r7], %f3545;
	setp.gt.u32 	%p265, %r3, 319;
	mov.f32 	%f3546, 0f00000000;
	or.pred  	%p266, %p264, %p265;
	@%p266 bra 	$L__BB2_180;
	add.s32 	%r110, %r5, 360448;
	mul.wide.u32 	%rd96, %r110, 4;
	add.s64 	%rd97, %rd1, %rd96;
	ld.global.f32 	%f3546, [%rd97];
$L__BB2_180:
	setp.gt.u32 	%p267, %r4, 1;
	st.shared.f32 	[%r8], %f3546;
	bar.sync 	0;
	ld.shared.f32 	%f2480, [%r6];
	ld.shared.f32 	%f2481, [%r9];
	fma.rn.f32 	%f2482, %f2480, %f2481, %f220;
	ld.shared.f32 	%f2483, [%r6+4];
	ld.shared.f32 	%f2484, [%r9+64];
	fma.rn.f32 	%f2485, %f2483, %f2484, %f2482;
	ld.shared.f32 	%f2486, [%r6+8];
	ld.shared.f32 	%f2487, [%r9+128];
	fma.rn.f32 	%f2488, %f2486, %f2487, %f2485;
	ld.shared.f32 	%f2489, [%r6+12];
	ld.shared.f32 	%f2490, [%r9+192];
	fma.rn.f32 	%f2491, %f2489, %f2490, %f2488;
	ld.shared.f32 	%f2492, [%r6+16];
	ld.shared.f32 	%f2493, [%r9+256];
	fma.rn.f32 	%f2494, %f2492, %f2493, %f2491;
	ld.shared.f32 	%f2495, [%r6+20];
	ld.shared.f32 	%f2496, [%r9+320];
	fma.rn.f32 	%f2497, %f2495, %f2496, %f2494;
	ld.shared.f32 	%f2498, [%r6+24];
	ld.shared.f32 	%f2499, [%r9+384];
	fma.rn.f32 	%f2500, %f2498, %f2499, %f2497;
	ld.shared.f32 	%f2501, [%r6+28];
	ld.shared.f32 	%f2502, [%r9+448];
	fma.rn.f32 	%f2503, %f2501, %f2502, %f2500;
	ld.shared.f32 	%f2504, [%r6+32];
	ld.shared.f32 	%f2505, [%r9+512];
	fma.rn.f32 	%f2506, %f2504, %f2505, %f2503;
	ld.shared.f32 	%f2507, [%r6+36];
	ld.shared.f32 	%f2508, [%r9+576];
	fma.rn.f32 	%f2509, %f2507, %f2508, %f2506;
	ld.shared.f32 	%f2510, [%r6+40];
	ld.shared.f32 	%f2511, [%r9+640];
	fma.rn.f32 	%f2512, %f2510, %f2511, %f2509;
	ld.shared.f32 	%f2513, [%r6+44];
	ld.shared.f32 	%f2514, [%r9+704];
	fma.rn.f32 	%f2515, %f2513, %f2514, %f2512;
	ld.shared.f32 	%f2516, [%r6+48];
	ld.shared.f32 	%f2517, [%r9+768];
	fma.rn.f32 	%f2518, %f2516, %f2517, %f2515;
	ld.shared.f32 	%f2519, [%r6+52];
	ld.shared.f32 	%f2520, [%r9+832];
	fma.rn.f32 	%f2521, %f2519, %f2520, %f2518;
	ld.shared.f32 	%f2522, [%r6+56];
	ld.shared.f32 	%f2523, [%r9+896];
	fma.rn.f32 	%f2524, %f2522, %f2523, %f2521;
	ld.shared.f32 	%f2525, [%r6+60];
	ld.shared.f32 	%f2526, [%r9+960];
	fma.rn.f32 	%f225, %f2525, %f2526, %f2524;
	bar.sync 	0;
	setp.gt.u32 	%p268, %r1, 303;
	mov.f32 	%f3547, 0f00000000;
	or.pred  	%p269, %p267, %p268;
	@%p269 bra 	$L__BB2_182;
	ld.global.f32 	%f3547, [%rd2+2880];
$L__BB2_182:
	setp.gt.s32 	%p270, %r2, 511;
	st.shared.f32 	[%r7], %f3547;
	setp.gt.u32 	%p271, %r3, 303;
	mov.f32 	%f3548, 0f00000000;
	or.pred  	%p272, %p270, %p271;
	@%p272 bra 	$L__BB2_184;
	add.s32 	%r112, %r5, 368640;
	mul.wide.u32 	%rd98, %r112, 4;
	add.s64 	%rd99, %rd1, %rd98;
	ld.global.f32 	%f3548, [%rd99];
$L__BB2_184:
	setp.gt.u32 	%p273, %r4, 1;
	st.shared.f32 	[%r8], %f3548;
	bar.sync 	0;
	ld.shared.f32 	%f2529, [%r6];
	ld.shared.f32 	%f2530, [%r9];
	fma.rn.f32 	%f2531, %f2529, %f2530, %f225;
	ld.shared.f32 	%f2532, [%r6+4];
	ld.shared.f32 	%f2533, [%r9+64];
	fma.rn.f32 	%f2534, %f2532, %f2533, %f2531;
	ld.shared.f32 	%f2535, [%r6+8];
	ld.shared.f32 	%f2536, [%r9+128];
	fma.rn.f32 	%f2537, %f2535, %f2536, %f2534;
	ld.shared.f32 	%f2538, [%r6+12];
	ld.shared.f32 	%f2539, [%r9+192];
	fma.rn.f32 	%f2540, %f2538, %f2539, %f2537;
	ld.shared.f32 	%f2541, [%r6+16];
	ld.shared.f32 	%f2542, [%r9+256];
	fma.rn.f32 	%f2543, %f2541, %f2542, %f2540;
	ld.shared.f32 	%f2544, [%r6+20];
	ld.shared.f32 	%f2545, [%r9+320];
	fma.rn.f32 	%f2546, %f2544, %f2545, %f2543;
	ld.shared.f32 	%f2547, [%r6+24];
	ld.shared.f32 	%f2548, [%r9+384];
	fma.rn.f32 	%f2549, %f2547, %f2548, %f2546;
	ld.shared.f32 	%f2550, [%r6+28];
	ld.shared.f32 	%f2551, [%r9+448];
	fma.rn.f32 	%f2552, %f2550, %f2551, %f2549;
	ld.shared.f32 	%f2553, [%r6+32];
	ld.shared.f32 	%f2554, [%r9+512];
	fma.rn.f32 	%f2555, %f2553, %f2554, %f2552;
	ld.shared.f32 	%f2556, [%r6+36];
	ld.shared.f32 	%f2557, [%r9+576];
	fma.rn.f32 	%f2558, %f2556, %f2557, %f2555;
	ld.shared.f32 	%f2559, [%r6+40];
	ld.shared.f32 	%f2560, [%r9+640];
	fma.rn.f32 	%f2561, %f2559, %f2560, %f2558;
	ld.shared.f32 	%f2562, [%r6+44];
	ld.shared.f32 	%f2563, [%r9+704];
	fma.rn.f32 	%f2564, %f2562, %f2563, %f2561;
	ld.shared.f32 	%f2565, [%r6+48];
	ld.shared.f32 	%f2566, [%r9+768];
	fma.rn.f32 	%f2567, %f2565, %f2566, %f2564;
	ld.shared.f32 	%f2568, [%r6+52];
	ld.shared.f32 	%f2569, [%r9+832];
	fma.rn.f32 	%f2570, %f2568, %f2569, %f2567;
	ld.shared.f32 	%f2571, [%r6+56];
	ld.shared.f32 	%f2572, [%r9+896];
	fma.rn.f32 	%f2573, %f2571, %f2572, %f2570;
	ld.shared.f32 	%f2574, [%r6+60];
	ld.shared.f32 	%f2575, [%r9+960];
	fma.rn.f32 	%f230, %f2574, %f2575, %f2573;
	bar.sync 	0;
	setp.gt.u32 	%p274, %r1, 287;
	mov.f32 	%f3549, 0f00000000;
	or.pred  	%p275, %p273, %p274;
	@%p275 bra 	$L__BB2_186;
	ld.global.f32 	%f3549, [%rd2+2944];
$L__BB2_186:
	setp.gt.s32 	%p276, %r2, 511;
	st.shared.f32 	[%r7], %f3549;
	setp.gt.u32 	%p277, %r3, 287;
	mov.f32 	%f3550, 0f00000000;
	or.pred  	%p278, %p276, %p277;
	@%p278 bra 	$L__BB2_188;
	add.s32 	%r114, %r5, 376832;
	mul.wide.u32 	%rd100, %r114, 4;
	add.s64 	%rd101, %rd1, %rd100;
	ld.global.f32 	%f3550, [%rd101];
$L__BB2_188:
	setp.gt.u32 	%p279, %r4, 1;
	st.shared.f32 	[%r8], %f3550;
	bar.sync 	0;
	ld.shared.f32 	%f2578, [%r6];
	ld.shared.f32 	%f2579, [%r9];
	fma.rn.f32 	%f2580, %f2578, %f2579, %f230;
	ld.shared.f32 	%f2581, [%r6+4];
	ld.shared.f32 	%f2582, [%r9+64];
	fma.rn.f32 	%f2583, %f2581, %f2582, %f2580;
	ld.shared.f32 	%f2584, [%r6+8];
	ld.shared.f32 	%f2585, [%r9+128];
	fma.rn.f32 	%f2586, %f2584, %f2585, %f2583;
	ld.shared.f32 	%f2587, [%r6+12];
	ld.shared.f32 	%f2588, [%r9+192];
	fma.rn.f32 	%f2589, %f2587, %f2588, %f2586;
	ld.shared.f32 	%f2590, [%r6+16];
	ld.shared.f32 	%f2591, [%r9+256];
	fma.rn.f32 	%f2592, %f2590, %f2591, %f2589;
	ld.shared.f32 	%f2593, [%r6+20];
	ld.shared.f32 	%f2594, [%r9+320];
	fma.rn.f32 	%f2595, %f2593, %f2594, %f2592;
	ld.shared.f32 	%f2596, [%r6+24];
	ld.shared.f32 	%f2597, [%r9+384];
	fma.rn.f32 	%f2598, %f2596, %f2597, %f2595;
	ld.shared.f32 	%f2599, [%r6+28];
	ld.shared.f32 	%f2600, [%r9+448];
	fma.rn.f32 	%f2601, %f2599, %f2600, %f2598;
	ld.shared.f32 	%f2602, [%r6+32];
	ld.shared.f32 	%f2603, [%r9+512];
	fma.rn.f32 	%f2604, %f2602, %f2603, %f2601;
	ld.shared.f32 	%f2605, [%r6+36];
	ld.shared.f32 	%f2606, [%r9+576];
	fma.rn.f32 	%f2607, %f2605, %f2606, %f2604;
	ld.shared.f32 	%f2608, [%r6+40];
	ld.shared.f32 	%f2609, [%r9+640];
	fma.rn.f32 	%f2610, %f2608, %f2609, %f2607;
	ld.shared.f32 	%f2611, [%r6+44];
	ld.shared.f32 	%f2612, [%r9+704];
	fma.rn.f32 	%f2613, %f2611, %f2612, %f2610;
	ld.shared.f32 	%f2614, [%r6+48];
	ld.shared.f32 	%f2615, [%r9+768];
	fma.rn.f32 	%f2616, %f2614, %f2615, %f2613;
	ld.shared.f32 	%f2617, [%r6+52];
	ld.shared.f32 	%f2618, [%r9+832];
	fma.rn.f32 	%f2619, %f2617, %f2618, %f2616;
	ld.shared.f32 	%f2620, [%r6+56];
	ld.shared.f32 	%f2621, [%r9+896];
	fma.rn.f32 	%f2622, %f2620, %f2621, %f2619;
	ld.shared.f32 	%f2623, [%r6+60];
	ld.shared.f32 	%f2624, [%r9+960];
	fma.rn.f32 	%f235, %f2623, %f2624, %f2622;
	bar.sync 	0;
	setp.gt.u32 	%p280, %r1, 271;
	mov.f32 	%f3551, 0f00000000;
	or.pred  	%p281, %p279, %p280;
	@%p281 bra 	$L__BB2_190;
	ld.global.f32 	%f3551, [%rd2+3008];
$L__BB2_190:
	setp.gt.s32 	%p282, %r2, 511;
	st.shared.f32 	[%r7], %f3551;
	setp.gt.u32 	%p283, %r3, 271;
	mov.f32 	%f3552, 0f00000000;
	or.pred  	%p284, %p282, %p283;
	@%p284 bra 	$L__BB2_192;
	add.s32 	%r116, %r5, 385024;
	mul.wide.u32 	%rd102, %r116, 4;
	add.s64 	%rd103, %rd1, %rd102;
	ld.global.f32 	%f3552, [%rd103];
$L__BB2_192:
	setp.gt.u32 	%p285, %r4, 1;
	st.shared.f32 	[%r8], %f3552;
	bar.sync 	0;
	ld.shared.f32 	%f2627, [%r6];
	ld.shared.f32 	%f2628, [%r9];
	fma.rn.f32 	%f2629, %f2627, %f2628, %f235;
	ld.shared.f32 	%f2630, [%r6+4];
	ld.shared.f32 	%f2631, [%r9+64];
	fma.rn.f32 	%f2632, %f2630, %f2631, %f2629;
	ld.shared.f32 	%f2633, [%r6+8];
	ld.shared.f32 	%f2634, [%r9+128];
	fma.rn.f32 	%f2635, %f2633, %f2634, %f2632;
	ld.shared.f32 	%f2636, [%r6+12];
	ld.shared.f32 	%f2637, [%r9+192];
	fma.rn.f32 	%f2638, %f2636, %f2637, %f2635;
	ld.shared.f32 	%f2639, [%r6+16];
	ld.shared.f32 	%f2640, [%r9+256];
	fma.rn.f32 	%f2641, %f2639, %f2640, %f2638;
	ld.shared.f32 	%f2642, [%r6+20];
	ld.shared.f32 	%f2643, [%r9+320];
	fma.rn.f32 	%f2644, %f2642, %f2643, %f2641;
	ld.shared.f32 	%f2645, [%r6+24];
	ld.shared.f32 	%f2646, [%r9+384];
	fma.rn.f32 	%f2647, %f2645, %f2646, %f2644;
	ld.shared.f32 	%f2648, [%r6+28];
	ld.shared.f32 	%f2649, [%r9+448];
	fma.rn.f32 	%f2650, %f2648, %f2649, %f2647;
	ld.shared.f32 	%f2651, [%r6+32];
	ld.shared.f32 	%f2652, [%r9+512];
	fma.rn.f32 	%f2653, %f2651, %f2652, %f2650;
	ld.shared.f32 	%f2654, [%r6+36];
	ld.shared.f32 	%f2655, [%r9+576];
	fma.rn.f32 	%f2656, %f2654, %f2655, %f2653;
	ld.shared.f32 	%f2657, [%r6+40];
	ld.shared.f32 	%f2658, [%r9+640];
	fma.rn.f32 	%f2659, %f2657, %f2658, %f2656;
	ld.shared.f32 	%f2660, [%r6+44];
	ld.shared.f32 	%f2661, [%r9+704];
	fma.rn.f32 	%f2662, %f2660, %f2661, %f2659;
	ld.shared.f32 	%f2663, [%r6+48];
	ld.shared.f32 	%f2664, [%r9+768];
	fma.rn.f32 	%f2665, %f2663, %f2664, %f2662;
	ld.shared.f32 	%f2666, [%r6+52];
	ld.shared.f32 	%f2667, [%r9+832];
	fma.rn.f32 	%f2668, %f2666, %f2667, %f2665;
	ld.shared.f32 	%f2669, [%r6+56];
	ld.shared.f32 	%f2670, [%r9+896];
	fma.rn.f32 	%f2671, %f2669, %f2670, %f2668;
	ld.shared.f32 	%f2672, [%r6+60];
	ld.shared.f32 	%f2673, [%r9+960];
	fma.rn.f32 	%f240, %f2672, %f2673, %f2671;
	bar.sync 	0;
	setp.gt.u32 	%p286, %r1, 255;
	mov.f32 	%f3553, 0f00000000;
	or.pred  	%p287, %p285, %p286;
	@%p287 bra 	$L__BB2_194;
	ld.global.f32 	%f3553, [%rd2+3072];
$L__BB2_194:
	setp.gt.s32 	%p288, %r2, 511;
	st.shared.f32 	[%r7], %f3553;
	setp.gt.u32 	%p289, %r3, 255;
	mov.f32 	%f3554, 0f00000000;
	or.pred  	%p290, %p288, %p289;
	@%p290 bra 	$L__BB2_196;
	add.s32 	%r118, %r5, 393216;
	mul.wide.u32 	%rd104, %r118, 4;
	add.s64 	%rd105, %rd1, %rd104;
	ld.global.f32 	%f3554, [%rd105];
$L__BB2_196:
	setp.gt.u32 	%p291, %r4, 1;
	st.shared.f32 	[%r8], %f3554;
	bar.sync 	0;
	ld.shared.f32 	%f2676, [%r6];
	ld.shared.f32 	%f2677, [%r9];
	fma.rn.f32 	%f2678, %f2676, %f2677, %f240;
	ld.shared.f32 	%f2679, [%r6+4];
	ld.shared.f32 	%f2680, [%r9+64];
	fma.rn.f32 	%f2681, %f2679, %f2680, %f2678;
	ld.shared.f32 	%f2682, [%r6+8];
	ld.shared.f32 	%f2683, [%r9+128];
	fma.rn.f32 	%f2684, %f2682, %f2683, %f2681;
	ld.shared.f32 	%f2685, [%r6+12];
	ld.shared.f32 	%f2686, [%r9+192];
	fma.rn.f32 	%f2687, %f2685, %f2686, %f2684;
	ld.shared.f32 	%f2688, [%r6+16];
	ld.shared.f32 	%f2689, [%r9+256];
	fma.rn.f32 	%f2690, %f2688, %f2689, %f2687;
	ld.shared.f32 	%f2691, [%r6+20];
	ld.shared.f32 	%f2692, [%r9+320];
	fma.rn.f32 	%f2693, %f2691, %f2692, %f2690;
	ld.shared.f32 	%f2694, [%r6+24];
	ld.shared.f32 	%f2695, [%r9+384];
	fma.rn.f32 	%f2696, %f2694, %f2695, %f2693;
	ld.shared.f32 	%f2697, [%r6+28];
	ld.shared.f32 	%f2698, [%r9+448];
	fma.rn.f32 	%f2699, %f2697, %f2698, %f2696;
	ld.shared.f32 	%f2700, [%r6+32];
	ld.shared.f32 	%f2701, [%r9+512];
	fma.rn.f32 	%f2702, %f2700, %f2701, %f2699;
	ld.shared.f32 	%f2703, [%r6+36];
	ld.shared.f32 	%f2704, [%r9+576];
	fma.rn.f32 	%f2705, %f2703, %f2704, %f2702;
	ld.shared.f32 	%f2706, [%r6+40];
	ld.shared.f32 	%f2707, [%r9+640];
	fma.rn.f32 	%f2708, %f2706, %f2707, %f2705;
	ld.shared.f32 	%f2709, [%r6+44];
	ld.shared.f32 	%f2710, [%r9+704];
	fma.rn.f32 	%f2711, %f2709, %f2710, %f2708;
	ld.shared.f32 	%f2712, [%r6+48];
	ld.shared.f32 	%f2713, [%r9+768];
	fma.rn.f32 	%f2714, %f2712, %f2713, %f2711;
	ld.shared.f32 	%f2715, [%r6+52];
	ld.shared.f32 	%f2716, [%r9+832];
	fma.rn.f32 	%f2717, %f2715, %f2716, %f2714;
	ld.shared.f32 	%f2718, [%r6+56];
	ld.shared.f32 	%f2719, [%r9+896];
	fma.rn.f32 	%f2720, %f2718, %f2719, %f2717;
	ld.shared.f32 	%f2721, [%r6+60];
	ld.shared.f32 	%f2722, [%r9+960];
	fma.rn.f32 	%f245, %f2721, %f2722, %f2720;
	bar.sync 	0;
	setp.gt.u32 	%p292, %r1, 239;
	mov.f32 	%f3555, 0f00000000;
	or.pred  	%p293, %p291, %p292;
	@%p293 bra 	$L__BB2_198;
	ld.global.f32 	%f3555, [%rd2+3136];
$L__BB2_198:
	setp.gt.s32 	%p294, %r2, 511;
	st.shared.f32 	[%r7], %f3555;
	setp.gt.u32 	%p295, %r3, 239;
	mov.f32 	%f3556, 0f00000000;
	or.pred  	%p296, %p294, %p295;
	@%p296 bra 	$L__BB2_200;
	add.s32 	%r120, %r5, 401408;
	mul.wide.u32 	%rd106, %r120, 4;
	add.s64 	%rd107, %rd1, %rd106;
	ld.global.f32 	%f3556, [%rd107];
$L__BB2_200:
	setp.gt.u32 	%p297, %r4, 1;
	st.shared.f32 	[%r8], %f3556;
	bar.sync 	0;
	ld.shared.f32 	%f2725, [%r6];
	ld.shared.f32 	%f2726, [%r9];
	fma.rn.f32 	%f2727, %f2725, %f2726, %f245;
	ld.shared.f32 	%f2728, [%r6+4];
	ld.shared.f32 	%f2729, [%r9+64];
	fma.rn.f32 	%f2730, %f2728, %f2729, %f2727;
	ld.shared.f32 	%f2731, [%r6+8];
	ld.shared.f32 	%f2732, [%r9+128];
	fma.rn.f32 	%f2733, %f2731, %f2732, %f2730;
	ld.shared.f32 	%f2734, [%r6+12];
	ld.shared.f32 	%f2735, [%r9+192];
	fma.rn.f32 	%f2736, %f2734, %f2735, %f2733;
	ld.shared.f32 	%f2737, [%r6+16];
	ld.shared.f32 	%f2738, [%r9+256];
	fma.rn.f32 	%f2739, %f2737, %f2738, %f2736;
	ld.shared.f32 	%f2740, [%r6+20];
	ld.shared.f32 	%f2741, [%r9+320];
	fma.rn.f32 	%f2742, %f2740, %f2741, %f2739;
	ld.shared.f32 	%f2743, [%r6+24];
	ld.shared.f32 	%f2744, [%r9+384];
	fma.rn.f32 	%f2745, %f2743, %f2744, %f2742;
	ld.shared.f32 	%f2746, [%r6+28];
	ld.shared.f32 	%f2747, [%r9+448];
	fma.rn.f32 	%f2748, %f2746, %f2747, %f2745;
	ld.shared.f32 	%f2749, [%r6+32];
	ld.shared.f32 	%f2750, [%r9+512];
	fma.rn.f32 	%f2751, %f2749, %f2750, %f2748;
	ld.shared.f32 	%f2752, [%r6+36];
	ld.shared.f32 	%f2753, [%r9+576];
	fma.rn.f32 	%f2754, %f2752, %f2753, %f2751;
	ld.shared.f32 	%f2755, [%r6+40];
	ld.shared.f32 	%f2756, [%r9+640];
	fma.rn.f32 	%f2757, %f2755, %f2756, %f2754;
	ld.shared.f32 	%f2758, [%r6+44];
	ld.shared.f32 	%f2759, [%r9+704];
	fma.rn.f32 	%f2760, %f2758, %f2759, %f2757;
	ld.shared.f32 	%f2761, [%r6+48];
	ld.shared.f32 	%f2762, [%r9+768];
	fma.rn.f32 	%f2763, %f2761, %f2762, %f2760;
	ld.shared.f32 	%f2764, [%r6+52];
	ld.shared.f32 	%f2765, [%r9+832];
	fma.rn.f32 	%f2766, %f2764, %f2765, %f2763;
	ld.shared.f32 	%f2767, [%r6+56];
	ld.shared.f32 	%f2768, [%r9+896];
	fma.rn.f32 	%f2769, %f2767, %f2768, %f2766;
	ld.shared.f32 	%f2770, [%r6+60];
	ld.shared.f32 	%f2771, [%r9+960];
	fma.rn.f32 	%f250, %f2770, %f2771, %f2769;
	bar.sync 	0;
	setp.gt.u32 	%p298, %r1, 223;
	mov.f32 	%f3557, 0f00000000;
	or.pred  	%p299, %p297, %p298;
	@%p299 bra 	$L__BB2_202;
	ld.global.f32 	%f3557, [%rd2+3200];
$L__BB2_202:
	setp.gt.s32 	%p300, %r2, 511;
	st.shared.f32 	[%r7], %f3557;
	setp.gt.u32 	%p301, %r3, 223;
	mov.f32 	%f3558, 0f00000000;
	or.pred  	%p302, %p300, %p301;
	@%p302 bra 	$L__BB2_204;
	add.s32 	%r122, %r5, 409600;
	mul.wide.u32 	%rd108, %r122, 4;
	add.s64 	%rd109, %rd1, %rd108;
	ld.global.f32 	%f3558, [%rd109];
$L__BB2_204:
	setp.gt.u32 	%p303, %r4, 1;
	st.shared.f32 	[%r8], %f3558;
	bar.sync 	0;
	ld.shared.f32 	%f2774, [%r6];
	ld.shared.f32 	%f2775, [%r9];
	fma.rn.f32 	%f2776, %f2774, %f2775, %f250;
	ld.shared.f32 	%f2777, [%r6+4];
	ld.shared.f32 	%f2778, [%r9+64];
	fma.rn.f32 	%f2779, %f2777, %f2778, %f2776;
	ld.shared.f32 	%f2780, [%r6+8];
	ld.shared.f32 	%f2781, [%r9+128];
	fma.rn.f32 	%f2782, %f2780, %f2781, %f2779;
	ld.shared.f32 	%f2783, [%r6+12];
	ld.shared.f32 	%f2784, [%r9+192];
	fma.rn.f32 	%f2785, %f2783, %f2784, %f2782;
	ld.shared.f32 	%f2786, [%r6+16];
	ld.shared.f32 	%f2787, [%r9+256];
	fma.rn.f32 	%f2788, %f2786, %f2787, %f2785;
	ld.shared.f32 	%f2789, [%r6+20];
	ld.shared.f32 	%f2790, [%r9+320];
	fma.rn.f32 	%f2791, %f2789, %f2790, %f2788;
	ld.shared.f32 	%f2792, [%r6+24];
	ld.shared.f32 	%f2793, [%r9+384];
	fma.rn.f32 	%f2794, %f2792, %f2793, %f2791;
	ld.shared.f32 	%f2795, [%r6+28];
	ld.shared.f32 	%f2796, [%r9+448];
	fma.rn.f32 	%f2797, %f2795, %f2796, %f2794;
	ld.shared.f32 	%f2798, [%r6+32];
	ld.shared.f32 	%f2799, [%r9+512];
	fma.rn.f32 	%f2800, %f2798, %f2799, %f2797;
	ld.shared.f32 	%f2801, [%r6+36];
	ld.shared.f32 	%f2802, [%r9+576];
	fma.rn.f32 	%f2803, %f2801, %f2802, %f2800;
	ld.shared.f32 	%f2804, [%r6+40];
	ld.shared.f32 	%f2805, [%r9+640];
	fma.rn.f32 	%f2806, %f2804, %f2805, %f2803;
	ld.shared.f32 	%f2807, [%r6+44];
	ld.shared.f32 	%f2808, [%r9+704];
	fma.rn.f32 	%f2809, %f2807, %f2808, %f2806;
	ld.shared.f32 	%f2810, [%r6+48];
	ld.shared.f32 	%f2811, [%r9+768];
	fma.rn.f32 	%f2812, %f2810, %f2811, %f2809;
	ld.shared.f32 	%f2813, [%r6+52];
	ld.shared.f32 	%f2814, [%r9+832];
	fma.rn.f32 	%f2815, %f2813, %f2814, %f2812;
	ld.shared.f32 	%f2816, [%r6+56];
	ld.shared.f32 	%f2817, [%r9+896];
	fma.rn.f32 	%f2818, %f2816, %f2817, %f2815;
	ld.shared.f32 	%f2819, [%r6+60];
	ld.shared.f32 	%f2820, [%r9+960];
	fma.rn.f32 	%f255, %f2819, %f2820, %f2818;
	bar.sync 	0;
	setp.gt.u32 	%p304, %r1, 207;
	mov.f32 	%f3559, 0f00000000;
	or.pred  	%p305, %p303, %p304;
	@%p305 bra 	$L__BB2_206;
	ld.global.f32 	%f3559, [%rd2+3264];
$L__BB2_206:
	setp.gt.s32 	%p306, %r2, 511;
	st.shared.f32 	[%r7], %f3559;
	setp.gt.u32 	%p307, %r3, 207;
	mov.f32 	%f3560, 0f00000000;
	or.pred  	%p308, %p306, %p307;
	@%p308 bra 	$L__BB2_208;
	add.s32 	%r124, %r5, 417792;
	mul.wide.u32 	%rd110, %r124, 4;
	add.s64 	%rd111, %rd1, %rd110;
	ld.global.f32 	%f3560, [%rd111];
$L__BB2_208:
	setp.gt.u32 	%p309, %r4, 1;
	st.shared.f32 	[%r8], %f3560;
	bar.sync 	0;
	ld.shared.f32 	%f2823, [%r6];
	ld.shared.f32 	%f2824, [%r9];
	fma.rn.f32 	%f2825, %f2823, %f2824, %f255;
	ld.shared.f32 	%f2826, [%r6+4];
	ld.shared.f32 	%f2827, [%r9+64];
	fma.rn.f32 	%f2828, %f2826, %f2827, %f2825;
	ld.shared.f32 	%f2829, [%r6+8];
	ld.shared.f32 	%f2830, [%r9+128];
	fma.rn.f32 	%f2831, %f2829, %f2830, %f2828;
	ld.shared.f32 	%f2832, [%r6+12];
	ld.shared.f32 	%f2833, [%r9+192];
	fma.rn.f32 	%f2834, %f2832, %f2833, %f2831;
	ld.shared.f32 	%f2835, [%r6+16];
	ld.shared.f32 	%f2836, [%r9+256];
	fma.rn.f32 	%f2837, %f2835, %f2836, %f2834;
	ld.shared.f32 	%f2838, [%r6+20];
	ld.shared.f32 	%f2839, [%r9+320];
	fma.rn.f32 	%f2840, %f2838, %f2839, %f2837;
	ld.shared.f32 	%f2841, [%r6+24];
	ld.shared.f32 	%f2842, [%r9+384];
	fma.rn.f32 	%f2843, %f2841, %f2842, %f2840;
	ld.shared.f32 	%f2844, [%r6+28];
	ld.shared.f32 	%f2845, [%r9+448];
	fma.rn.f32 	%f2846, %f2844, %f2845, %f2843;
	ld.shared.f32 	%f2847, [%r6+32];
	ld.shared.f32 	%f2848, [%r9+512];
	fma.rn.f32 	%f2849, %f2847, %f2848, %f2846;
	ld.shared.f32 	%f2850, [%r6+36];
	ld.shared.f32 	%f2851, [%r9+576];
	fma.rn.f32 	%f2852, %f2850, %f2851, %f2849;
	ld.shared.f32 	%f2853, [%r6+40];
	ld.shared.f32 	%f2854, [%r9+640];
	fma.rn.f32 	%f2855, %f2853, %f2854, %f2852;
	ld.shared.f32 	%f2856, [%r6+44];
	ld.shared.f32 	%f2857, [%r9+704];
	fma.rn.f32 	%f2858, %f2856, %f2857, %f2855;
	ld.shared.f32 	%f2859, [%r6+48];
	ld.shared.f32 	%f2860, [%r9+768];
	fma.rn.f32 	%f2861, %f2859, %f2860, %f2858;
	ld.shared.f32 	%f2862, [%r6+52];
	ld.shared.f32 	%f2863, [%r9+832];
	fma.rn.f32 	%f2864, %f2862, %f2863, %f2861;
	ld.shared.f32 	%f2865, [%r6+56];
	ld.shared.f32 	%f2866, [%r9+896];
	fma.rn.f32 	%f2867, %f2865, %f2866, %f2864;
	ld.shared.f32 	%f2868, [%r6+60];
	ld.shared.f32 	%f2869, [%r9+960];
	fma.rn.f32 	%f260, %f2868, %f2869, %f2867;
	bar.sync 	0;
	setp.gt.u32 	%p310, %r1, 191;
	mov.f32 	%f3561, 0f00000000;
	or.pred  	%p311, %p309, %p310;
	@%p311 bra 	$L__BB2_210;
	ld.global.f32 	%f3561, [%rd2+3328];
$L__BB2_210:
	setp.gt.s32 	%p312, %r2, 511;
	st.shared.f32 	[%r7], %f3561;
	setp.gt.u32 	%p313, %r3, 191;
	mov.f32 	%f3562, 0f00000000;
	or.pred  	%p314, %p312, %p313;
	@%p314 bra 	$L__BB2_212;
	add.s32 	%r126, %r5, 425984;
	mul.wide.u32 	%rd112, %r126, 4;
	add.s64 	%rd113, %rd1, %rd112;
	ld.global.f32 	%f3562, [%rd113];
$L__BB2_212:
	setp.gt.u32 	%p315, %r4, 1;
	st.shared.f32 	[%r8], %f3562;
	bar.sync 	0;
	ld.shared.f32 	%f2872, [%r6];
	ld.shared.f32 	%f2873, [%r9];
	fma.rn.f32 	%f2874, %f2872, %f2873, %f260;
	ld.shared.f32 	%f2875, [%r6+4];
	ld.shared.f32 	%f2876, [%r9+64];
	fma.rn.f32 	%f2877, %f2875, %f2876, %f2874;
	ld.shared.f32 	%f2878, [%r6+8];
	ld.shared.f32 	%f2879, [%r9+128];
	fma.rn.f32 	%f2880, %f2878, %f2879, %f2877;
	ld.shared.f32 	%f2881, [%r6+12];
	ld.shared.f32 	%f2882, [%r9+192];
	fma.rn.f32 	%f2883, %f2881, %f2882, %f2880;
	ld.shared.f32 	%f2884, [%r6+16];
	ld.shared.f32 	%f2885, [%r9+256];
	fma.rn.f32 	%f2886, %f2884, %f2885, %f2883;
	ld.shared.f32 	%f2887, [%r6+20];
	ld.shared.f32 	%f2888, [%r9+320];
	fma.rn.f32 	%f2889, %f2887, %f2888, %f2886;
	ld.shared.f32 	%f2890, [%r6+24];
	ld.shared.f32 	%f2891, [%r9+384];
	fma.rn.f32 	%f2892, %f2890, %f2891, %f2889;
	ld.shared.f32 	%f2893, [%r6+28];
	ld.shared.f32 	%f2894, [%r9+448];
	fma.rn.f32 	%f2895, %f2893, %f2894, %f2892;
	ld.shared.f32 	%f2896, [%r6+32];
	ld.shared.f32 	%f2897, [%r9+512];
	fma.rn.f32 	%f2898, %f2896, %f2897, %f2895;
	ld.shared.f32 	%f2899, [%r6+36];
	ld.shared.f32 	%f2900, [%r9+576];
	fma.rn.f32 	%f2901, %f2899, %f2900, %f2898;
	ld.shared.f32 	%f2902, [%r6+40];
	ld.shared.f32 	%f2903, [%r9+640];
	fma.rn.f32 	%f2904, %f2902, %f2903, %f2901;
	ld.shared.f32 	%f2905, [%r6+44];
	ld.shared.f32 	%f2906, [%r9+704];
	fma.rn.f32 	%f2907, %f2905, %f2906, %f2904;
	ld.shared.f32 	%f2908, [%r6+48];
	ld.shared.f32 	%f2909, [%r9+768];
	fma.rn.f32 	%f2910, %f2908, %f2909, %f2907;
	ld.shared.f32 	%f2911, [%r6+52];
	ld.shared.f32 	%f2912, [%r9+832];
	fma.rn.f32 	%f2913, %f2911, %f2912, %f2910;
	ld.shared.f32 	%f2914, [%r6+56];
	ld.shared.f32 	%f2915, [%r9+896];
	fma.rn.f32 	%f2916, %f2914, %f2915, %f2913;
	ld.shared.f32 	%f2917, [%r6+60];
	ld.shared.f32 	%f2918, [%r9+960];
	fma.rn.f32 	%f265, %f2917, %f2918, %f2916;
	bar.sync 	0;
	setp.gt.u32 	%p316, %r1, 175;
	mov.f32 	%f3563, 0f00000000;
	or.pred  	%p317, %p315, %p316;
	@%p317 bra 	$L__BB2_214;
	ld.global.f32 	%f3563, [%rd2+3392];
$L__BB2_214:
	setp.gt.s32 	%p318, %r2, 511;
	st.shared.f32 	[%r7], %f3563;
	setp.gt.u32 	%p319, %r3, 175;
	mov.f32 	%f3564, 0f00000000;
	or.pred  	%p320, %p318, %p319;
	@%p320 bra 	$L__BB2_216;
	add.s32 	%r128, %r5, 434176;
	mul.wide.u32 	%rd114, %r128, 4;
	add.s64 	%rd115, %rd1, %rd114;
	ld.global.f32 	%f3564, [%rd115];
$L__BB2_216:
	setp.gt.u32 	%p321, %r4, 1;
	st.shared.f32 	[%r8], %f3564;
	bar.sync 	0;
	ld.shared.f32 	%f2921, [%r6];
	ld.shared.f32 	%f2922, [%r9];
	fma.rn.f32 	%f2923, %f2921, %f2922, %f265;
	ld.shared.f32 	%f2924, [%r6+4];
	ld.shared.f32 	%f2925, [%r9+64];
	fma.rn.f32 	%f2926, %f2924, %f2925, %f2923;
	ld.shared.f32 	%f2927, [%r6+8];
	ld.shared.f32 	%f2928, [%r9+128];
	fma.rn.f32 	%f2929, %f2927, %f2928, %f2926;
	ld.shared.f32 	%f2930, [%r6+12];
	ld.shared.f32 	%f2931, [%r9+192];
	fma.rn.f32 	%f2932, %f2930, %f2931, %f2929;
	ld.shared.f32 	%f2933, [%r6+16];
	ld.shared.f32 	%f2934, [%r9+256];
	fma.rn.f32 	%f2935, %f2933, %f2934, %f2932;
	ld.shared.f32 	%f2936, [%r6+20];
	ld.shared.f32 	%f2937, [%r9+320];
	fma.rn.f32 	%f2938, %f2936, %f2937, %f2935;
	ld.shared.f32 	%f2939, [%r6+24];
	ld.shared.f32 	%f2940, [%r9+384];
	fma.rn.f32 	%f2941, %f2939, %f2940, %f2938;
	ld.shared.f32 	%f2942, [%r6+28];
	ld.shared.f32 	%f2943, [%r9+448];
	fma.rn.f32 	%f2944, %f2942, %f2943, %f2941;
	ld.shared.f32 	%f2945, [%r6+32];
	ld.shared.f32 	%f2946, [%r9+512];
	fma.rn.f32 	%f2947, %f2945, %f2946, %f2944;
	ld.shared.f32 	%f2948, [%r6+36];
	ld.shared.f32 	%f2949, [%r9+576];
	fma.rn.f32 	%f2950, %f2948, %f2949, %f2947;
	ld.shared.f32 	%f2951, [%r6+40];
	ld.shared.f32 	%f2952, [%r9+640];
	fma.rn.f32 	%f2953, %f2951, %f2952, %f2950;
	ld.shared.f32 	%f2954, [%r6+44];
	ld.shared.f32 	%f2955, [%r9+704];
	fma.rn.f32 	%f2956, %f2954, %f2955, %f2953;
	ld.shared.f32 	%f2957, [%r6+48];
	ld.shared.f32 	%f2958, [%r9+768];
	fma.rn.f32 	%f2959, %f2957, %f2958, %f2956;
	ld.shared.f32 	%f2960, [%r6+52];
	ld.shared.f32 	%f2961, [%r9+832];
	fma.rn.f32 	%f2962, %f2960, %f2961, %f2959;
	ld.shared.f32 	%f2963, [%r6+56];
	ld.shared.f32 	%f2964, [%r9+896];
	fma.rn.f32 	%f2965, %f2963, %f2964, %f2962;
	ld.shared.f32 	%f2966, [%r6+60];
	ld.shared.f32 	%f2967, [%r9+960];
	fma.rn.f32 	%f270, %f2966, %f2967, %f2965;
	bar.sync 	0;
	setp.gt.u32 	%p322, %r1, 159;
	mov.f32 	%f3565, 0f00000000;
	or.pred  	%p323, %p321, %p322;
	@%p323 bra 	$L__BB2_218;
	ld.global.f32 	%f3565, [%rd2+3456];
$L__BB2_218:
	setp.gt.s32 	%p324, %r2, 511;
	st.shared.f32 	[%r7], %f3565;
	setp.gt.u32 	%p325, %r3, 159;
	mov.f32 	%f3566, 0f00000000;
	or.pred  	%p326, %p324, %p325;
	@%p326 bra 	$L__BB2_220;
	add.s32 	%r130, %r5, 442368;
	mul.wide.u32 	%rd116, %r130, 4;
	add.s64 	%rd117, %rd1, %rd116;
	ld.global.f32 	%f3566, [%rd117];
$L__BB2_220:
	setp.gt.u32 	%p327, %r4, 1;
	st.shared.f32 	[%r8], %f3566;
	bar.sync 	0;
	ld.shared.f32 	%f2970, [%r6];
	ld.shared.f32 	%f2971, [%r9];
	fma.rn.f32 	%f2972, %f2970, %f2971, %f270;
	ld.shared.f32 	%f2973, [%r6+4];
	ld.shared.f32 	%f2974, [%r9+64];
	fma.rn.f32 	%f2975, %f2973, %f2974, %f2972;
	ld.shared.f32 	%f2976, [%r6+8];
	ld.shared.f32 	%f2977, [%r9+128];
	fma.rn.f32 	%f2978, %f2976, %f2977, %f2975;
	ld.shared.f32 	%f2979, [%r6+12];
	ld.shared.f32 	%f2980, [%r9+192];
	fma.rn.f32 	%f2981, %f2979, %f2980, %f2978;
	ld.shared.f32 	%f2982, [%r6+16];
	ld.shared.f32 	%f2983, [%r9+256];
	fma.rn.f32 	%f2984, %f2982, %f2983, %f2981;
	ld.shared.f32 	%f2985, [%r6+20];
	ld.shared.f32 	%f2986, [%r9+320];
	fma.rn.f32 	%f2987, %f2985, %f2986, %f2984;
	ld.shared.f32 	%f2988, [%r6+24];
	ld.shared.f32 	%f2989, [%r9+384];
	fma.rn.f32 	%f2990, %f2988, %f2989, %f2987;
	ld.shared.f32 	%f2991, [%r6+28];
	ld.shared.f32 	%f2992, [%r9+448];
	fma.rn.f32 	%f2993, %f2991, %f2992, %f2990;
	ld.shared.f32 	%f2994, [%r6+32];
	ld.shared.f32 	%f2995, [%r9+512];
	fma.rn.f32 	%f2996, %f2994, %f2995, %f2993;
	ld.shared.f32 	%f2997, [%r6+36];
	ld.shared.f32 	%f2998, [%r9+576];
	fma.rn.f32 	%f2999, %f2997, %f2998, %f2996;
	ld.shared.f32 	%f3000, [%r6+40];
	ld.shared.f32 	%f3001, [%r9+640];
	fma.rn.f32 	%f3002, %f3000, %f3001, %f2999;
	ld.shared.f32 	%f3003, [%r6+44];
	ld.shared.f32 	%f3004, [%r9+704];
	fma.rn.f32 	%f3005, %f3003, %f3004, %f3002;
	ld.shared.f32 	%f3006, [%r6+48];
	ld.shared.f32 	%f3007, [%r9+768];
	fma.rn.f32 	%f3008, %f3006, %f3007, %f3005;
	ld.shared.f32 	%f3009, [%r6+52];
	ld.shared.f32 	%f3010, [%r9+832];
	fma.rn.f32 	%f3011, %f3009, %f3010, %f3008;
	ld.shared.f32 	%f3012, [%r6+56];
	ld.shared.f32 	%f3013, [%r9+896];
	fma.rn.f32 	%f3014, %f3012, %f3013, %f3011;
	ld.shared.f32 	%f3015, [%r6+60];
	ld.shared.f32 	%f3016, [%r9+960];
	fma.rn.f32 	%f275, %f3015, %f3016, %f3014;
	bar.sync 	0;
	setp.gt.u32 	%p328, %r1, 143;
	mov.f32 	%f3567, 0f00000000;
	or.pred  	%p329, %p327, %p328;
	@%p329 bra 	$L__BB2_222;
	ld.global.f32 	%f3567, [%rd2+3520];
$L__BB2_222:
	setp.gt.s32 	%p330, %r2, 511;
	st.shared.f32 	[%r7], %f3567;
	setp.gt.u32 	%p331, %r3, 143;
	mov.f32 	%f3568, 0f00000000;
	or.pred  	%p332, %p330, %p331;
	@%p332 bra 	$L__BB2_224;
	add.s32 	%r132, %r5, 450560;
	mul.wide.u32 	%rd118, %r132, 4;
	add.s64 	%rd119, %rd1, %rd118;
	ld.global.f32 	%f3568, [%rd119];
$L__BB2_224:
	setp.gt.u32 	%p333, %r4, 1;
	st.shared.f32 	[%r8], %f3568;
	bar.sync 	0;
	ld.shared.f32 	%f3019, [%r6];
	ld.shared.f32 	%f3020, [%r9];
	fma.rn.f32 	%f3021, %f3019, %f3020, %f275;
	ld.shared.f32 	%f3022, [%r6+4];
	ld.shared.f32 	%f3023, [%r9+64];
	fma.rn.f32 	%f3024, %f3022, %f3023, %f3021;
	ld.shared.f32 	%f3025, [%r6+8];
	ld.shared.f32 	%f3026, [%r9+128];
	fma.rn.f32 	%f3027, %f3025, %f3026, %f3024;
	ld.shared.f32 	%f3028, [%r6+12];
	ld.shared.f32 	%f3029, [%r9+192];
	fma.rn.f32 	%f3030, %f3028, %f3029, %f3027;
	ld.shared.f32 	%f3031, [%r6+16];
	ld.shared.f32 	%f3032, [%r9+256];
	fma.rn.f32 	%f3033, %f3031, %f3032, %f3030;
	ld.shared.f32 	%f3034, [%r6+20];
	ld.shared.f32 	%f3035, [%r9+320];
	fma.rn.f32 	%f3036, %f3034, %f3035, %f3033;
	ld.shared.f32 	%f3037, [%r6+24];
	ld.shared.f32 	%f3038, [%r9+384];
	fma.rn.f32 	%f3039, %f3037, %f3038, %f3036;
	ld.shared.f32 	%f3040, [%r6+28];
	ld.shared.f32 	%f3041, [%r9+448];
	fma.rn.f32 	%f3042, %f3040, %f3041, %f3039;
	ld.shared.f32 	%f3043, [%r6+32];
	ld.shared.f32 	%f3044, [%r9+512];
	fma.rn.f32 	%f3045, %f3043, %f3044, %f3042;
	ld.shared.f32 	%f3046, [%r6+36];
	ld.shared.f32 	%f3047, [%r9+576];
	fma.rn.f32 	%f3048, %f3046, %f3047, %f3045;
	ld.shared.f32 	%f3049, [%r6+40];
	ld.shared.f32 	%f3050, [%r9+640];
	fma.rn.f32 	%f3051, %f3049, %f3050, %f3048;
	ld.shared.f32 	%f3052, [%r6+44];
	ld.shared.f32 	%f3053, [%r9+704];
	fma.rn.f32 	%f3054, %f3052, %f3053, %f3051;
	ld.shared.f32 	%f3055, [%r6+48];
	ld.shared.f32 	%f3056, [%r9+768];
	fma.rn.f32 	%f3057, %f3055, %f3056, %f3054;
	ld.shared.f32 	%f3058, [%r6+52];
	ld.shared.f32 	%f3059, [%r9+832];
	fma.rn.f32 	%f3060, %f3058, %f3059, %f3057;
	ld.shared.f32 	%f3061, [%r6+56];
	ld.shared.f32 	%f3062, [%r9+896];
	fma.rn.f32 	%f3063, %f3061, %f3062, %f3060;
	ld.shared.f32 	%f3064, [%r6+60];
	ld.shared.f32 	%f3065, [%r9+960];
	fma.rn.f32 	%f280, %f3064, %f3065, %f3063;
	bar.sync 	0;
	setp.gt.u32 	%p334, %r1, 127;
	mov.f32 	%f3569, 0f00000000;
	or.pred  	%p335, %p333, %p334;
	@%p335 bra 	$L__BB2_226;
	ld.global.f32 	%f3569, [%rd2+3584];
$L__BB2_226:
	setp.gt.s32 	%p336, %r2, 511;
	st.shared.f32 	[%r7], %f3569;
	setp.gt.u32 	%p337, %r3, 127;
	mov.f32 	%f3570, 0f00000000;
	or.pred  	%p338, %p336, %p337;
	@%p338 bra 	$L__BB2_228;
	add.s32 	%r134, %r5, 458752;
	mul.wide.u32 	%rd120, %r134, 4;
	add.s64 	%rd121, %rd1, %rd120;
	ld.global.f32 	%f3570, [%rd121];
$L__BB2_228:
	setp.gt.u32 	%p339, %r4, 1;
	st.shared.f32 	[%r8], %f3570;
	bar.sync 	0;
	ld.shared.f32 	%f3068, [%r6];
	ld.shared.f32 	%f3069, [%r9];
	fma.rn.f32 	%f3070, %f3068, %f3069, %f280;
	ld.shared.f32 	%f3071, [%r6+4];
	ld.shared.f32 	%f3072, [%r9+64];
	fma.rn.f32 	%f3073, %f3071, %f3072, %f3070;
	ld.shared.f32 	%f3074, [%r6+8];
	ld.shared.f32 	%f3075, [%r9+128];
	fma.rn.f32 	%f3076, %f3074, %f3075, %f3073;
	ld.shared.f32 	%f3077, [%r6+12];
	ld.shared.f32 	%f3078, [%r9+192];
	fma.rn.f32 	%f3079, %f3077, %f3078, %f3076;
	ld.shared.f32 	%f3080, [%r6+16];
	ld.shared.f32 	%f3081, [%r9+256];
	fma.rn.f32 	%f3082, %f3080, %f3081, %f3079;
	ld.shared.f32 	%f3083, [%r6+20];
	ld.shared.f32 	%f3084, [%r9+320];
	fma.rn.f32 	%f3085, %f3083, %f3084, %f3082;
	ld.shared.f32 	%f3086, [%r6+24];
	ld.shared.f32 	%f3087, [%r9+384];
	fma.rn.f32 	%f3088, %f3086, %f3087, %f3085;
	ld.shared.f32 	%f3089, [%r6+28];
	ld.shared.f32 	%f3090, [%r9+448];
	fma.rn.f32 	%f3091, %f3089, %f3090, %f3088;
	ld.shared.f32 	%f3092, [%r6+32];
	ld.shared.f32 	%f3093, [%r9+512];
	fma.rn.f32 	%f3094, %f3092, %f3093, %f3091;
	ld.shared.f32 	%f3095, [%r6+36];
	ld.shared.f32 	%f3096, [%r9+576];
	fma.rn.f32 	%f3097, %f3095, %f3096, %f3094;
	ld.shared.f32 	%f3098, [%r6+40];
	ld.shared.f32 	%f3099, [%r9+640];
	fma.rn.f32 	%f3100, %f3098, %f3099, %f3097;
	ld.shared.f32 	%f3101, [%r6+44];
	ld.shared.f32 	%f3102, [%r9+704];
	fma.rn.f32 	%f3103, %f3101, %f3102, %f3100;
	ld.shared.f32 	%f3104, [%r6+48];
	ld.shared.f32 	%f3105, [%r9+768];
	fma.rn.f32 	%f3106, %f3104, %f3105, %f3103;
	ld.shared.f32 	%f3107, [%r6+52];
	ld.shared.f32 	%f3108, [%r9+832];
	fma.rn.f32 	%f3109, %f3107, %f3108, %f3106;
	ld.shared.f32 	%f3110, [%r6+56];
	ld.shared.f32 	%f3111, [%r9+896];
	fma.rn.f32 	%f3112, %f3110, %f3111, %f3109;
	ld.shared.f32 	%f3113, [%r6+60];
	ld.shared.f32 	%f3114, [%r9+960];
	fma.rn.f32 	%f285, %f3113, %f3114, %f3112;
	bar.sync 	0;
	setp.gt.u32 	%p340, %r1, 111;
	mov.f32 	%f3571, 0f00000000;
	or.pred  	%p341, %p339, %p340;
	@%p341 bra 	$L__BB2_230;
	ld.global.f32 	%f3571, [%rd2+3648];
$L__BB2_230:
	setp.gt.s32 	%p342, %r2, 511;
	st.shared.f32 	[%r7], %f3571;
	setp.gt.u32 	%p343, %r3, 111;
	mov.f32 	%f3572, 0f00000000;
	or.pred  	%p344, %p342, %p343;
	@%p344 bra 	$L__BB2_232;
	add.s32 	%r136, %r5, 466944;
	mul.wide.u32 	%rd122, %r136, 4;
	add.s64 	%rd123, %rd1, %rd122;
	ld.global.f32 	%f3572, [%rd123];
$L__BB2_232:
	setp.gt.u32 	%p345, %r4, 1;
	st.shared.f32 	[%r8], %f3572;
	bar.sync 	0;
	ld.shared.f32 	%f3117, [%r6];
	ld.shared.f32 	%f3118, [%r9];
	fma.rn.f32 	%f3119, %f3117, %f3118, %f285;
	ld.shared.f32 	%f3120, [%r6+4];
	ld.shared.f32 	%f3121, [%r9+64];
	fma.rn.f32 	%f3122, %f3120, %f3121, %f3119;
	ld.shared.f32 	%f3123, [%r6+8];
	ld.shared.f32 	%f3124, [%r9+128];
	fma.rn.f32 	%f3125, %f3123, %f3124, %f3122;
	ld.shared.f32 	%f3126, [%r6+12];
	ld.shared.f32 	%f3127, [%r9+192];
	fma.rn.f32 	%f3128, %f3126, %f3127, %f3125;
	ld.shared.f32 	%f3129, [%r6+16];
	ld.shared.f32 	%f3130, [%r9+256];
	fma.rn.f32 	%f3131, %f3129, %f3130, %f3128;
	ld.shared.f32 	%f3132, [%r6+20];
	ld.shared.f32 	%f3133, [%r9+320];
	fma.rn.f32 	%f3134, %f3132, %f3133, %f3131;
	ld.shared.f32 	%f3135, [%r6+24];
	ld.shared.f32 	%f3136, [%r9+384];
	fma.rn.f32 	%f3137, %f3135, %f3136, %f3134;
	ld.shared.f32 	%f3138, [%r6+28];
	ld.shared.f32 	%f3139, [%r9+448];
	fma.rn.f32 	%f3140, %f3138, %f3139, %f3137;
	ld.shared.f32 	%f3141, [%r6+32];
	ld.shared.f32 	%f3142, [%r9+512];
	fma.rn.f32 	%f3143, %f3141, %f3142, %f3140;
	ld.shared.f32 	%f3144, [%r6+36];
	ld.shared.f32 	%f3145, [%r9+576];
	fma.rn.f32 	%f3146, %f3144, %f3145, %f3143;
	ld.shared.f32 	%f3147, [%r6+40];
	ld.shared.f32 	%f3148, [%r9+640];
	fma.rn.f32 	%f3149, %f3147, %f3148, %f3146;
	ld.shared.f32 	%f3150, [%r6+44];
	ld.shared.f32 	%f3151, [%r9+704];
	fma.rn.f32 	%f3152, %f3150, %f3151, %f3149;
	ld.shared.f32 	%f3153, [%r6+48];
	ld.shared.f32 	%f3154, [%r9+768];
	fma.rn.f32 	%f3155, %f3153, %f3154, %f3152;
	ld.shared.f32 	%f3156, [%r6+52];
	ld.shared.f32 	%f3157, [%r9+832];
	fma.rn.f32 	%f3158, %f3156, %f3157, %f3155;
	ld.shared.f32 	%f3159, [%r6+56];
	ld.shared.f32 	%f3160, [%r9+896];
	fma.rn.f32 	%f3161, %f3159, %f3160, %f3158;
	ld.shared.f32 	%f3162, [%r6+60];
	ld.shared.f32 	%f3163, [%r9+960];
	fma.rn.f32 	%f290, %f3162, %f3163, %f3161;
	bar.sync 	0;
	setp.gt.u32 	%p346, %r1, 95;
	mov.f32 	%f3573, 0f00000000;
	or.pred  	%p347, %p345, %p346;
	@%p347 bra 	$L__BB2_234;
	ld.global.f32 	%f3573, [%rd2+3712];
$L__BB2_234:
	setp.gt.s32 	%p348, %r2, 511;
	st.shared.f32 	[%r7], %f3573;
	setp.gt.u32 	%p349, %r3, 95;
	mov.f32 	%f3574, 0f00000000;
	or.pred  	%p350, %p348, %p349;
	@%p350 bra 	$L__BB2_236;
	add.s32 	%r138, %r5, 475136;
	mul.wide.u32 	%rd124, %r138, 4;
	add.s64 	%rd125, %rd1, %rd124;
	ld.global.f32 	%f3574, [%rd125];
$L__BB2_236:
	setp.gt.u32 	%p351, %r4, 1;
	st.shared.f32 	[%r8], %f3574;
	bar.sync 	0;
	ld.shared.f32 	%f3166, [%r6];
	ld.shared.f32 	%f3167, [%r9];
	fma.rn.f32 	%f3168, %f3166, %f3167, %f290;
	ld.shared.f32 	%f3169, [%r6+4];
	ld.shared.f32 	%f3170, [%r9+64];
	fma.rn.f32 	%f3171, %f3169, %f3170, %f3168;
	ld.shared.f32 	%f3172, [%r6+8];
	ld.shared.f32 	%f3173, [%r9+128];
	fma.rn.f32 	%f3174, %f3172, %f3173, %f3171;
	ld.shared.f32 	%f3175, [%r6+12];
	ld.shared.f32 	%f3176, [%r9+192];
	fma.rn.f32 	%f3177, %f3175, %f3176, %f3174;
	ld.shared.f32 	%f3178, [%r6+16];
	ld.shared.f32 	%f3179, [%r9+256];
	fma.rn.f32 	%f3180, %f3178, %f3179, %f3177;
	ld.shared.f32 	%f3181, [%r6+20];
	ld.shared.f32 	%f3182, [%r9+320];
	fma.rn.f32 	%f3183, %f3181, %f3182, %f3180;
	ld.shared.f32 	%f3184, [%r6+24];
	ld.shared.f32 	%f3185, [%r9+384];
	fma.rn.f32 	%f3186, %f3184, %f3185, %f3183;
	ld.shared.f32 	%f3187, [%r6+28];
	ld.shared.f32 	%f3188, [%r9+448];
	fma.rn.f32 	%f3189, %f3187, %f3188, %f3186;
	ld.shared.f32 	%f3190, [%r6+32];
	ld.shared.f32 	%f3191, [%r9+512];
	fma.rn.f32 	%f3192, %f3190, %f3191, %f3189;
	ld.shared.f32 	%f3193, [%r6+36];
	ld.shared.f32 	%f3194, [%r9+576];
	fma.rn.f32 	%f3195, %f3193, %f3194, %f3192;
	ld.shared.f32 	%f3196, [%r6+40];
	ld.shared.f32 	%f3197, [%r9+640];
	fma.rn.f32 	%f3198, %f3196, %f3197, %f3195;
	ld.shared.f32 	%f3199, [%r6+44];
	ld.shared.f32 	%f3200, [%r9+704];
	fma.rn.f32 	%f3201, %f3199, %f3200, %f3198;
	ld.shared.f32 	%f3202, [%r6+48];
	ld.shared.f32 	%f3203, [%r9+768];
	fma.rn.f32 	%f3204, %f3202, %f3203, %f3201;
	ld.shared.f32 	%f3205, [%r6+52];
	ld.shared.f32 	%f3206, [%r9+832];
	fma.rn.f32 	%f3207, %f3205, %f3206, %f3204;
	ld.shared.f32 	%f3208, [%r6+56];
	ld.shared.f32 	%f3209, [%r9+896];
	fma.rn.f32 	%f3210, %f3208, %f3209, %f3207;
	ld.shared.f32 	%f3211, [%r6+60];
	ld.shared.f32 	%f3212, [%r9+960];
	fma.rn.f32 	%f295, %f3211, %f3212, %f3210;
	bar.sync 	0;
	setp.gt.u32 	%p352, %r1, 79;
	mov.f32 	%f3575, 0f00000000;
	or.pred  	%p353, %p351, %p352;
	@%p353 bra 	$L__BB2_238;
	ld.global.f32 	%f3575, [%rd2+3776];
$L__BB2_238:
	setp.gt.s32 	%p354, %r2, 511;
	st.shared.f32 	[%r7], %f3575;
	setp.gt.u32 	%p355, %r3, 79;
	mov.f32 	%f3576, 0f00000000;
	or.pred  	%p356, %p354, %p355;
	@%p356 bra 	$L__BB2_240;
	add.s32 	%r140, %r5, 483328;
	mul.wide.u32 	%rd126, %r140, 4;
	add.s64 	%rd127, %rd1, %rd126;
	ld.global.f32 	%f3576, [%rd127];
$L__BB2_240:
	setp.gt.u32 	%p357, %r4, 1;
	st.shared.f32 	[%r8], %f3576;
	bar.sync 	0;
	ld.shared.f32 	%f3215, [%r6];
	ld.shared.f32 	%f3216, [%r9];
	fma.rn.f32 	%f3217, %f3215, %f3216, %f295;
	ld.shared.f32 	%f3218, [%r6+4];
	ld.shared.f32 	%f3219, [%r9+64];
	fma.rn.f32 	%f3220, %f3218, %f3219, %f3217;
	ld.shared.f32 	%f3221, [%r6+8];
	ld.shared.f32 	%f3222, [%r9+128];
	fma.rn.f32 	%f3223, %f3221, %f3222, %f3220;
	ld.shared.f32 	%f3224, [%r6+12];
	ld.shared.f32 	%f3225, [%r9+192];
	fma.rn.f32 	%f3226, %f3224, %f3225, %f3223;
	ld.shared.f32 	%f3227, [%r6+16];
	ld.shared.f32 	%f3228, [%r9+256];
	fma.rn.f32 	%f3229, %f3227, %f3228, %f3226;
	ld.shared.f32 	%f3230, [%r6+20];
	ld.shared.f32 	%f3231, [%r9+320];
	fma.rn.f32 	%f3232, %f3230, %f3231, %f3229;
	ld.shared.f32 	%f3233, [%r6+24];
	ld.shared.f32 	%f3234, [%r9+384];
	fma.rn.f32 	%f3235, %f3233, %f3234, %f3232;
	ld.shared.f32 	%f3236, [%r6+28];
	ld.shared.f32 	%f3237, [%r9+448];
	fma.rn.f32 	%f3238, %f3236, %f3237, %f3235;
	ld.shared.f32 	%f3239, [%r6+32];
	ld.shared.f32 	%f3240, [%r9+512];
	fma.rn.f32 	%f3241, %f3239, %f3240, %f3238;
	ld.shared.f32 	%f3242, [%r6+36];
	ld.shared.f32 	%f3243, [%r9+576];
	fma.rn.f32 	%f3244, %f3242, %f3243, %f3241;
	ld.shared.f32 	%f3245, [%r6+40];
	ld.shared.f32 	%f3246, [%r9+640];
	fma.rn.f32 	%f3247, %f3245, %f3246, %f3244;
	ld.shared.f32 	%f3248, [%r6+44];
	ld.shared.f32 	%f3249, [%r9+704];
	fma.rn.f32 	%f3250, %f3248, %f3249, %f3247;
	ld.shared.f32 	%f3251, [%r6+48];
	ld.shared.f32 	%f3252, [%r9+768];
	fma.rn.f32 	%f3253, %f3251, %f3252, %f3250;
	ld.shared.f32 	%f3254, [%r6+52];
	ld.shared.f32 	%f3255, [%r9+832];
	fma.rn.f32 	%f3256, %f3254, %f3255, %f3253;
	ld.shared.f32 	%f3257, [%r6+56];
	ld.shared.f32 	%f3258, [%r9+896];
	fma.rn.f32 	%f3259, %f3257, %f3258, %f3256;
	ld.shared.f32 	%f3260, [%r6+60];
	ld.shared.f32 	%f3261, [%r9+960];
	fma.rn.f32 	%f300, %f3260, %f3261, %f3259;
	bar.sync 	0;
	setp.gt.u32 	%p358, %r1, 63;
	mov.f32 	%f3577, 0f00000000;
	or.pred  	%p359, %p357, %p358;
	@%p359 bra 	$L__BB2_242;
	ld.global.f32 	%f3577, [%rd2+3840];
$L__BB2_242:
	setp.gt.s32 	%p360, %r2, 511;
	st.shared.f32 	[%r7], %f3577;
	setp.gt.u32 	%p361, %r3, 63;
	mov.f32 	%f3578, 0f00000000;
	or.pred  	%p362, %p360, %p361;
	@%p362 bra 	$L__BB2_244;
	add.s32 	%r142, %r5, 491520;
	mul.wide.u32 	%rd128, %r142, 4;
	add.s64 	%rd129, %rd1, %rd128;
	ld.global.f32 	%f3578, [%rd129];
$L__BB2_244:
	setp.gt.u32 	%p363, %r4, 1;
	st.shared.f32 	[%r8], %f3578;
	bar.sync 	0;
	ld.shared.f32 	%f3264, [%r6];
	ld.shared.f32 	%f3265, [%r9];
	fma.rn.f32 	%f3266, %f3264, %f3265, %f300;
	ld.shared.f32 	%f3267, [%r6+4];
	ld.shared.f32 	%f3268, [%r9+64];
	fma.rn.f32 	%f3269, %f3267, %f3268, %f3266;
	ld.shared.f32 	%f3270, [%r6+8];
	ld.shared.f32 	%f3271, [%r9+128];
	fma.rn.f32 	%f3272, %f3270, %f3271, %f3269;
	ld.shared.f32 	%f3273, [%r6+12];
	ld.shared.f32 	%f3274, [%r9+192];
	fma.rn.f32 	%f3275, %f3273, %f3274, %f3272;
	ld.shared.f32 	%f3276, [%r6+16];
	ld.shared.f32 	%f3277, [%r9+256];
	fma.rn.f32 	%f3278, %f3276, %f3277, %f3275;
	ld.shared.f32 	%f3279, [%r6+20];
	ld.shared.f32 	%f3280, [%r9+320];
	fma.rn.f32 	%f3281, %f3279, %f3280, %f3278;
	ld.shared.f32 	%f3282, [%r6+24];
	ld.shared.f32 	%f3283, [%r9+384];
	fma.rn.f32 	%f3284, %f3282, %f3283, %f3281;
	ld.shared.f32 	%f3285, [%r6+28];
	ld.shared.f32 	%f3286, [%r9+448];
	fma.rn.f32 	%f3287, %f3285, %f3286, %f3284;
	ld.shared.f32 	%f3288, [%r6+32];
	ld.shared.f32 	%f3289, [%r9+512];
	fma.rn.f32 	%f3290, %f3288, %f3289, %f3287;
	ld.shared.f32 	%f3291, [%r6+36];
	ld.shared.f32 	%f3292, [%r9+576];
	fma.rn.f32 	%f3293, %f3291, %f3292, %f3290;
	ld.shared.f32 	%f3294, [%r6+40];
	ld.shared.f32 	%f3295, [%r9+640];
	fma.rn.f32 	%f3296, %f3294, %f3295, %f3293;
	ld.shared.f32 	%f3297, [%r6+44];
	ld.shared.f32 	%f3298, [%r9+704];
	fma.rn.f32 	%f3299, %f3297, %f3298, %f3296;
	ld.shared.f32 	%f3300, [%r6+48];
	ld.shared.f32 	%f3301, [%r9+768];
	fma.rn.f32 	%f3302, %f3300, %f3301, %f3299;
	ld.shared.f32 	%f3303, [%r6+52];
	ld.shared.f32 	%f3304, [%r9+832];
	fma.rn.f32 	%f3305, %f3303, %f3304, %f3302;
	ld.shared.f32 	%f3306, [%r6+56];
	ld.shared.f32 	%f3307, [%r9+896];
	fma.rn.f32 	%f3308, %f3306, %f3307, %f3305;
	ld.shared.f32 	%f3309, [%r6+60];
	ld.shared.f32 	%f3310, [%r9+960];
	fma.rn.f32 	%f305, %f3309, %f3310, %f3308;
	bar.sync 	0;
	setp.gt.u32 	%p364, %r1, 47;
	mov.f32 	%f3579, 0f00000000;
	or.pred  	%p365, %p363, %p364;
	@%p365 bra 	$L__BB2_246;
	ld.global.f32 	%f3579, [%rd2+3904];
$L__BB2_246:
	setp.gt.s32 	%p366, %r2, 511;
	st.shared.f32 	[%r7], %f3579;
	setp.gt.u32 	%p367, %r3, 47;
	mov.f32 	%f3580, 0f00000000;
	or.pred  	%p368, %p366, %p367;
	@%p368 bra 	$L__BB2_248;
	add.s32 	%r144, %r5, 499712;
	mul.wide.u32 	%rd130, %r144, 4;
	add.s64 	%rd131, %rd1, %rd130;
	ld.global.f32 	%f3580, [%rd131];
$L__BB2_248:
	setp.gt.u32 	%p369, %r4, 1;
	st.shared.f32 	[%r8], %f3580;
	bar.sync 	0;
	ld.shared.f32 	%f3313, [%r6];
	ld.shared.f32 	%f3314, [%r9];
	fma.rn.f32 	%f3315, %f3313, %f3314, %f305;
	ld.shared.f32 	%f3316, [%r6+4];
	ld.shared.f32 	%f3317, [%r9+64];
	fma.rn.f32 	%f3318, %f3316, %f3317, %f3315;
	ld.shared.f32 	%f3319, [%r6+8];
	ld.shared.f32 	%f3320, [%r9+128];
	fma.rn.f32 	%f3321, %f3319, %f3320, %f3318;
	ld.shared.f32 	%f3322, [%r6+12];
	ld.shared.f32 	%f3323, [%r9+192];
	fma.rn.f32 	%f3324, %f3322, %f3323, %f3321;
	ld.shared.f32 	%f3325, [%r6+16];
	ld.shared.f32 	%f3326, [%r9+256];
	fma.rn.f32 	%f3327, %f3325, %f3326, %f3324;
	ld.shared.f32 	%f3328, [%r6+20];
	ld.shared.f32 	%f3329, [%r9+320];
	fma.rn.f32 	%f3330, %f3328, %f3329, %f3327;
	ld.shared.f32 	%f3331, [%r6+24];
	ld.shared.f32 	%f3332, [%r9+384];
	fma.rn.f32 	%f3333, %f3331, %f3332, %f3330;
	ld.shared.f32 	%f3334, [%r6+28];
	ld.shared.f32 	%f3335, [%r9+448];
	fma.rn.f32 	%f3336, %f3334, %f3335, %f3333;
	ld.shared.f32 	%f3337, [%r6+32];
	ld.shared.f32 	%f3338, [%r9+512];
	fma.rn.f32 	%f3339, %f3337, %f3338, %f3336;
	ld.shared.f32 	%f3340, [%r6+36];
	ld.shared.f32 	%f3341, [%r9+576];
	fma.rn.f32 	%f3342, %f3340, %f3341, %f3339;
	ld.shared.f32 	%f3343, [%r6+40];
	ld.shared.f32 	%f3344, [%r9+640];
	fma.rn.f32 	%f3345, %f3343, %f3344, %f3342;
	ld.shared.f32 	%f3346, [%r6+44];
	ld.shared.f32 	%f3347, [%r9+704];
	fma.rn.f32 	%f3348, %f3346, %f3347, %f3345;
	ld.shared.f32 	%f3349, [%r6+48];
	ld.shared.f32 	%f3350, [%r9+768];
	fma.rn.f32 	%f3351, %f3349, %f3350, %f3348;
	ld.shared.f32 	%f3352, [%r6+52];
	ld.shared.f32 	%f3353, [%r9+832];
	fma.rn.f32 	%f3354, %f3352, %f3353, %f3351;
	ld.shared.f32 	%f3355, [%r6+56];
	ld.shared.f32 	%f3356, [%r9+896];
	fma.rn.f32 	%f3357, %f3355, %f3356, %f3354;
	ld.shared.f32 	%f3358, [%r6+60];
	ld.shared.f32 	%f3359, [%r9+960];
	fma.rn.f32 	%f310, %f3358, %f3359, %f3357;
	bar.sync 	0;
	setp.gt.u32 	%p370, %r1, 31;
	mov.f32 	%f3581, 0f00000000;
	or.pred  	%p371, %p369, %p370;
	@%p371 bra 	$L__BB2_250;
	ld.global.f32 	%f3581, [%rd2+3968];
$L__BB2_250:
	setp.gt.s32 	%p372, %r2, 511;
	st.shared.f32 	[%r7], %f3581;
	setp.gt.u32 	%p373, %r3, 31;
	mov.f32 	%f3582, 0f00000000;
	or.pred  	%p374, %p372, %p373;
	@%p374 bra 	$L__BB2_252;
	add.s32 	%r146, %r5, 507904;
	mul.wide.u32 	%rd132, %r146, 4;
	add.s64 	%rd133, %rd1, %rd132;
	ld.global.f32 	%f3582, [%rd133];
$L__BB2_252:
	setp.gt.u32 	%p375, %r4, 1;
	st.shared.f32 	[%r8], %f3582;
	bar.sync 	0;
	ld.shared.f32 	%f3362, [%r6];
	ld.shared.f32 	%f3363, [%r9];
	fma.rn.f32 	%f3364, %f3362, %f3363, %f310;
	ld.shared.f32 	%f3365, [%r6+4];
	ld.shared.f32 	%f3366, [%r9+64];
	fma.rn.f32 	%f3367, %f3365, %f3366, %f3364;
	ld.shared.f32 	%f3368, [%r6+8];
	ld.shared.f32 	%f3369, [%r9+128];
	fma.rn.f32 	%f3370, %f3368, %f3369, %f3367;
	ld.shared.f32 	%f3371, [%r6+12];
	ld.shared.f32 	%f3372, [%r9+192];
	fma.rn.f32 	%f3373, %f3371, %f3372, %f3370;
	ld.shared.f32 	%f3374, [%r6+16];
	ld.shared.f32 	%f3375, [%r9+256];
	fma.rn.f32 	%f3376, %f3374, %f3375, %f3373;
	ld.shared.f32 	%f3377, [%r6+20];
	ld.shared.f32 	%f3378, [%r9+320];
	fma.rn.f32 	%f3379, %f3377, %f3378, %f3376;
	ld.shared.f32 	%f3380, [%r6+24];
	ld.shared.f32 	%f3381, [%r9+384];
	fma.rn.f32 	%f3382, %f3380, %f3381, %f3379;
	ld.shared.f32 	%f3383, [%r6+28];
	ld.shared.f32 	%f3384, [%r9+448];
	fma.rn.f32 	%f3385, %f3383, %f3384, %f3382;
	ld.shared.f32 	%f3386, [%r6+32];
	ld.shared.f32 	%f3387, [%r9+512];
	fma.rn.f32 	%f3388, %f3386, %f3387, %f3385;
	ld.shared.f32 	%f3389, [%r6+36];
	ld.shared.f32 	%f3390, [%r9+576];
	fma.rn.f32 	%f3391, %f3389, %f3390, %f3388;
	ld.shared.f32 	%f3392, [%r6+40];
	ld.shared.f32 	%f3393, [%r9+640];
	fma.rn.f32 	%f3394, %f3392, %f3393, %f3391;
	ld.shared.f32 	%f3395, [%r6+44];
	ld.shared.f32 	%f3396, [%r9+704];
	fma.rn.f32 	%f3397, %f3395, %f3396, %f3394;
	ld.shared.f32 	%f3398, [%r6+48];
	ld.shared.f32 	%f3399, [%r9+768];
	fma.rn.f32 	%f3400, %f3398, %f3399, %f3397;
	ld.shared.f32 	%f3401, [%r6+52];
	ld.shared.f32 	%f3402, [%r9+832];
	fma.rn.f32 	%f3403, %f3401, %f3402, %f3400;
	ld.shared.f32 	%f3404, [%r6+56];
	ld.shared.f32 	%f3405, [%r9+896];
	fma.rn.f32 	%f3406, %f3404, %f3405, %f3403;
	ld.shared.f32 	%f3407, [%r6+60];
	ld.shared.f32 	%f3408, [%r9+960];
	fma.rn.f32 	%f315, %f3407, %f3408, %f3406;
	bar.sync 	0;
	setp.gt.u32 	%p376, %r1, 15;
	mov.f32 	%f3583, 0f00000000;
	or.pred  	%p377, %p375, %p376;
	@%p377 bra 	$L__BB2_254;
	ld.global.f32 	%f3583, [%rd2+4032];
$L__BB2_254:
	setp.gt.s32 	%p378, %r2, 511;
	st.shared.f32 	[%r7], %f3583;
	setp.gt.u32 	%p379, %r3, 15;
	mov.f32 	%f3584, 0f00000000;
	or.pred  	%p380, %p378, %p379;
	@%p380 bra 	$L__BB2_256;
	add.s32 	%r148, %r5, 516096;
	mul.wide.u32 	%rd134, %r148, 4;
	add.s64 	%rd135, %rd1, %rd134;
	ld.global.f32 	%f3584, [%rd135];
$L__BB2_256:
	setp.gt.s32 	%p381, %r2, 511;
	setp.gt.u32 	%p382, %r4, 1;
	st.shared.f32 	[%r8], %f3584;
	bar.sync 	0;
	ld.shared.f32 	%f3410, [%r6];
	ld.shared.f32 	%f3411, [%r9];
	fma.rn.f32 	%f3412, %f3410, %f3411, %f315;
	ld.shared.f32 	%f3413, [%r6+4];
	ld.shared.f32 	%f3414, [%r9+64];
	fma.rn.f32 	%f3415, %f3413, %f3414, %f3412;
	ld.shared.f32 	%f3416, [%r6+8];
	ld.shared.f32 	%f3417, [%r9+128];
	fma.rn.f32 	%f3418, %f3416, %f3417, %f3415;
	ld.shared.f32 	%f3419, [%r6+12];
	ld.shared.f32 	%f3420, [%r9+192];
	fma.rn.f32 	%f3421, %f3419, %f3420, %f3418;
	ld.shared.f32 	%f3422, [%r6+16];
	ld.shared.f32 	%f3423, [%r9+256];
	fma.rn.f32 	%f3424, %f3422, %f3423, %f3421;
	ld.shared.f32 	%f3425, [%r6+20];
	ld.shared.f32 	%f3426, [%r9+320];
	fma.rn.f32 	%f3427, %f3425, %f3426, %f3424;
	ld.shared.f32 	%f3428, [%r6+24];
	ld.shared.f32 	%f3429, [%r9+384];
	fma.rn.f32 	%f3430, %f3428, %f3429, %f3427;
	ld.shared.f32 	%f3431, [%r6+28];
	ld.shared.f32 	%f3432, [%r9+448];
	fma.rn.f32 	%f3433, %f3431, %f3432, %f3430;
	ld.shared.f32 	%f3434, [%r6+32];
	ld.shared.f32 	%f3435, [%r9+512];
	fma.rn.f32 	%f3436, %f3434, %f3435, %f3433;
	ld.shared.f32 	%f3437, [%r6+36];
	ld.shared.f32 	%f3438, [%r9+576];
	fma.rn.f32 	%f3439, %f3437, %f3438, %f3436;
	ld.shared.f32 	%f3440, [%r6+40];
	ld.shared.f32 	%f3441, [%r9+640];
	fma.rn.f32 	%f3442, %f3440, %f3441, %f3439;
	ld.shared.f32 	%f3443, [%r6+44];
	ld.shared.f32 	%f3444, [%r9+704];
	fma.rn.f32 	%f3445, %f3443, %f3444, %f3442;
	ld.shared.f32 	%f3446, [%r6+48];
	ld.shared.f32 	%f3447, [%r9+768];
	fma.rn.f32 	%f3448, %f3446, %f3447, %f3445;
	ld.shared.f32 	%f3449, [%r6+52];
	ld.shared.f32 	%f3450, [%r9+832];
	fma.rn.f32 	%f3451, %f3449, %f3450, %f3448;
	ld.shared.f32 	%f3452, [%r6+56];
	ld.shared.f32 	%f3453, [%r9+896];
	fma.rn.f32 	%f3454, %f3452, %f3453, %f3451;
	ld.shared.f32 	%f3455, [%r6+60];
	ld.shared.f32 	%f3456, [%r9+960];
	fma.rn.f32 	%f320, %f3455, %f3456, %f3454;
	bar.sync 	0;
	or.pred  	%p383, %p382, %p381;
	@%p383 bra 	$L__BB2_258;
	shl.b32 	%r149, %r4, 9;
	add.s32 	%r150, %r149, %r2;
	cvta.to.global.u64 	%rd136, %rd3;
	mul.wide.s32 	%rd137, %r150, 4;
	add.s64 	%rd138, %rd136, %rd137;
	st.global.f32 	[%rd138], %f320;
$L__BB2_258:
	ret;

}
	// .globl	_Z6d_testPfS_
.visible .entry _Z6d_testPfS_(
	.param .u64 .ptr .align 1 _Z6d_testPfS__param_0,
	.param .u64 .ptr .align 1 _Z6d_testPfS__param_1
)
{
	.reg .b32 	%r<5>;
	.reg .b32 	%f<3>;
	.reg .b64 	%rd<5>;

	ld.param.u64 	%rd1, [_Z6d_testPfS__param_1];
	cvta.to.global.u64 	%rd2, %rd1;
	mov.u32 	%r1, %ctaid.x;
	mov.u32 	%r2, %ntid.x;
	mov.u32 	%r3, %tid.x;
	mad.lo.s32 	%r4, %r1, %r2, %r3;
	mul.wide.s32 	%rd3, %r4, 4;
	add.s64 	%rd4, %rd2, %rd3;
	ld.global.f32 	%f1, [%rd4];
	mul.f32 	%f2, %f1, 0f3F8CCCCD;
	st.global.f32 	[%rd4], %f2;
	ret;

}


// ===== COMPILED SASS (sm_100) =====

	.target	sm_100

	.elftype	@"ET_EXEC"


//--------------------- .note.nv.tkinfo           --------------------------
	.section	.note.nv.tkinfo,"",@"SHT_NOTE"
	.sectionflags	@"SHF_NOTE_NV_TKINFO"
	.tkinfo
        /*0018*/ 	.word	0x00000002
        /*0030*/ 	.string	""
        /*0030*/ 	.string	"ptxas"
        /*0030*/ 	.string	"Cuda compilation tools, release 13.0, V13.0.88"
        /*0030*/ 	.string	"Build cuda_13.0.r13.0/compiler.36424714_0"
        /*0030*/ 	.string	"-arch sm_100 -m 64 "



//--------------------- .note.nv.cuinfo           --------------------------
	.section	.note.nv.cuinfo,"",@"SHT_NOTE"
	.sectionflags	@"SHF_NOTE_NV_CUINFO"
        /*0018*/ 	.short	0x0002
        /*001a*/ 	.short	0x0064
        /*001c*/ 	.short	0x0082
	.zero		2


//--------------------- .nv.info                  --------------------------
	.section	.nv.info,"",@"SHT_CUDA_INFO"
	.align	4


	//----- nvinfo : EIATTR_REGCOUNT
	.align		4
        /*0000*/ 	.byte	0x04, 0x2f
        /*0002*/ 	.short	(.L_1 - .L_0)
	.align		4
.L_0:
        /*0004*/ 	.word	index@(_Z16d_MatMul_simple1PKfPfS0_)
        /*0008*/ 	.word	0x00000020


	//----- nvinfo : EIATTR_FRAME_SIZE
	.align		4
.L_1:
        /*000c*/ 	.byte	0x04, 0x11
        /*000e*/ 	.short	(.L_3 - .L_2)
	.align		4
.L_2:
        /*0010*/ 	.word	index@(_Z16d_MatMul_simple1PKfPfS0_)
        /*0014*/ 	.word	0x00000000


	//----- nvinfo : EIATTR_REGCOUNT
	.align		4
.L_3:
        /*0018*/ 	.byte	0x04, 0x2f
        /*001a*/ 	.short	(.L_5 - .L_4)
	.align		4
.L_4:
        /*001c*/ 	.word	index@(_Z16d_MatMul_simple2PKfPfS0_)
        /*0020*/ 	.word	0x00000024


	//----- nvinfo : EIATTR_FRAME_SIZE
	.align		4
.L_5:
        /*0024*/ 	.byte	0x04, 0x11
        /*0026*/ 	.short	(.L_7 - .L_6)
	.align		4
.L_6:
        /*0028*/ 	.word	index@(_Z16d_MatMul_simple2PKfPfS0_)
        /*002c*/ 	.word	0x00000000


	//----- nvinfo : EIATTR_REGCOUNT
	.align		4
.L_7:
        /*0030*/ 	.byte	0x04, 0x2f
        /*0032*/ 	.short	(.L_9 - .L_8)
	.align		4
.L_8:
        /*0034*/ 	.word	index@(_Z16d_MatMul_simple3PKfPfS0_)
        /*0038*/ 	.word	0x00000020


	//----- nvinfo : EIATTR_FRAME_SIZE
	.align		4
.L_9:
        /*003c*/ 	.byte	0x04, 0x11
        /*003e*/ 	.short	(.L_11 - .L_10)
	.align		4
.L_10:
        /*0040*/ 	.word	index@(_Z16d_MatMul_simple3PKfPfS0_)
        /*0044*/ 	.word	0x00000000


	//----- nvinfo : EIATTR_REGCOUNT
	.align		4
.L_11:
        /*0048*/ 	.byte	0x04, 0x2f
        /*004a*/ 	.short	(.L_13 - .L_12)
	.align		4
.L_12:
        /*004c*/ 	.word	index@(_Z6d_testPfS_)
        /*0050*/ 	.word	0x00000008


	//----- nvinfo : EIATTR_FRAME_SIZE
	.align		4
.L_13:
        /*0054*/ 	.byte	0x04, 0x11
        /*0056*/ 	.short	(.L_15 - .L_14)
	.align		4
.L_14:
        /*0058*/ 	.word	index@(_Z6d_testPfS_)
        /*005c*/ 	.word	0x00000000


	//----- nvinfo : EIATTR_MIN_STACK_SIZE
	.align		4
.L_15:
        /*0060*/ 	.byte	0x04, 0x12
        /*0062*/ 	.short	(.L_17 - .L_16)
	.align		4
.L_16:
        /*0064*/ 	.word	index@(_Z6d_testPfS_)
        /*0068*/ 	.word	0x00000000


	//----- nvinfo : EIATTR_MIN_STACK_SIZE
	.align		4
.L_17:
        /*006c*/ 	.byte	0x04, 0x12
        /*006e*/ 	.short	(.L_19 - .L_18)
	.align		4
.L_18:
        /*0070*/ 	.word	index@(_Z16d_MatMul_simple3PKfPfS0_)
        /*0074*/ 	.word	0x00000000


	//----- nvinfo : EIATTR_MIN_STACK_SIZE
	.align		4
.L_19:
        /*0078*/ 	.byte	0x04, 0x12
        /*007a*/ 	.short	(.L_21 - .L_20)
	.align		4
.L_20:
        /*007c*/ 	.word	index@(_Z16d_MatMul_simple2PKfPfS0_)
        /*0080*/ 	.word	0x00000000


	//----- nvinfo : EIATTR_MIN_STACK_SIZE
	.align		4
.L_21:
        /*0084*/ 	.byte	0x04, 0x12
        /*0086*/ 	.short	(.L_23 - .L_22)
	.align		4
.L_22:
        /*0088*/ 	.word	index@(_Z16d_MatMul_simple1PKfPfS0_)
        /*008c*/ 	.word	0x00000000
.L_23:


//--------------------- .nv.compat                --------------------------
	.section	.nv.compat,"",@"SHT_CUDA_COMPAT_INFO"
	.align	4
        /*0000*/ 	.byte	0x02, 0x09, 0x00, 0x00, 0x02, 0x02, 0x01, 0x00, 0x02, 0x05, 0x05, 0x00, 0x03, 0x07, 0x01, 0x01
        /*0010*/ 	.byte	0x02, 0x03, 0x00, 0x00, 0x02, 0x06, 0x01, 0x00, 0x04, 0x0b, 0x08, 0x00, 0x09, 0x00, 0x00, 0x00
        /*0020*/ 	.byte	0x00, 0x00, 0x00, 0x00


//--------------------- .nv.info._Z6d_testPfS_    --------------------------
	.section	.nv.info._Z6d_testPfS_,"",@"SHT_CUDA_INFO"
	.sectionflags	@""
	.align	4


	//----- nvinfo : EIATTR_CUDA_API_VERSION
	.align		4
        /*0000*/ 	.byte	0x04, 0x37
        /*0002*/ 	.short	(.L_25 - .L_24)
.L_24:
        /*0004*/ 	.word	0x00000082


	//----- nvinfo : EIATTR_KPARAM_INFO
	.align		4
.L_25:
        /*0008*/ 	.byte	0x04, 0x17
        /*000a*/ 	.short	(.L_27 - .L_26)
.L_26:
        /*000c*/ 	.word	0x00000000
        /*0010*/ 	.short	0x0001
        /*0012*/ 	.short	0x0008
        /*0014*/ 	.byte	0x00, 0xf5, 0x21, 0x00


	//----- nvinfo : EIATTR_KPARAM_INFO
	.align		4
.L_27:
        /*0018*/ 	.byte	0x04, 0x17
        /*001a*/ 	.short	(.L_29 - .L_28)
.L_28:
        /*001c*/ 	.word	0x00000000
        /*0020*/ 	.short	0x0000
        /*0022*/ 	.short	0x0000
        /*0024*/ 	.byte	0x00, 0xf5, 0x21, 0x00


	//----- nvinfo : EIATTR_SPARSE_MMA_MASK
	.align		4
.L_29:
        /*0028*/ 	.byte	0x03, 0x50
        /*002a*/ 	.short	0x0000


	//----- nvinfo : EIATTR_MAXREG_COUNT
	.align		4
        /*002c*/ 	.byte	0x03, 0x1b
        /*002e*/ 	.short	0x00ff


	//----- nvinfo : EIATTR_MERCURY_ISA_VERSION
	.align		4
        /*0030*/ 	.byte	0x03, 0x5f
        /*0032*/ 	.short	0x0101


	//----- nvinfo : EIATTR_VRC_CTA_INIT_COUNT
	.align		4
        /*0034*/ 	.byte	0x02, 0x4a
	.zero		1
	.zero		1


	//----- nvinfo : EIATTR_EXIT_INSTR_OFFSETS
	.align		4
        /*0038*/ 	.byte	0x04, 0x1c
        /*003a*/ 	.short	(.L_31 - .L_30)


	//   ....[0]....
.L_30:
        /*003c*/ 	.word	0x000000b0


	//----- nvinfo : EIATTR_CBANK_PARAM_SIZE
	.align		4
.L_31:
        /*0040*/ 	.byte	0x03, 0x19
        /*0042*/ 	.short	0x0010


	//----- nvinfo : EIATTR_PARAM_CBANK
	.align		4
        /*0044*/ 	.byte	0x04, 0x0a
        /*0046*/ 	.short	(.L_33 - .L_32)
	.align		4
.L_32:
        /*0048*/ 	.word	index@(.nv.constant0._Z6d_testPfS_)
        /*004c*/ 	.short	0x0380
        /*004e*/ 	.short	0x0010


	//----- nvinfo : EIATTR_SW_WAR
	.align		4
.L_33:
        /*0050*/ 	.byte	0x04, 0x36
        /*0052*/ 	.short	(.L_35 - .L_34)
.L_34:
        /*0054*/ 	.word	0x00000008
.L_35:


//--------------------- .nv.info._Z16d_MatMul_simple3PKfPfS0_ --------------------------
	.section	.nv.info._Z16d_MatMul_simple3PKfPfS0_,"",@"SHT_CUDA_INFO"
	.sectionflags	@""
	.align	4


	//----- nvinfo : EIATTR_CUDA_API_VERSION
	.align		4
        /*0000*/ 	.byte	0x04, 0x37
        /*0002*/ 	.short	(.L_37 - .L_36)
.L_36:
        /*0004*/ 	.word	0x00000082


	//----- nvinfo : EIATTR_KPARAM_INFO
	.align		4
.L_37:
        /*0008*/ 	.byte	0x04, 0x17
        /*000a*/ 	.short	(.L_39 - .L_38)
.L_38:
        /*000c*/ 	.word	0x00000000
        /*0010*/ 	.short	0x0002
        /*0012*/ 	.short	0x0010
        /*0014*/ 	.byte	0x00, 0xf5, 0x21, 0x00


	//----- nvinfo : EIATTR_KPARAM_INFO
	.align		4
.L_39:
        /*0018*/ 	.byte	0x04, 0x17
        /*001a*/ 	.short	(.L_41 - .L_40)
.L_40:
        /*001c*/ 	.word	0x00000000
        /*0020*/ 	.short	0x0001
        /*0022*/ 	.short	0x0008
        /*0024*/ 	.byte	0x00, 0xf5, 0x21, 0x00


	//----- nvinfo : EIATTR_KPARAM_INFO
	.align		4
.L_41:
        /*0028*/ 	.byte	0x04, 0x17
        /*002a*/ 	.short	(.L_43 - .L_42)
.L_42:
        /*002c*/ 	.word	0x00000000
        /*0030*/ 	.short	0x0000
        /*0032*/ 	.short	0x0000
        /*0034*/ 	.byte	0x00, 0xf5, 0x21, 0x00


	//----- nvinfo : EIATTR_SPARSE_MMA_MASK
	.align		4
.L_43:
        /*0038*/ 	.byte	0x03, 0x50
        /*003a*/ 	.short	0x0000


	//----- nvinfo : EIATTR_MAXREG_COUNT
	.align		4
        /*003c*/ 	.byte	0x03, 0x1b
        /*003e*/ 	.short	0x00ff


	//----- nvinfo : EIATTR_NUM_BARRIERS
	.align		4
        /*0040*/ 	.byte	0x02, 0x4c
        /*0042*/ 	.byte	0x01
	.zero		1


	//----- nvinfo : EIATTR_MERCURY_ISA_VERSION
	.align		4
        /*0044*/ 	.byte	0x03, 0x5f
        /*0046*/ 	.short	0x0101


	//----- nvinfo : EIATTR_VRC_CTA_INIT_COUNT
	.align		4
        /*0048*/ 	.byte	0x02, 0x4a
	.zero		1
	.zero		1


	//----- nvinfo : EIATTR_EXIT_INSTR_OFFSETS
	.align		4
        /*004c*/ 	.byte	0x04, 0x1c
        /*004e*/ 	.short	(.L_45 - .L_44)


	//   ....[0]....
.L_44:
        /*0050*/ 	.word	0x0000ccf0


	//   ....[1]....
        /*0054*/ 	.word	0x0000cdb0


	//----- nvinfo : EIATTR_CBANK_PARAM_SIZE
	.align		4
.L_45:
        /*0058*/ 	.byte	0x03, 0x19
        /*005a*/ 	.short	0x0018


	//----- nvinfo : EIATTR_PARAM_CBANK
	.align		4
        /*005c*/ 	.byte	0x04, 0x0a
        /*005e*/ 	.short	(.L_47 - .L_46)
	.align		4
.L_46:
        /*0060*/ 	.word	index@(.nv.constant0._Z16d_MatMul_simple3PKfPfS0_)
        /*0064*/ 	.short	0x0380
        /*0066*/ 	.short	0x0018


	//----- nvinfo : EIATTR_SW_WAR
	.align		4
.L_47:
        /*0068*/ 	.byte	0x04, 0x36
        /*006a*/ 	.short	(.L_49 - .L_48)
.L_48:
        /*006c*/ 	.word	0x00000008
.L_49:


//--------------------- .nv.info._Z16d_MatMul_simple2PKfPfS0_ --------------------------
	.section	.nv.info._Z16d_MatMul_simple2PKfPfS0_,"",@"SHT_CUDA_INFO"
	.sectionflags	@""
	.align	4


	//----- nvinfo : EIATTR_CUDA_API_VERSION
	.align		4
        /*0000*/ 	.byte	0x04, 0x37
        /*0002*/ 	.short	(.L_51 - .L_50)
.L_50:
        /*0004*/ 	.word	0x00000082


	//----- nvinfo : EIATTR_KPARAM_INFO
	.align		4
.L_51:
        /*0008*/ 	.byte	0x04, 0x17
        /*000a*/ 	.short	(.L_53 - .L_52)
.L_52:
        /*000c*/ 	.word	0x00000000
        /*0010*/ 	.short	0x0002
        /*0012*/ 	.short	0x0010
        /*0014*/ 	.byte	0x00, 0xf5, 0x21, 0x00


	//----- nvinfo : EIATTR_KPARAM_INFO
	.align		4
.L_53:
        /*0018*/ 	.byte	0x04, 0x17
        /*001a*/ 	.short	(.L_55 - .L_54)
.L_54:
        /*001c*/ 	.word	0x00000000
        /*0020*/ 	.short	0x0001
        /*0022*/ 	.short	0x0008
        /*0024*/ 	.byte	0x00, 0xf5, 0x21, 0x00


	//----- nvinfo : EIATTR_KPARAM_INFO
	.align		4
.L_55:
        /*0028*/ 	.byte	0x04, 0x17
        /*002a*/ 	.short	(.L_57 - .L_56)
.L_56:
        /*002c*/ 	.word	0x00000000
        /*0030*/ 	.short	0x0000
        /*0032*/ 	.short	0x0000
        /*0034*/ 	.byte	0x00, 0xf5, 0x21, 0x00


	//----- nvinfo : EIATTR_SPARSE_MMA_MASK
	.align		4
.L_57:
        /*0038*/ 	.byte	0x03, 0x50
        /*003a*/ 	.short	0x0000


	//----- nvinfo : EIATTR_MAXREG_COUNT
	.align		4
        /*003c*/ 	.byte	0x03, 0x1b
        /*003e*/ 	.short	0x00ff


	//----- nvinfo : EIATTR_NUM_BARRIERS
	.align		4
        /*0040*/ 	.byte	0x02, 0x4c
        /*0042*/ 	.byte	0x01
	.zero		1


	//----- nvinfo : EIATTR_MERCURY_ISA_VERSION
	.align		4
        /*0044*/ 	.byte	0x03, 0x5f
        /*0046*/ 	.short	0x0101


	//----- nvinfo : EIATTR_VRC_CTA_INIT_COUNT
	.align		4
        /*0048*/ 	.byte	0x02, 0x4a
	.zero		1
	.zero		1


	//----- nvinfo : EIATTR_EXIT_INSTR_OFFSETS
	.align		4
        /*004c*/ 	.byte	0x04, 0x1c
        /*004e*/ 	.short	(.L_59 - .L_58)


	//   ....[0]....
.L_58:
        /*0050*/ 	.word	0x00009920


	//----- nvinfo : EIATTR_CBANK_PARAM_SIZE
	.align		4
.L_59:
        /*0054*/ 	.byte	0x03, 0x19
        /*0056*/ 	.short	0x0018


	//----- nvinfo : EIATTR_PARAM_CBANK
	.align		4
        /*0058*/ 	.byte	0x04, 0x0a
        /*005a*/ 	.short	(.L_61 - .L_60)
	.align		4
.L_60:
        /*005c*/ 	.word	index@(.nv.constant0._Z16d_MatMul_simple2PKfPfS0_)
        /*0060*/ 	.short	0x0380
        /*0062*/ 	.short	0x0018


	//----- nvinfo : EIATTR_SW_WAR
	.align		4
.L_61:
        /*0064*/ 	.byte	0x04, 0x36
        /*0066*/ 	.short	(.L_63 - .L_62)
.L_62:
        /*0068*/ 	.word	0x00000008
.L_63:


//--------------------- .nv.info._Z16d_MatMul_simple1PKfPfS0_ --------------------------
	.section	.nv.info._Z16d_MatMul_simple1PKfPfS0_,"",@"SHT_CUDA_INFO"
	.sectionflags	@""
	.align	4


	//----- nvinfo : EIATTR_CUDA_API_VERSION
	.align		4
        /*0000*/ 	.byte	0x04, 0x37
        /*0002*/ 	.short	(.L_65 - .L_64)
.L_64:
        /*0004*/ 	.word	0x00000082


	//----- nvinfo : EIATTR_KPARAM_INFO
	.align		4
.L_65:
        /*0008*/ 	.byte	0x04, 0x17
        /*000a*/ 	.short	(.L_67 - .L_66)
.L_66:
        /*000c*/ 	.word	0x00000000
        /*0010*/ 	.short	0x0002
        /*0012*/ 	.short	0x0010
        /*0014*/ 	.byte	0x00, 0xf5, 0x21, 0x00


	//----- nvinfo : EIATTR_KPARAM_INFO
	.align		4
.L_67:
        /*0018*/ 	.byte	0x04, 0x17
        /*001a*/ 	.short	(.L_69 - .L_68)
.L_68:
        /*001c*/ 	.word	0x00000000
        /*0020*/ 	.short	0x0001
        /*0022*/ 	.short	0x0008
        /*0024*/ 	.byte	0x00, 0xf5, 0x21, 0x00


	//----- nvinfo : EIATTR_KPARAM_INFO
	.align		4
.L_69:
        /*0028*/ 	.byte	0x04, 0x17
        /*002a*/ 	.short	(.L_71 - .L_70)
.L_70:
        /*002c*/ 	.word	0x00000000
        /*0030*/ 	.short	0x0000
        /*0032*/ 	.short	0x0000
        /*0034*/ 	.byte	0x00, 0xf5, 0x21, 0x00


	//----- nvinfo : EIATTR_SPARSE_MMA_MASK
	.align		4
.L_71:
        /*0038*/ 	.byte	0x03, 0x50
        /*003a*/ 	.short	0x0000


	//----- nvinfo : EIATTR_MAXREG_COUNT
	.align		4
        /*003c*/ 	.byte	0x03, 0x1b
        /*003e*/ 	.short	0x00ff


	//----- nvinfo : EIATTR_MERCURY_ISA_VERSION
	.align		4
        /*0040*/ 	.byte	0x03, 0x5f
        /*0042*/ 	.short	0x0101


	//----- nvinfo : EIATTR_VRC_CTA_INIT_COUNT
	.align		4
        /*0044*/ 	.byte	0x02, 0x4a
	.zero		1
	.zero		1


	//----- nvinfo : EIATTR_EXIT_INSTR_OFFSETS
	.align		4
        /*0048*/ 	.byte	0x04, 0x1c
        /*004a*/ 	.short	(.L_73 - .L_72)


	//   ....[0]....
.L_72:
        /*004c*/ 	.word	0x000180d0


	//----- nvinfo : EIATTR_CBANK_PARAM_SIZE
	.align		4
.L_73:
        /*0050*/ 	.byte	0x03, 0x19
        /*0052*/ 	.short	0x0018


	//----- nvinfo : EIATTR_PARAM_CBANK
	.align		4
        /*0054*/ 	.byte	0x04, 0x0a
        /*0056*/ 	.short	(.L_75 - .L_74)
	.align		4
.L_74:
        /*0058*/ 	.word	index@(.nv.constant0._Z16d_MatMul_simple1PKfPfS0_)
        /*005c*/ 	.short	0x0380
        /*005e*/ 	.short	0x0018


	//----- nvinfo : EIATTR_SW_WAR
	.align		4
.L_75:
        /*0060*/ 	.byte	0x04, 0x36
        /*0062*/ 	.short	(.L_77 - .L_76)
.L_76:
        /*0064*/ 	.word	0x00000008
.L_77:


//--------------------- .nv.callgraph             --------------------------
	.section	.nv.callgraph,"",@"SHT_CUDA_CALLGRAPH"
	.align	4
	.sectionentsize	8
	.align		4
        /*0000*/ 	.word	0x00000000
	.align		4
        /*0004*/ 	.word	0xffffffff
	.align		4
        /*0008*/ 	.word	0x00000000
	.align		4
        /*000c*/ 	.word	0xfffffffe
	.align		4
        /*0010*/ 	.word	0x00000000
	.align		4
        /*0014*/ 	.word	0xfffffffd
	.align		4
        /*0018*/ 	.word	0x00000000
	.align		4
        /*001c*/ 	.word	0xfffffffc


//--------------------- .text._Z6d_testPfS_       --------------------------
	.section	.text._Z6d_testPfS_,"ax",@progbits
	.align	128
        .global         _Z6d_testPfS_
        .type           _Z6d_testPfS_,@function
        .size           _Z6d_testPfS_,(.L_x_4 - _Z6d_testPfS_)
        .other          _Z6d_testPfS_,@"STO_CUDA_ENTRY STV_DEFAULT"
_Z6d_testPfS_:
.text._Z6d_testPfS_:
[----:B------:R-:W-:Y:S01]  /*0000*/  LDC R1, c[0x0][0x37c] ;  /* 0x0000df00ff017b82 */ /* 0x000fe20000000800 */
[----:B------:R-:W0:Y:S07]  /*0010*/  S2R R0, SR_TID.X ;  /* 0x0000000000007919 */ /* 0x000e2e0000002100 */
[----:B------:R-:W0:Y:S01]  /*0020*/  S2UR UR6, SR_CTAID.X ;  /* 0x00000000000679c3 */ /* 0x000e220000002500 */
[----:B------:R-:W1:Y:S07]  /*0030*/  LDCU.64 UR4, c[0x0][0x358] ;  /* 0x00006b00ff0477ac */ /* 0x000e6e0008000a00 */
[----:B------:R-:W0:Y:S08]  /*0040*/  LDC R5, c[0x0][0x360] ;  /* 0x0000d800ff057b82 */ /* 0x000e300000000800 */
[----:B------:R-:W2:Y:S01]  /*0050*/  LDC.64 R2, c[0x0][0x388] ;  /* 0x0000e200ff027b82 */ /* 0x000ea20000000a00 */
[----:B0-----:R-:W-:-:S04]  /*0060*/  IMAD R5, R5, UR6, R0 ;  /* 0x0000000605057c24 */ /* 0x001fc8000f8e0200 */
[----:B--2---:R-:W-:-:S05]  /*0070*/  IMAD.WIDE R2, R5, 0x4, R2 ;  /* 0x0000000405027825 */ /* 0x004fca00078e0202 */
[----:B-1----:R-:W2:Y:S02]  /*0080*/  LDG.E R0, desc[UR4][R2.64] ;  /* 0x0000000402007981 */ /* 0x002ea4000c1e1900 */
[----:B--2---:R-:W-:-:S05]  /*0090*/  FMUL R5, R0, 1.1000000238418579102 ;  /* 0x3f8ccccd00057820 */ /* 0x004fca0000400000 */
[----:B------:R-:W-:Y:S01]  /*00a0*/  STG.E desc[UR4][R2.64], R5 ;  /* 0x0000000502007986 */ /* 0x000fe2000c101904 */
[----:B------:R-:W-:Y:S05]  /*00b0*/  EXIT ;  /* 0x000000000000794d */ /* 0x000fea0003800000 */
.L_x_0:
[----:B------:R-:W-:-:S00]  /*00c0*/  BRA `(.L_x_0) ;  /* 0xfffffffc00fc7947 */ /* 0x000fc0000383ffff */
[----:B------:R-:W-:-:S00]  /*00d0*/  NOP ;  /* 0x0000000000007918 */ /* 0x000fc00000000000 */
        /* <DEDUP_REMOVED lines=10> */
.L_x_4:


//--------------------- .text._Z16d_MatMul_simple3PKfPfS0_ --------------------------
	.section	.text._Z16d_MatMul_simple3PKfPfS0_,"ax",@progbits
	.align	128
        .global         _Z16d_MatMul_simple3PKfPfS0_
        .type           _Z16d_MatMul_simple3PKfPfS0_,@function
        .size           _Z16d_MatMul_simple3PKfPfS0_,(.L_x_5 - _Z16d_MatMul_simple3PKfPfS0_)
        .other          _Z16d_MatMul_simple3PKfPfS0_,@"STO_CUDA_ENTRY STV_DEFAULT"
_Z16d_MatMul_simple3PKfPfS0_:
.text._Z16d_MatMul_simple3PKfPfS0_:
[----:B------:R-:W-:Y:S01]  /*0000*/  LDC R1, c[0x0][0x37c] ;  /* 0x0000df00ff017b82 */ /* 0x000fe20000000800 */
[----:B------:R-:W0:Y:S07]  /*0010*/  S2R R23, SR_TID.X ;  /* 0x0000000000177919 */ /* 0x000e2e0000002100 */
[----:B------:R-:W0:Y:S01]  /*0020*/  S2UR UR4, SR_CTAID.X ;  /* 0x00000000000479c3 */ /* 0x000e220000002500 */
[----:B------:R-:W1:Y:S01]  /*0030*/  LDCU.64 UR8, c[0x0][0x358] ;  /* 0x00006b00ff0877ac */ /* 0x000e620008000a00 */
[----:B------:R-:W-:Y:S01]  /*0040*/  HFMA2 R14, -RZ, RZ, 0, 0 ;  /* 0x00000000ff0e7431 */ /* 0x000fe200000001ff */
[----:B------:R-:W2:Y:S01]  /*0050*/  S2R R21, SR_TID.Y ;  /* 0x0000000000157919 */ /* 0x000ea20000002200 */
[----:B------:R-:W-:-:S04]  /*0060*/  MOV R13, RZ ;  /* 0x000000ff000d7202 */ /* 0x000fc80000000f00 */
[----:B------:R-:W0:Y:S08]  /*0070*/  LDC R0, c[0x0][0x360] ;  /* 0x0000d800ff007b82 */ /* 0x000e300000000800 */
[----:B------:R-:W3:Y:S08]  /*0080*/  S2UR UR5, SR_CTAID.Y ;  /* 0x00000000000579c3 */ /* 0x000ef00000002600 */
[----:B------:R-:W3:Y:S01]  /*0090*/  LDC R2, c[0x0][0x364] ;  /* 0x0000d900ff027b82 */ /* 0x000ee20000000800 */
[----:B0-----:R-:W-:-:S07]  /*00a0*/  IMAD R0, R0, UR4, R23 ;  /* 0x0000000400007c24 */ /* 0x001fce000f8e0217 */
[----:B------:R-:W0:Y:S01]  /*00b0*/  LDC.64 R24, c[0x0][0x380] ;  /* 0x0000e000ff187b82 */ /* 0x000e220000000a00 */
[----:B------:R-:W-:Y:S02]  /*00c0*/  ISETP.GT.AND P0, PT, R0, 0x1ff, PT ;  /* 0x000001ff0000780c */ /* 0x000fe40003f04270 */
[----:B--2---:R-:W-:Y:S01]  /*00d0*/  LEA R19, R21, R0, 0x9 ;  /* 0x0000000015137211 */ /* 0x004fe200078e48ff */
[----:B---3--:R-:W-:-:S10]  /*00e0*/  IMAD R3, R2, UR5, R21 ;  /* 0x0000000502037c24 */ /* 0x008fd4000f8e0215 */
[----:B------:R-:W2:Y:S01]  /*00f0*/  @!P0 LDC.64 R4, c[0x0][0x390] ;  /* 0x0000e400ff048b82 */ /* 0x000ea20000000a00 */
[C---:B------:R-:W-:Y:S02]  /*0100*/  SHF.L.U32 R2, R3.reuse, 0xa, RZ ;  /* 0x0000000a03027819 */ /* 0x040fe400000006ff */
[----:B------:R-:W-:Y:S02]  /*0110*/  ISETP.GT.U32.AND P1, PT, R3, 0x1, PT ;  /* 0x000000010300780c */ /* 0x000fe40003f24070 */
[----:B------:R-:W-:-:S05]  /*0120*/  LOP3.LUT R7, R2, R23, RZ, 0xfc, !PT ;  /* 0x0000001702077212 */ /* 0x000fca00078efcff */
[----:B0-----:R-:W-:-:S06]  /*0130*/  IMAD.WIDE.U32 R24, R7, 0x4, R24 ;  /* 0x0000000407187825 */ /* 0x001fcc00078e0018 */
[----:B-1----:R-:W3:Y:S01]  /*0140*/  @!P1 LDG.E R13, desc[UR8][R24.64] ;  /* 0x00000008180d9981 */ /* 0x002ee2000c1e1900 */
[----:B--2---:R-:W-:-:S05]  /*0150*/  @!P0 IMAD.WIDE.U32 R4, R19, 0x4, R4 ;  /* 0x0000000413048825 */ /* 0x004fca00078e0004 */
[----:B------:R-:W2:Y:S01]  /*0160*/  @!P0 LDG.E R14, desc[UR8][R4.64] ;  /* 0x00000008040e8981 */ /* 0x000ea2000c1e1900 */
[----:B------:R-:W0:Y:S01]  /*0170*/  S2UR UR6, SR_CgaCtaId ;  /* 0x00000000000679c3 */ /* 0x000e220000008800 */
[----:B------:R-:W-:Y:S02]  /*0180*/  UMOV UR4, 0x400 ;  /* 0x0000040000047882 */ /* 0x000fe40000000000 */
[----:B------:R-:W-:-:S04]  /*0190*/  UIADD3 UR5, UPT, UPT, UR4, 0x400, URZ ;  /* 0x0000040004057890 */ /* 0x000fc8000fffe0ff */
[----:B0-----:R-:W-:Y:S02]  /*01a0*/  ULEA UR5, UR6, UR5, 0x18 ;  /* 0x0000000506057291 */ /* 0x001fe4000f8ec0ff */
[----:B------:R-:W-:-:S04]  /*01b0*/  ULEA UR4, UR6, UR4, 0x18 ;  /* 0x0000000406047291 */ /* 0x000fc8000f8ec0ff */
[----:B------:R-:W-:Y:S02]  /*01c0*/  LEA R16, R21, UR5, 0x6 ;  /* 0x0000000515107c11 */ /* 0x000fe4000f8e30ff */
[C---:B------:R-:W-:Y:S02]  /*01d0*/  LEA R2, R23.reuse, UR4, 0x2 ;  /* 0x0000000417027c11 */ /* 0x040fe4000f8e10ff */
[----:B------:R-:W-:Y:S02]  /*01e0*/  LEA R18, R23, R16, 0x2 ;  /* 0x0000001017127211 */ /* 0x000fe400078e10ff */
[C---:B------:R-:W-:Y:S02]  /*01f0*/  LEA R17, R21.reuse, R2, 0x6 ;  /* 0x0000000215117211 */ /* 0x040fe400078e30ff */
[----:B------:R-:W-:-:S04]  /*0200*/  ISETP.GT.U32.AND P1, PT, R21, 0x3ef, PT ;  /* 0x000003ef1500780c */ /* 0x000fc80003f24070 */
[----:B------:R-:W-:Y:S02]  /*0210*/  ISETP.GT.OR P1, PT, R0, 0x1ff, P1 ;  /* 0x000001ff0000780c */ /* 0x000fe40000f24670 */
[----:B------:R-:W-:Y:S01]  /*0220*/  ISETP.GT.U32.AND P2, PT, R23, 0x3ef, PT ;  /* 0x000003ef1700780c */ /* 0x000fe20003f44070 */
[----:B------:R-:W-:-:S03]  /*0230*/  HFMA2 R26, -RZ, RZ, 0, 0 ;  /* 0x00000000ff1a7431 */ /* 0x000fc600000001ff */
[----:B------:R-:W-:Y:S02]  /*0240*/  ISETP.GT.U32.OR P2, PT, R3, 0x1, P2 ;  /* 0x000000010300780c */ /* 0x000fe40001744470 */
[----:B------:R-:W-:Y:S01]  /*0250*/  MOV R28, RZ ;  /* 0x000000ff001c7202 */ /* 0x000fe20000000f00 */
[----:B---3--:R-:W-:Y:S04]  /*0260*/  STS [R18], R13 ;  /* 0x0000000d12007388 */ /* 0x008fe80000000800 */
[----:B--2---:R-:W-:Y:S01]  /*0270*/  STS [R17], R14 ;  /* 0x0000000e11007388 */ /* 0x004fe20000000800 */
[----:B------:R-:W-:Y:S06]  /*0280*/  BAR.SYNC.DEFER_BLOCKING 0x0 ;  /* 0x0000000000007b1d */ /* 0x000fec0000010000 */
[----:B------:R-:W-:Y:S04]  /*0290*/  LDS R27, [R2] ;  /* 0x00000000021b7984 */ /* 0x000fe80000000800 */
[----:B------:R-:W0:Y:S04]  /*02a0*/  LDS.128 R8, [R16] ;  /* 0x0000000010087984 */ /* 0x000e280000000c00 */
[----:B------:R-:W1:Y:S04]  /*02b0*/  LDS R29, [R2+0x40] ;  /* 0x00004000021d7984 */ /* 0x000e680000000800 */
[----:B------:R-:W2:Y:S04]  /*02c0*/  LDS R22, [R2+0x80] ;  /* 0x0000800002167984 */ /* 0x000ea80000000800 */
[----:B------:R-:W3:Y:S04]  /*02d0*/  LDS R20, [R2+0xc0] ;  /* 0x0000c00002147984 */ /* 0x000ee80000000800 */
[----:B------:R-:W-:Y:S04]  /*02e0*/  LDS R15, [R2+0x100] ;  /* 0x00010000020f7984 */ /* 0x000fe80000000800 */
[----:B------:R-:W4:Y:S04]  /*02f0*/  LDS.128 R4, [R16+0x10] ;  /* 0x0000100010047984 */ /* 0x000f280000000c00 */
[----:B------:R-:W5:Y:S04]  /*0300*/  LDS R12, [R2+0x140] ;  /* 0x00014000020c7984 */ /* 0x000f680000000800 */
[----:B------:R-:W5:Y:S04]  /*0310*/  LDS R13, [R2+0x180] ;  /* 0x00018000020d7984 */ /* 0x000f680000000800 */
[----:B------:R-:W5:Y:S01]  /*0320*/  LDS R14, [R2+0x1c0] ;  /* 0x0001c000020e7984 */ /* 0x000f620000000800 */
[----:B0-----:R-:W-:-:S03]  /*0330*/  FFMA R8, R8, R27, RZ ;  /* 0x0000001b08087223 */ /* 0x001fc600000000ff */
[----:B------:R-:W-:Y:S01]  /*0340*/  LDS R27, [R2+0x200] ;  /* 0x00020000021b7984 */ /* 0x000fe20000000800 */
[----:B-1----:R-:W-:-:S04]  /*0350*/  FFMA R9, R29, R9, R8 ;  /* 0x000000091d097223 */ /* 0x002fc80000000008 */
[----:B--2---:R-:W-:Y:S02]  /*0360*/  FFMA R9, R22, R10, R9 ;  /* 0x0000000a16097223 */ /* 0x004fe40000000009 */
[----:B------:R-:W-:Y:S02]  /*0370*/  LDS R22, [R2+0x340] ;  /* 0x0003400002167984 */ /* 0x000fe40000000800 */
[----:B---3--:R-:W-:Y:S02]  /*0380*/  FFMA R29, R20, R11, R9 ;  /* 0x0000000b141d7223 */ /* 0x008fe40000000009 */
[----:B------:R-:W0:Y:S04]  /*0390*/  LDS.128 R8, [R16+0x20] ;  /* 0x0000200010087984 */ /* 0x000e280000000c00 */
[----:B------:R-:W1:Y:S01]  /*03a0*/  LDS R20, [R2+0x240] ;  /* 0x0002400002147984 */ /* 0x000e620000000800 */
[----:B----4-:R-:W-:-:S03]  /*03b0*/  FFMA R29, R4, R15, R29 ;  /* 0x0000000f041d7223 */ /* 0x010fc6000000001d */
[----:B------:R-:W2:Y:S01]  /*03c0*/  LDS R15, [R2+0x280] ;  /* 0x00028000020f7984 */ /* 0x000ea20000000800 */
[----:B-----5:R-:W-:Y:S02]  /*03d0*/  FFMA R12, R12, R5, R29 ;  /* 0x000000050c0c7223 */ /* 0x020fe4000000001d */
[----:B------:R-:W3:Y:S01]  /*03e0*/  @!P1 LDC.64 R4, c[0x0][0x390] ;  /* 0x0000e400ff049b82 */ /* 0x000ee20000000a00 */
[----:B------:R-:W-:Y:S01]  /*03f0*/  LDS R29, [R2+0x380] ;  /* 0x00038000021d7984 */ /* 0x000fe20000000800 */
[----:B------:R-:W-:-:S04]  /*0400*/  FFMA R13, R13, R6, R12 ;  /* 0x000000060d0d7223 */ /* 0x000fc8000000000c */
[----:B------:R-:W-:Y:S01]  /*0410*/  FFMA R7, R14, R7, R13 ;  /* 0x000000070e077223 */ /* 0x000fe2000000000d */
[----:B------:R-:W-:-:S03]  /*0420*/  @!P1 IADD3 R13, PT, PT, R19, 0x2000, RZ ;  /* 0x00002000130d9810 */ /* 0x000fc60007ffe0ff */
[----:B0-----:R-:W-:Y:S02]  /*0430*/  FFMA R7, R8, R27, R7 ;  /* 0x0000001b08077223 */ /* 0x001fe40000000007 */
[----:B---3--:R-:W-:Y:S01]  /*0440*/  @!P1 IMAD.WIDE.U32 R12, R13, 0x4, R4 ;  /* 0x000000040d0c9825 */ /* 0x008fe200078e0004 */
[----:B------:R-:W-:Y:S03]  /*0450*/  LDS R27, [R2+0x300] ;  /* 0x00030000021b7984 */ /* 0x000fe60000000800 */
[----:B-1----:R-:W-:Y:S02]  /*0460*/  FFMA R20, R20, R9, R7 ;  /* 0x0000000914147223 */ /* 0x002fe40000000007 */
[----:B------:R-:W0:Y:S02]  /*0470*/  LDS R9, [R2+0x2c0] ;  /* 0x0002c00002097984 */ /* 0x000e240000000800 */
[----:B--2---:R-:W-:-:S02]  /*0480*/  FFMA R10, R15, R10, R20 ;  /* 0x0000000a0f0a7223 */ /* 0x004fc40000000014 */
[----:B------:R-:W-:Y:S04]  /*0490*/  LDS R20, [R2+0x3c0] ;  /* 0x0003c00002147984 */ /* 0x000fe80000000800 */
[----:B------:R-:W1:Y:S01]  /*04a0*/  LDS.128 R4, [R16+0x30] ;  /* 0x0000300010047984 */ /* 0x000e620000000c00 */
[----:B------:R-:W-:Y:S06]  /*04b0*/  BAR.SYNC.DEFER_BLOCKING 0x0 ;  /* 0x0000000000007b1d */ /* 0x000fec0000010000 */
[----:B------:R-:W2:Y:S04]  /*04c0*/  @!P2 LDG.E R26, desc[UR8][R24.64+0x40] ;  /* 0x00004008181aa981 */ /* 0x000ea8000c1e1900 */
[----:B------:R-:W3:Y:S01]  /*04d0*/  @!P1 LDG.E R28, desc[UR8][R12.64] ;  /* 0x000000080c1c9981 */ /* 0x000ee2000c1e1900 */
[----:B0-----:R-:W-:-:S04]  /*04e0*/  FFMA R14, R9, R11, R10 ;  /* 0x0000000b090e7223 */ /* 0x001fc8000000000a */
[----:B-1----:R-:W-:-:S04]  /*04f0*/  FFMA R27, R4, R27, R14 ;  /* 0x0000001b041b7223 */ /* 0x002fc8000000000e */
[----:B------:R-:W-:-:S04]  /*0500*/  FFMA R22, R22, R5, R27 ;  /* 0x0000000516167223 */ /* 0x000fc8000000001b */
[----:B------:R-:W-:-:S04]  /*0510*/  FFMA R29, R29, R6, R22 ;  /* 0x000000061d1d7223 */ /* 0x000fc80000000016 */
[----:B------:R-:W-:Y:S01]  /*0520*/  FFMA R29, R20, R7, R29 ;  /* 0x00000007141d7223 */ /* 0x000fe2000000001d */
[----:B------:R-:W-:-:S04]  /*0530*/  ISETP.GT.U32.AND P1, PT, R21, 0x3df, PT ;  /* 0x000003df1500780c */ /* 0x000fc80003f24070 */
[----:B------:R-:W-:Y:S02]  /*0540*/  ISETP.GT.OR P1, PT, R0, 0x1ff, P1 ;  /* 0x000001ff0000780c */ /* 0x000fe40000f24670 */
[----:B------:R-:W-:-:S04]  /*0550*/  ISETP.GT.U32.AND P2, PT, R23, 0x3df, PT ;  /* 0x000003df1700780c */ /* 0x000fc80003f44070 */
[----:B------:R-:W-:Y:S01]  /*0560*/  ISETP.GT.U32.OR P2, PT, R3, 0x1, P2 ;  /* 0x000000010300780c */ /* 0x000fe20001744470 */
[----:B--2---:R-:W-:Y:S04]  /*0570*/  STS [R18], R26 ;  /* 0x0000001a12007388 */ /* 0x004fe80000000800 */
[----:B---3--:R-:W-:Y:S01]  /*0580*/  STS [R17], R28 ;  /* 0x0000001c11007388 */ /* 0x008fe20000000800 */
        /* <DEDUP_REMOVED lines=9> */
[----:B------:R-:W-:Y:S01]  /*0620*/  LDS R20, [R2+0x240] ;  /* 0x0002400002147984 */ /* 0x000fe20000000800 */
[----:B0-----:R-:W-:-:S04]  /*0630*/  FFMA R15, R8, R15, R29 ;  /* 0x0000000f080f7223 */ /* 0x001fc8000000001d */
[----:B-1----:R-:W-:Y:S02]  /*0640*/  FFMA R14, R14, R9, R15 ;  /* 0x000000090e0e7223 */ /* 0x002fe4000000000f */
[----:B------:R-:W0:Y:S02]  /*0650*/  LDS R15, [R2+0x180] ;  /* 0x00018000020f7984 */ /* 0x000e240000000800 */
[----:B--2---:R-:W-:Y:S02]  /*0660*/  FFMA R27, R27, R10, R14 ;  /* 0x0000000a1b1b7223 */ /* 0x004fe4000000000e */
[----:B------:R-:W1:Y:S02]  /*0670*/  LDS R14, [R2+0x1c0] ;  /* 0x0001c000020e7984 */ /* 0x000e640000000800 */
[----:B---3--:R-:W-:Y:S02]  /*0680*/  FFMA R29, R22, R11, R27 ;  /* 0x0000000b161d7223 */ /* 0x008fe4000000001b */
[----:B------:R-:W-:Y:S04]  /*0690*/  LDS R27, [R2+0x200] ;  /* 0x00020000021b7984 */ /* 0x000fe80000000800 */
[----:B------:R-:W2:Y:S01]  /*06a0*/  LDS.128 R8, [R16+0x20] ;  /* 0x0000200010087984 */ /* 0x000ea20000000c00 */
[----:B----4-:R-:W-:-:S03]  /*06b0*/  FFMA R13, R4, R13, R29 ;  /* 0x0000000d040d7223 */ /* 0x010fc6000000001d */
[----:B------:R-:W3:Y:S01]  /*06c0*/  LDS R29, [R2+0x280] ;  /* 0x00028000021d7984 */ /* 0x000ee20000000800 */
[----:B-----5:R-:W-:Y:S02]  /*06d0*/  FFMA R12, R12, R5, R13 ;  /* 0x000000050c0c7223 */ /* 0x020fe4000000000d */
[----:B------:R-:W4:Y:S01]  /*06e0*/  @!P1 LDC.64 R4, c[0x0][0x390] ;  /* 0x0000e400ff049b82 */ /* 0x000f220000000a00 */
[----:B------:R-:W-:Y:S01]  /*06f0*/  @!P1 IADD3 R13, PT, PT, R19, 0x4000, RZ ;  /* 0x00004000130d9810 */ /* 0x000fe20007ffe0ff */
[----:B------:R-:W-:Y:S01]  /*0700*/  LDS R22, [R2+0x340] ;  /* 0x0003400002167984 */ /* 0x000fe20000000800 */
[----:B0-----:R-:W-:-:S04]  /*0710*/  FFMA R15, R15, R6, R12 ;  /* 0x000000060f0f7223 */ /* 0x001fc8000000000c */
[----:B-1----:R-:W-:-:S04]  /*0720*/  FFMA R7, R14, R7, R15 ;  /* 0x000000070e077223 */ /* 0x002fc8000000000f */
[----:B--2---:R-:W-:Y:S01]  /*0730*/  FFMA R7, R8, R27, R7 ;  /* 0x0000001b08077223 */ /* 0x004fe20000000007 */
[----:B----4-:R-:W-:Y:S01]  /*0740*/  @!P1 IMAD.WIDE.U32 R12, R13, 0x4, R4 ;  /* 0x000000040d0c9825 */ /* 0x010fe200078e0004 */
[----:B------:R-:W-:Y:S03]  /*0750*/  LDS R27, [R2+0x300] ;  /* 0x00030000021b7984 */ /* 0x000fe60000000800 */
[----:B------:R-:W-:Y:S02]  /*0760*/  FFMA R20, R20, R9, R7 ;  /* 0x0000000914147223 */ /* 0x000fe40000000007 */
[----:B------:R-:W0:Y:S02]  /*0770*/  LDS R9, [R2+0x2c0] ;  /* 0x0002c00002097984 */ /* 0x000e240000000800 */
[----:B---3--:R-:W-:Y:S02]  /*0780*/  FFMA R10, R29, R10, R20 ;  /* 0x0000000a1d0a7223 */ /* 0x008fe40000000014 */
[----:B------:R-:W-:Y:S04]  /*0790*/  LDS R29, [R2+0x380] ;  /* 0x00038000021d7984 */ /* 0x000fe80000000800 */
[----:B------:R-:W-:Y:S04]  /*07a0*/  LDS R20, [R2+0x3c0] ;  /* 0x0003c00002147984 */ /* 0x000fe80000000800 */
[----:B------:R-:W1:Y:S01]  /*07b0*/  LDS.128 R4, [R16+0x30] ;  /* 0x0000300010047984 */ /* 0x000e620000000c00 */
[----:B------:R-:W-:Y:S01]  /*07c0*/  HFMA2 R26, -RZ, RZ, 0, 0 ;  /* 0x00000000ff1a7431 */ /* 0x000fe200000001ff */
[----:B------:R-:W-:Y:S01]  /*07d0*/  BAR.SYNC.DEFER_BLOCKING 0x0 ;  /* 0x0000000000007b1d */ /* 0x000fe20000010000 */
[----:B------:R-:W-:-:S05]  /*07e0*/  MOV R28, RZ ;  /* 0x000000ff001c7202 */ /* 0x000fca0000000f00 */
        /* <DEDUP_REMOVED lines=3061> */
[----:B------:R3:W4:Y:S01]  /*c740*/  @!P1 LDG.E R28, desc[UR8][R12.64] ;  /* 0x000000080c1c9981 */ /* 0x000722000c1e1900 */
[----:B0-----:R-:W-:-:S04]  /*c750*/  FFMA R14, R9, R11, R10 ;  /* 0x0000000b090e7223 */ /* 0x001fc8000000000a */
[----:B-1----:R-:W-:-:S04]  /*c760*/  FFMA R4, R4, R27, R14 ;  /* 0x0000001b04047223 */ /* 0x002fc8000000000e */
[----:B------:R-:W-:-:S04]  /*c770*/  FFMA R4, R20, R5, R4 ;  /* 0x0000000514047223 */ /* 0x000fc80000000004 */
[----:B------:R-:W-:-:S04]  /*c780*/  FFMA R29, R29, R6, R4 ;  /* 0x000000061d1d7223 */ /* 0x000fc80000000004 */
[----:B---3--:R-:W-:Y:S01]  /*c790*/  FFMA R13, R22, R7, R29 ;  /* 0x00000007160d7223 */ /* 0x008fe2000000001d */
[----:B------:R-:W-:-:S04]  /*c7a0*/  ISETP.GT.U32.AND P1, PT, R21, 0xf, PT ;  /* 0x0000000f1500780c */ /* 0x000fc80003f24070 */
[----:B------:R-:W-:Y:S02]  /*c7b0*/  ISETP.GT.OR P1, PT, R0, 0x1ff, P1 ;  /* 0x000001ff0000780c */ /* 0x000fe40000f24670 */
[----:B------:R-:W-:-:S04]  /*c7c0*/  ISETP.GT.U32.AND P2, PT, R23, 0xf, PT ;  /* 0x0000000f1700780c */ /* 0x000fc80003f44070 */
[----:B------:R-:W-:-:S07]  /*c7d0*/  ISETP.GT.U32.OR P2, PT, R3, 0x1, P2 ;  /* 0x000000010300780c */ /* 0x000fce0001744470 */
[----:B------:R-:W-:Y:S01]  /*c7e0*/  @!P1 IADD3 R19, PT, PT, R19, 0x7e000, RZ ;  /* 0x0007e00013139810 */ /* 0x000fe20007ffe0ff */
[----:B--2---:R-:W-:Y:S04]  /*c7f0*/  STS [R18], R26 ;  /* 0x0000001a12007388 */ /* 0x004fe80000000800 */
[----:B----4-:R-:W-:Y:S01]  /*c800*/  STS [R17], R28 ;  /* 0x0000001c11007388 */ /* 0x010fe20000000800 */
        /* <DEDUP_REMOVED lines=8> */
[----:B------:R-:W-:Y:S04]  /*c890*/  LDS R26, [R2+0x200] ;  /* 0x00020000021a7984 */ /* 0x000fe80000000800 */
[----:B------:R-:W-:Y:S04]  /*c8a0*/  LDS R23, [R2+0x300] ;  /* 0x0003000002177984 */ /* 0x000fe80000000800 */
[----:B------:R-:W-:Y:S04]  /*c8b0*/  LDS R22, [R2+0x340] ;  /* 0x0003400002167984 */ /* 0x000fe80000000800 */
[----:B------:R-:W-:Y:S01]  /*c8c0*/  LDS R21, [R2+0x380] ;  /* 0x0003800002157984 */ /* 0x000fe20000000800 */
[----:B0-----:R-:W-:-:S03]  /*c8d0*/  FFMA R13, R8, R15, R13 ;  /* 0x0000000f080d7223 */ /* 0x001fc6000000000d */
[----:B------:R-:W-:Y:S04]  /*c8e0*/  LDS R20, [R2+0x3c0] ;  /* 0x0003c00002147984 */ /* 0x000fe80000000800 */
[----:B------:R-:W0:Y:S01]  /*c8f0*/  LDS R8, [R2+0x140] ;  /* 0x0001400002087984 */ /* 0x000e220000000800 */
[----:B-1----:R-:W-:-:S03]  /*c900*/  FFMA R14, R14, R9, R13 ;  /* 0x000000090e0e7223 */ /* 0x002fc6000000000d */
[----:B------:R-:W1:Y:S01]  /*c910*/  LDS R9, [R2+0x180] ;  /* 0x0001800002097984 */ /* 0x000e620000000800 */
[----:B--2---:R-:W-:-:S03]  /*c920*/  FFMA R27, R27, R10, R14 ;  /* 0x0000000a1b1b7223 */ /* 0x004fc6000000000e */
[----:B------:R-:W2:Y:S01]  /*c930*/  LDS R10, [R2+0x1c0] ;  /* 0x0001c000020a7984 */ /* 0x000ea20000000800 */
[----:B---3--:R-:W-:-:S03]  /*c940*/  FFMA R11, R12, R11, R27 ;  /* 0x0000000b0c0b7223 */ /* 0x008fc6000000001b */
[----:B------:R-:W3:Y:S01]  /*c950*/  LDS.128 R12, [R16+0x20] ;  /* 0x00002000100c7984 */ /* 0x000ee20000000c00 */
[----:B----4-:R-:W-:-:S03]  /*c960*/  FFMA R11, R4, R29, R11 ;  /* 0x0000001d040b7223 */ /* 0x010fc6000000000b */
[----:B------:R-:W-:Y:S04]  /*c970*/  LDS R27, [R2+0x280] ;  /* 0x00028000021b7984 */ /* 0x000fe80000000800 */
[----:B------:R-:W4:Y:S01]  /*c980*/  LDS R29, [R2+0x240] ;  /* 0x00024000021d7984 */ /* 0x000f220000000800 */
[----:B0-----:R-:W-:Y:S02]  /*c990*/  FFMA R8, R8, R5, R11 ;  /* 0x0000000508087223 */ /* 0x001fe4000000000b */
[----:B------:R-:W0:Y:S02]  /*c9a0*/  @!P1 LDC.64 R4, c[0x0][0x390] ;  /* 0x0000e400ff049b82 */ /* 0x000e240000000a00 */
[----:B-1----:R-:W-:-:S04]  /*c9b0*/  FFMA R9, R9, R6, R8 ;  /* 0x0000000609097223 */ /* 0x002fc80000000008 */
[----:B--2---:R-:W-:Y:S02]  /*c9c0*/  FFMA R7, R10, R7, R9 ;  /* 0x000000070a077223 */ /* 0x004fe40000000009 */
[----:B------:R-:W-:Y:S02]  /*c9d0*/  LDS.128 R8, [R16+0x30] ;  /* 0x0000300010087984 */ /* 0x000fe40000000c00 */
[----:B---3--:R-:W-:Y:S02]  /*c9e0*/  FFMA R26, R12, R26, R7 ;  /* 0x0000001a0c1a7223 */ /* 0x008fe40000000007 */
[----:B------:R-:W1:Y:S01]  /*c9f0*/  LDS R12, [R2+0x2c0] ;  /* 0x0002c000020c7984 */ /* 0x000e620000000800 */
[----:B------:R-:W-:Y:S01]  /*ca00*/  HFMA2 R28, -RZ, RZ, 0, 0 ;  /* 0x00000000ff1c7431 */ /* 0x000fe200000001ff */
[----:B------:R-:W-:Y:S01]  /*ca10*/  BAR.SYNC.DEFER_BLOCKING 0x0 ;  /* 0x0000000000007b1d */ /* 0x000fe20000010000 */
[----:B------:R-:W-:Y:S01]  /*ca20*/  MOV R6, RZ ;  /* 0x000000ff00067202 */ /* 0x000fe20000000f00 */
[----:B0-----:R-:W-:-:S04]  /*ca30*/  @!P1 IMAD.WIDE.U32 R4, R19, 0x4, R4 ;  /* 0x0000000413049825 */ /* 0x001fc800078e0004 */
[----:B------:R-:W2:Y:S04]  /*ca40*/  @!P2 LDG.E R28, desc[UR8][R24.64+0xfc0] ;  /* 0x000fc008181ca981 */ /* 0x000ea8000c1e1900 */
[----:B------:R-:W3:Y:S01]  /*ca50*/  @!P1 LDG.E R6, desc[UR8][R4.64] ;  /* 0x0000000804069981 */ /* 0x000ee2000c1e1900 */
[----:B----4-:R-:W-:-:S04]  /*ca60*/  FFMA R26, R29, R13, R26 ;  /* 0x0000000d1d1a7223 */ /* 0x010fc8000000001a */
[----:B------:R-:W-:-:S04]  /*ca70*/  FFMA R27, R27, R14, R26 ;  /* 0x0000000e1b1b7223 */ /* 0x000fc8000000001a */
[----:B-1----:R-:W-:-:S04]  /*ca80*/  FFMA R15, R12, R15, R27 ;  /* 0x0000000f0c0f7223 */ /* 0x002fc8000000001b */
[----:B------:R-:W-:-:S04]  /*ca90*/  FFMA R23, R8, R23, R15 ;  /* 0x0000001708177223 */ /* 0x000fc8000000000f */
[----:B------:R-:W-:-:S04]  /*caa0*/  FFMA R22, R22, R9, R23 ;  /* 0x0000000916167223 */ /* 0x000fc80000000017 */
[----:B------:R-:W-:-:S04]  /*cab0*/  FFMA R21, R21, R10, R22 ;  /* 0x0000000a15157223 */ /* 0x000fc80000000016 */
[----:B------:R-:W-:Y:S01]  /*cac0*/  FFMA R27, R20, R11, R21 ;  /* 0x0000000b141b7223 */ /* 0x000fe20000000015 */
        /* <DEDUP_REMOVED lines=13> */
[----:B------:R-:W5:Y:S04]  /*cba0*/  LDS R22, [R2+0x1c0] ;  /* 0x0001c00002167984 */ /* 0x000f680000000800 */
[----:B------:R-:W-:Y:S01]  /*cbb0*/  LDS R21, [R2+0x200] ;  /* 0x0002000002157984 */ /* 0x000fe20000000800 */
[----:B0-----:R-:W-:-:S03]  /*cbc0*/  FFMA R19, R4, R19, R27 ;  /* 0x0000001304137223 */ /* 0x001fc6000000001b */
[----:B------:R-:W0:Y:S01]  /*cbd0*/  LDS.128 R8, [R16+0x20] ;  /* 0x0000200010087984 */ /* 0x000e220000000c00 */
[----:B-1----:R-:W-:-:S03]  /*cbe0*/  FFMA R24, R24, R5, R19 ;  /* 0x0000000518187223 */ /* 0x002fc60000000013 */
[----:B------:R1:W1:Y:S01]  /*cbf0*/  LDS R20, [R2+0x240] ;  /* 0x0002400002147984 */ /* 0x0002620000000800 */
[----:B--2---:R-:W-:-:S03]  /*cc00*/  FFMA R25, R25, R6, R24 ;  /* 0x0000000619197223 */ /* 0x004fc60000000018 */
[----:B------:R2:W1:Y:S01]  /*cc10*/  LDS R19, [R2+0x280] ;  /* 0x0002800002137984 */ /* 0x0004620000000800 */
[----:B---3--:R-:W-:-:S03]  /*cc20*/  FFMA R27, R26, R7, R25 ;  /* 0x000000071a1b7223 */ /* 0x008fc60000000019 */
[----:B------:R2:W3:Y:S04]  /*cc30*/  LDS R24, [R2+0x2c0] ;  /* 0x0002c00002187984 */ /* 0x0004e80000000800 */
[----:B------:R2:W1:Y:S01]  /*cc40*/  LDS R25, [R2+0x300] ;  /* 0x0003000002197984 */ /* 0x0004620000000800 */
[----:B----4-:R-:W-:-:S03]  /*cc50*/  FFMA R17, R12, R17, R27 ;  /* 0x000000110c117223 */ /* 0x010fc6000000001b */
[----:B------:R2:W4:Y:S01]  /*cc60*/  LDS.128 R4, [R16+0x30] ;  /* 0x0000300010047984 */ /* 0x0005220000000c00 */
[----:B-----5:R-:W-:-:S03]  /*cc70*/  FFMA R18, R18, R13, R17 ;  /* 0x0000000d12127223 */ /* 0x020fc60000000011 */
[----:B------:R2:W1:Y:S01]  /*cc80*/  LDS R12, [R2+0x340] ;  /* 0x00034000020c7984 */ /* 0x0004620000000800 */
[----:B------:R-:W-:-:S03]  /*cc90*/  FFMA R23, R23, R14, R18 ;  /* 0x0000000e17177223 */ /* 0x000fc60000000012 */
[----:B------:R2:W1:Y:S04]  /*cca0*/  LDS R13, [R2+0x380] ;  /* 0x00038000020d7984 */ /* 0x0004680000000800 */
[----:B------:R2:W1:Y:S01]  /*ccb0*/  LDS R18, [R2+0x3c0] ;  /* 0x0003c00002127984 */ /* 0x0004620000000800 */
[----:B------:R-:W-:-:S04]  /*ccc0*/  FFMA R15, R22, R15, R23 ;  /* 0x0000000f160f7223 */ /* 0x000fc80000000017 */
[----:B0-----:R-:W-:Y:S01]  /*ccd0*/  FFMA R21, R8, R21, R15 ;  /* 0x0000001508157223 */ /* 0x001fe2000000000f */
[----:B------:R-:W-:Y:S06]  /*cce0*/  BAR.SYNC.DEFER_BLOCKING 0x0 ;  /* 0x0000000000007b1d */ /* 0x000fec0000010000 */
[----:B--2---:R-:W-:Y:S05]  /*ccf0*/  @P0 EXIT ;  /* 0x000000000000094d */ /* 0x004fea0003800000 */
[----:B------:R-:W0:Y:S01]  /*cd00*/  LDC.64 R14, c[0x0][0x388] ;  /* 0x0000e200ff0e7b82 */ /* 0x000e220000000a00 */
[----:B-1----:R-:W-:Y:S01]  /*cd10*/  FFMA R20, R20, R9, R21 ;  /* 0x0000000914147223 */ /* 0x002fe20000000015 */
[----:B------:R-:W-:-:S03]  /*cd20*/  LEA R3, R3, R0, 0x9 ;  /* 0x0000000003037211 */ /* 0x000fc600078e48ff */
[----:B------:R-:W-:-:S04]  /*cd30*/  FFMA R19, R19, R10, R20 ;  /* 0x0000000a13137223 */ /* 0x000fc80000000014 */
[----:B---3--:R-:W-:-:S04]  /*cd40*/  FFMA R11, R24, R11, R19 ;  /* 0x0000000b180b7223 */ /* 0x008fc80000000013 */
[----:B----4-:R-:W-:-:S04]  /*cd50*/  FFMA R11, R4, R25, R11 ;  /* 0x00000019040b7223 */ /* 0x010fc8000000000b */
[----:B------:R-:W-:-:S04]  /*cd60*/  FFMA R12, R12, R5, R11 ;  /* 0x000000050c0c7223 */ /* 0x000fc8000000000b */
[----:B------:R-:W-:Y:S01]  /*cd70*/  FFMA R13, R13, R6, R12 ;  /* 0x000000060d0d7223 */ /* 0x000fe2000000000c */
[----:B0-----:R-:W-:-:S04]  /*cd80*/  IMAD.WIDE R14, R3, 0x4, R14 ;  /* 0x00000004030e7825 */ /* 0x001fc800078e020e */
[----:B------:R-:W-:-:S05]  /*cd90*/  FFMA R7, R18, R7, R13 ;  /* 0x0000000712077223 */ /* 0x000fca000000000d */
[----:B------:R-:W-:Y:S01]  /*cda0*/  STG.E desc[UR8][R14.64], R7 ;  /* 0x000000070e007986 */ /* 0x000fe2000c101908 */
[----:B------:R-:W-:Y:S05]  /*cdb0*/  EXIT ;  /* 0x000000000000794d */ /* 0x000fea0003800000 */
.L_x_1:
        /* <DEDUP_REMOVED lines=12> */
.L_x_5:


//--------------------- .text._Z16d_MatMul_simple2PKfPfS0_ --------------------------
	.section	.text._Z16d_MatMul_simple2PKfPfS0_,"ax",@progbits
	.align	128
        .global         _Z16d_MatMul_simple2PKfPfS0_
        .type           _Z16d_MatMul_simple2PKfPfS0_,@function
        .size           _Z16d_MatMul_simple2PKfPfS0_,(.L_x_6 - _Z16d_MatMul_simple2PKfPfS0_)
        .other          _Z16d_MatMul_simple2PKfPfS0_,@"STO_CUDA_ENTRY STV_DEFAULT"
_Z16d_MatMul_simple2PKfPfS0_:
.text._Z16d_MatMul_simple2PKfPfS0_:
[----:B------:R-:W-:Y:S01]  /*0000*/  LDC R1, c[0x0][0x37c] ;  /* 0x0000df00ff017b82 */ /* 0x000fe20000000800 */
[----:B------:R-:W0:Y:S07]  /*0010*/  S2R R9, SR_TID.X ;  /* 0x0000000000097919 */ /* 0x000e2e0000002100 */
[----:B------:R-:W0:Y:S01]  /*0020*/  LDC.64 R6, c[0x0][0x380] ;  /* 0x0000e000ff067b82 */ /* 0x000e220000000a00 */
[----:B------:R-:W1:Y:S07]  /*0030*/  LDCU.64 UR6, c[0x0][0x358] ;  /* 0x00006b00ff0677ac */ /* 0x000e6e0008000a00 */
[----:B------:R-:W2:Y:S08]  /*0040*/  S2UR UR5, SR_CgaCtaId ;  /* 0x00000000000579c3 */ /* 0x000eb00000008800 */
[----:B------:R-:W3:Y:S08]  /*0050*/  S2UR UR8, SR_CTAID.X ;  /* 0x00000000000879c3 */ /* 0x000ef00000002500 */
[----:B------:R-:W3:Y:S01]  /*0060*/  LDC R0, c[0x0][0x360] ;  /* 0x0000d800ff007b82 */ /* 0x000ee20000000800 */
[----:B0-----:R-:W-:-:S07]  /*0070*/  IMAD.WIDE.U32 R6, R9, 0x4, R6 ;  /* 0x0000000409067825 */ /* 0x001fce00078e0006 */
[----:B------:R-:W0:Y:S01]  /*0080*/  LDC.64 R4, c[0x0][0x390] ;  /* 0x0000e400ff047b82 */ /* 0x000e220000000a00 */
[----:B-1----:R-:W4:Y:S01]  /*0090*/  LDG.E R13, desc[UR6][R6.64] ;  /* 0x00000006060d7981 */ /* 0x002f22000c1e1900 */
[----:B------:R-:W-:Y:S02]  /*00a0*/  UMOV UR4, 0x400 ;  /* 0x0000040000047882 */ /* 0x000fe40000000000 */
[----:B--2---:R-:W-:-:S06]  /*00b0*/  ULEA UR4, UR5, UR4, 0x18 ;  /* 0x0000000405047291 */ /* 0x004fcc000f8ec0ff */
[----:B------:R-:W-:Y:S01]  /*00c0*/  LEA R2, R9, UR4, 0x2 ;  /* 0x0000000409027c11 */ /* 0x000fe2000f8e10ff */
[----:B---3--:R-:W-:-:S05]  /*00d0*/  IMAD R0, R0, UR8, R9 ;  /* 0x0000000800007c24 */ /* 0x008fca000f8e0209 */
[----:B------:R-:W-:-:S05]  /*00e0*/  SHF.L.U32 R3, R0, 0xa, RZ ;  /* 0x0000000a00037819 */ /* 0x000fca00000006ff */
[----:B0-----:R-:W-:Y:S01]  /*00f0*/  IMAD.WIDE R4, R3, 0x4, R4 ;  /* 0x0000000403047825 */ /* 0x001fe200078e0204 */
[----:B----4-:R-:W-:Y:S01]  /*0100*/  STS [R2], R13 ;  /* 0x0000000d02007388 */ /* 0x010fe20000000800 */
[----:B------:R-:W-:Y:S06]  /*0110*/  BAR.SYNC.DEFER_BLOCKING 0x0 ;  /* 0x0000000000007b1d */ /* 0x000fec0000010000 */
[----:B------:R-:W2:Y:S04]  /*0120*/  LDG.E R15, desc[UR6][R4.64] ;  /* 0x00000006040f7981 */ /* 0x000ea8000c1e1900 */
[----:B------:R-:W3:Y:S04]  /*0130*/  LDG.E R21, desc[UR6][R4.64+0x4] ;  /* 0x0000040604157981 */ /* 0x000ee8000c1e1900 */
[----:B------:R-:W4:Y:S04]  /*0140*/  LDG.E R3, desc[UR6][R4.64+0x8] ;  /* 0x0000080604037981 */ /* 0x000f28000c1e1900 */
[----:B------:R-:W5:Y:S04]  /*0150*/  LDG.E R22, desc[UR6][R4.64+0xc] ;  /* 0x00000c0604167981 */ /* 0x000f68000c1e1900 */
[----:B------:R-:W5:Y:S04]  /*0160*/  LDG.E R25, desc[UR6][R4.64+0x10] ;  /* 0x0000100604197981 */ /* 0x000f68000c1e1900 */
[----:B------:R-:W5:Y:S04]  /*0170*/  LDG.E R26, desc[UR6][R4.64+0x14] ;  /* 0x00001406041a7981 */ /* 0x000f68000c1e1900 */
[----:B------:R-:W5:Y:S04]  /*0180*/  LDG.E R31, desc[UR6][R4.64+0x18] ;  /* 0x00001806041f7981 */ /* 0x000f68000c1e1900 */
[----:B------:R-:W5:Y:S04]  /*0190*/  LDG.E R30, desc[UR6][R4.64+0x1c] ;  /* 0x00001c06041e7981 */ /* 0x000f68000c1e1900 */
[----:B------:R-:W5:Y:S04]  /*01a0*/  LDG.E R19, desc[UR6][R4.64+0x20] ;  /* 0x0000200604137981 */ /* 0x000f68000c1e1900 */
[----:B------:R-:W5:Y:S04]  /*01b0*/  LDG.E R18, desc[UR6][R4.64+0x24] ;  /* 0x0000240604127981 */ /* 0x000f68000c1e1900 */
[----:B------:R-:W2:Y:S04]  /*01c0*/  LDS.128 R8, [UR4] ;  /* 0x00000004ff087984 */ /* 0x000ea80008000c00 */
[----:B------:R-:W5:Y:S04]  /*01d0*/  LDG.E R17, desc[UR6][R4.64+0x28] ;  /* 0x0000280604117981 */ /* 0x000f68000c1e1900 */
[----:B------:R-:W5:Y:S04]  /*01e0*/  LDG.E R16, desc[UR6][R4.64+0x2c] ;  /* 0x00002c0604107981 */ /* 0x000f68000c1e1900 */
[----:B------:R-:W5:Y:S04]  /*01f0*/  LDG.E R29, desc[UR6][R4.64+0x30] ;  /* 0x00003006041d7981 */ /* 0x000f68000c1e1900 */
[----:B------:R-:W5:Y:S04]  /*0200*/  LDG.E R28, desc[UR6][R4.64+0x34] ;  /* 0x00003406041c7981 */ /* 0x000f68000c1e1900 */
[----:B------:R-:W5:Y:S04]  /*0210*/  LDG.E R20, desc[UR6][R4.64+0x3c] ;  /* 0x00003c0604147981 */ /* 0x000f68000c1e1900 */
[----:B------:R-:W5:Y:S04]  /*0220*/  LDG.E R23, desc[UR6][R4.64+0x40] ;  /* 0x0000400604177981 */ /* 0x000f68000c1e1900 */
[----:B------:R-:W5:Y:S04]  /*0230*/  LDG.E R24, desc[UR6][R4.64+0x4c] ;  /* 0x00004c0604187981 */ /* 0x000f68000c1e1900 */
[----:B------:R-:W5:Y:S01]  /*0240*/  LDG.E R27, desc[UR6][R4.64+0x50] ;  /* 0x00005006041b7981 */ /* 0x000f62000c1e1900 */
[----:B--2---:R-:W-:-:S03]  /*0250*/  FFMA R8, R8, R15, RZ ;  /* 0x0000000f08087223 */ /* 0x004fc600000000ff */
[----:B------:R-:W0:Y:S01]  /*0260*/  LDS.128 R12, [UR4+0x10] ;  /* 0x00001004ff0c7984 */ /* 0x000e220008000c00 */
[----:B---3--:R-:W-:-:S03]  /*0270*/  FFMA R8, R21, R9, R8 ;  /* 0x0000000915087223 */ /* 0x008fc60000000008 */
[----:B------:R-:W2:Y:S01]  /*0280*/  LDG.E R21, desc[UR6][R4.64+0x48] ;  /* 0x0000480604157981 */ /* 0x000ea2000c1e1900 */
[----:B----4-:R-:W-:-:S03]  /*0290*/  FFMA R9, R3, R10, R8 ;  /* 0x0000000a03097223 */ /* 0x010fc60000000008 */
[----:B------:R-:W3:Y:S01]  /*02a0*/  LDG.E R3, desc[UR6][R4.64+0x38] ;  /* 0x0000380604037981 */ /* 0x000ee2000c1e1900 */
[----:B-----5:R-:W-:-:S03]  /*02b0*/  FFMA R9, R22, R11, R9 ;  /* 0x0000000b16097223 */ /* 0x020fc60000000009 */
[----:B------:R-:W4:Y:S01]  /*02c0*/  LDG.E R22, desc[UR6][R4.64+0x44] ;  /* 0x0000440604167981 */ /* 0x000f22000c1e1900 */
[----:B0-----:R-:W-:-:S03]  /*02d0*/  FFMA R9, R12, R25, R9 ;  /* 0x000000190c097223 */ /* 0x001fc60000000009 */
[----:B------:R-:W5:Y:S01]  /*02e0*/  LDG.E R25, desc[UR6][R4.64+0x58] ;  /* 0x0000580604197981 */ /* 0x000f62000c1e1900 */
[----:B------:R-:W-:-:S03]  /*02f0*/  FFMA R8, R26, R13, R9 ;  /* 0x0000000d1a087223 */ /* 0x000fc60000000009 */
[----:B------:R-:W5:Y:S01]  /*0300*/  LDG.E R26, desc[UR6][R4.64+0x54] ;  /* 0x00005406041a7981 */ /* 0x000f62000c1e1900 */
[----:B------:R-:W-:-:S03]  /*0310*/  FFMA R31, R31, R14, R8 ;  /* 0x0000000e1f1f7223 */ /* 0x000fc60000000008 */
[----:B------:R-:W0:Y:S01]  /*0320*/  LDS.128 R8, [UR4+0x20] ;  /* 0x00002004ff087984 */ /* 0x000e220008000c00 */
[----:B------:R-:W-:-:S04]  /*0330*/  FFMA R15, R30, R15, R31 ;  /* 0x0000000f1e0f7223 */ /* 0x000fc8000000001f */
[----:B0-----:R-:W-:-:S04]  /*0340*/  FFMA R15, R8, R19, R15 ;  /* 0x00000013080f7223 */ /* 0x001fc8000000000f */
[----:B------:R-:W-:Y:S02]  /*0350*/  FFMA R18, R18, R9, R15 ;  /* 0x0000000912127223 */ /* 0x000fe4000000000f */
[----:B------:R-:W0:Y:S02]  /*0360*/  LDS.128 R12, [UR4+0x30] ;  /* 0x00003004ff0c7984 */ /* 0x000e240008000c00 */
[----:B------:R-:W-:-:S04]  /*0370*/  FFMA R17, R17, R10, R18 ;  /* 0x0000000a11117223 */ /* 0x000fc80000000012 */
[----:B------:R-:W-:Y:S02]  /*0380*/  FFMA R11, R16, R11, R17 ;  /* 0x0000000b100b7223 */ /* 0x000fe40000000011 */
[----:B------:R-:W1:Y:S02]  /*0390*/  LDS.128 R16, [UR4+0x40] ;  /* 0x00004004ff107984 */ /* 0x000e640008000c00 */
[----:B0-----:R-:W-:Y:S02]  /*03a0*/  FFMA R11, R12, R29, R11 ;  /* 0x0000001d0c0b7223 */ /* 0x001fe4000000000b */
[----:B------:R-:W5:Y:S02]  /*03b0*/  LDG.E R29, desc[UR6][R4.64+0x68] ;  /* 0x00006806041d7981 */ /* 0x000f64000c1e1900 */
[----:B------:R-:W-:Y:S02]  /*03c0*/  FFMA R28, R28, R13, R11 ;  /* 0x0000000d1c1c7223 */ /* 0x000fe4000000000b */
[----:B------:R-:W0:Y:S02]  /*03d0*/  LDS.128 R8, [UR4+0x50] ;  /* 0x00005004ff087984 */ /* 0x000e240008000c00 */
[----:B---3--:R-:W-:-:S04]  /*03e0*/  FFMA R3, R3, R14, R28 ;  /* 0x0000000e03037223 */ /* 0x008fc8000000001c */
[----:B------:R-:W-:Y:S02]  /*03f0*/  FFMA R3, R20, R15, R3 ;  /* 0x0000000f14037223 */ /* 0x000fe40000000003 */
[----:B------:R-:W3:Y:S02]  /*0400*/  LDG.E R20, desc[UR6][R4.64+0x7c] ;  /* 0x00007c0604147981 */ /* 0x000ee4000c1e1900 */
[----:B-1----:R-:W-:Y:S02]  /*0410*/  FFMA R3, R16, R23, R3 ;  /* 0x0000001710037223 */ /* 0x002fe40000000003 */
[----:B------:R-:W3:Y:S02]  /*0420*/  LDG.E R23, desc[UR6][R4.64+0x78] ;  /* 0x0000780604177981 */ /* 0x000ee4000c1e1900 */
[----:B----4-:R-:W-:Y:S02]  /*0430*/  FFMA R22, R22, R17, R3 ;  /* 0x0000001116167223 */ /* 0x010fe40000000003 */
[----:B------:R-:W4:Y:S02]  /*0440*/  LDG.E R3, desc[UR6][R4.64+0x5c] ;  /* 0x00005c0604037981 */ /* 0x000f24000c1e1900 */
[----:B--2---:R-:W-:-:S02]  /*0450*/  FFMA R21, R21, R18, R22 ;  /* 0x0000001215157223 */ /* 0x004fc40000000016 */
[----:B------:R-:W1:Y:S02]  /*0460*/  LDS.128 R12, [UR4+0x60] ;  /* 0x00006004ff0c7984 */ /* 0x000e640008000c00 */
[----:B------:R-:W-:-:S04]  /*0470*/  FFMA R19, R24, R19, R21 ;  /* 0x0000001318137223 */ /* 0x000fc80000000015 */
[----:B0-----:R-:W-:Y:S02]  /*0480*/  FFMA R19, R8, R27, R19 ;  /* 0x0000001b08137223 */ /* 0x001fe40000000013 */
[----:B------:R-:W1:Y:S04]  /*0490*/  LDG.E R27, desc[UR6][R4.64+0x60] ;  /* 0x00006006041b7981 */ /* 0x000e68000c1e1900 */
[----:B------:R-:W2:Y:S01]  /*04a0*/  LDG.E R8, desc[UR6][R4.64+0x6c] ;  /* 0x00006c0604087981 */ /* 0x000ea2000c1e1900 */
[----:B-----5:R-:W-:-:S03]  /*04b0*/  FFMA R26, R26, R9, R19 ;  /* 0x000000091a1a7223 */ /* 0x020fc60000000013 */
[----:B------:R-:W5:Y:S01]  /*04c0*/  LDG.E R9, desc[UR6][R4.64+0x70] ;  /* 0x0000700604097981 */ /* 0x000f62000c1e1900 */
[----:B------:R-:W-:-:S03]  /*04d0*/  FFMA R22, R25, R10, R26 ;  /* 0x0000000a19167223 */ /* 0x000fc6000000001a */
[----:B------:R-:W3:Y:S04]  /*04e0*/  LDG.E R26, desc[UR6][R4.64+0x64] ;  /* 0x00006406041a7981 */ /* 0x000ee8000c1e1900 */
[----:B------:R-:W5:Y:S04]  /*04f0*/  LDG.E R10, desc[UR6][R4.64+0x74] ;  /* 0x00007406040a7981 */ /* 0x000f68000c1e1900 */
[----:B------:R-:W5:Y:S01]  /*0500*/  LDS.128 R16, [UR4+0x70] ;  /* 0x00007004ff107984 */ /* 0x000f620008000c00 */
[----:B------:R-:W-:Y:S06]  /*0510*/  BAR.SYNC.DEFER_BLOCKING 0x0 ;  /* 0x0000000000007b1d */ /* 0x000fec0000010000 */
[----:B------:R-:W2:Y:S01]  /*0520*/  LDG.E R31, desc[UR6][R6.64+0x80] ;  /* 0x00008006061f7981 */ /* 0x000ea2000c1e1900 */
[----:B----4-:R-:W-:-:S03]  /*0530*/  FFMA R11, R3, R11, R22 ;  /* 0x0000000b030b7223 */ /* 0x010fc60000000016 */
[----:B--2---:R0:W-:Y:S01]  /*0540*/  STS [R2], R31 ;  /* 0x0000001f02007388 */ /* 0x0041e20000000800 */
[----:B------:R-:W-:Y:S06]  /*0550*/  BAR.SYNC.DEFER_BLOCKING 0x0 ;  /* 0x0000000000007b1d */ /* 0x000fec0000010000 */
[----:B------:R-:W2:Y:S04]  /*0560*/  LDG.E R21, desc[UR6][R4.64+0x80] ;  /* 0x0000800604157981 */ /* 0x000ea8000c1e1900 */
[----:B------:R-:W4:Y:S04]  /*0570*/  LDG.E R24, desc[UR6][R4.64+0x84] ;  /* 0x0000840604187981 */ /* 0x000f28000c1e1900 */
[----:B------:R-:W4:Y:S04]  /*0580*/  LDG.E R3, desc[UR6][R4.64+0x88] ;  /* 0x0000880604037981 */ /* 0x000f28000c1e1900 */
[----:B------:R-:W4:Y:S01]  /*0590*/  LDG.E R22, desc[UR6][R4.64+0x8c] ;  /* 0x00008c0604167981 */ /* 0x000f22000c1e1900 */
[----:B-1----:R-:W-:-:S03]  /*05a0*/  FFMA R11, R12, R27, R11 ;  /* 0x0000001b0c0b7223 */ /* 0x002fc6000000000b */
[----:B------:R-:W4:Y:S01]  /*05b0*/  LDG.E R25, desc[UR6][R4.64+0x90] ;  /* 0x0000900604197981 */ /* 0x000f22000c1e1900 */
[----:B---3--:R-:W-:-:S03]  /*05c0*/  FFMA R12, R26, R13, R11 ;  /* 0x0000000d1a0c7223 */ /* 0x008fc6000000000b */
[----:B------:R-:W3:Y:S04]  /*05d0*/  LDG.E R26, desc[UR6][R4.64+0x94] ;  /* 0x00009406041a7981 */ /* 0x000ee8000c1e1900 */
[----:B------:R-:W3:Y:S04]  /*05e0*/  LDG.E R33, desc[UR6][R4.64+0x98] ;  /* 0x0000980604217981 */ /* 0x000ee8000c1e1900 */
[----:B------:R-:W3:Y:S04]  /*05f0*/  LDG.E R32, desc[UR6][R4.64+0x9c] ;  /* 0x00009c0604207981 */ /* 0x000ee8000c1e1900 */
[----:B0-----:R-:W3:Y:S01]  /*0600*/  LDG.E R31, desc[UR6][R4.64+0xa0] ;  /* 0x0000a006041f7981 */ /* 0x001ee2000c1e1900 */
[----:B------:R-:W-:-:S03]  /*0610*/  FFMA R29, R29, R14, R12 ;  /* 0x0000000e1d1d7223 */ /* 0x000fc6000000000c */
[----:B------:R-:W3:Y:S01]  /*0620*/  LDG.E R30, desc[UR6][R4.64+0xa4] ;  /* 0x0000a406041e7981 */ /* 0x000ee2000c1e1900 */
[----:B------:R-:W-:-:S03]  /*0630*/  FFMA R15, R8, R15, R29 ;  /* 0x0000000f080f7223 */ /* 0x000fc6000000001d */
[----:B------:R-:W3:Y:S01]  /*0640*/  LDG.E R29, desc[UR6][R4.64+0xb0] ;  /* 0x0000b006041d7981 */ /* 0x000ee2000c1e1900 */
[----:B-----5:R-:W-:-:S03]  /*0650*/  FFMA R9, R16, R9, R15 ;  /* 0x0000000910097223 */ /* 0x020fc6000000000f */
[----:B------:R-:W5:Y:S01]  /*0660*/  LDG.E R16, desc[UR6][R4.64+0xac] ;  /* 0x0000ac0604107981 */ /* 0x000f62000c1e1900 */
[----:B------:R-:W-:-:S03]  /*0670*/  FFMA R12, R10, R17, R9 ;  /* 0x000000110a0c7223 */ /* 0x000fc60000000009 */
[----:B------:R-:W2:Y:S04]  /*0680*/  LDS.128 R8, [UR4] ;  /* 0x00000004ff087984 */ /* 0x000ea80008000c00 */
[----:B------:R-:W5:Y:S01]  /*0690*/  LDG.E R17, desc[UR6][R4.64+0xa8] ;  /* 0x0000a80604117981 */ /* 0x000f62000c1e1900 */
[----:B------:R-:W-:-:S03]  /*06a0*/  FFMA R23, R23, R18, R12 ;  /* 0x0000001217177223 */ /* 0x000fc6000000000c */
[----:B------:R-:W0:Y:S04]  /*06b0*/  LDS.128 R12, [UR4+0x10] ;  /* 0x00001004ff0c7984 */ /* 0x000e280008000c00 */
[----:B------:R-:W5:Y:S01]  /*06c0*/  LDG.E R28, desc[UR6][R4.64+0xb4] ;  /* 0x0000b406041c7981 */ /* 0x000f62000c1e1900 */
[----:B------:R-:W-:-:S03]  /*06d0*/  FFMA R19, R20, R19, R23 ;  /* 0x0000001314137223 */ /* 0x000fc60000000017 */
[----:B------:R-:W5:Y:S04]  /*06e0*/  LDG.E R20, desc[UR6][R4.64+0xbc] ;  /* 0x0000bc0604147981 */ /* 0x000f68000c1e1900 */
[----:B------:R-:W5:Y:S04]  /*06f0*/  LDG.E R23, desc[UR6][R4.64+0xc0] ;  /* 0x0000c00604177981 */ /* 0x000f68000c1e1900 */
[----:B------:R-:W5:Y:S01]  /*0700*/  LDG.E R27, desc[UR6][R4.64+0xd0] ;  /* 0x0000d006041b7981 */ /* 0x000f62000c1e1900 */
[----:B--2---:R-:W-:-:S03]  /*0710*/  FFMA R19, R8, R21, R19 ;  /* 0x0000001508137223 */ /* 0x004fc60000000013 */
[----:B------:R-:W2:Y:S01]  /*0720*/  LDG.E R21, desc[UR6][R4.64+0xc8] ;  /* 0x0000c80604157981 */ /* 0x000ea2000c1e1900 */
[----:B----4-:R-:W-:-:S04]  /*0730*/  FFMA R24, R24, R9, R19 ;  /* 0x0000000918187223 */ /* 0x010fc80000000013 */
[----:B------:R-:W-:Y:S02]  /*0740*/  FFMA R9, R3, R10, R24 ;  /* 0x0000000a03097223 */ /* 0x000fe40000000018 */
[----:B------:R-:W4:Y:S02]  /*0750*/  LDG.E R3, desc[UR6][R4.64+0xb8] ;  /* 0x0000b80604037981 */ /* 0x000f24000c1e1900 */
[----:B------:R-:W-:Y:S02]  /*0760*/  FFMA R9, R22, R11, R9 ;  /* 0x0000000b16097223 */ /* 0x000fe40000000009 */
[----:B------:R-:W2:Y:S04]  /*0770*/  LDG.E R22, desc[UR6][R4.64+0xc4] ;  /* 0x0000c40604167981 */ /* 0x000ea8000c1e1900 */
[----:B------:R-:W2:Y:S01]  /*0780*/  LDG.E R24, desc[UR6][R4.64+0xcc] ;  /* 0x0000cc0604187981 */ /* 0x000ea2000c1e1900 */
[----:B0-----:R-:W-:-:S03]  /*0790*/  FFMA R9, R12, R25, R9 ;  /* 0x000000190c097223 */ /* 0x001fc60000000009 */
[----:B------:R-:W2:Y:S01]  /*07a0*/  LDG.E R25, desc[UR6][R4.64+0xd8] ;  /* 0x0000d80604197981 */ /* 0x000ea2000c1e1900 */
[----:B---3--:R-:W-:-:S03]  /*07b0*/  FFMA R8, R26, R13, R9 ;  /* 0x0000000d1a087223 */ /* 0x008fc60000000009 */
[----:B------:R-:W3:Y:S01]  /*07c0*/  LDG.E R26, desc[UR6][R4.64+0xd4] ;  /* 0x0000d406041a7981 */ /* 0x000ee2000c1e1900 */
[----:B------:R-:W-:-:S03]  /*07d0*/  FFMA R33, R33, R14, R8 ;  /* 0x0000000e21217223 */ /* 0x000fc60000000008 */
[----:B------:R-:W0:Y:S01]  /*07e0*/  LDS.128 R8, [UR4+0x20] ;  /* 0x00002004ff087984 */ /* 0x000e220008000c00 */
[----:B------:R-:W-:-:S04]  /*07f0*/  FFMA R15, R32, R15, R33 ;  /* 0x0000000f200f7223 */ /* 0x000fc80000000021 */
[----:B0-----:R-:W-:-:S04]  /*0800*/  FFMA R15, R8, R31, R15 ;  /* 0x0000001f080f7223 */ /* 0x001fc8000000000f */
[----:B------:R-:W-:Y:S02]  /*0810*/  FFMA R30, R30, R9, R15 ;  /* 0x000000091e1e7223 */ /* 0x000fe4000000000f */
[----:B------:R-:W0:Y:S02]  /*0820*/  LDS.128 R12, [UR4+0x30] ;  /* 0x00003004ff0c7984 */ /* 0x000e240008000c00 */
[----:B-----5:R-:W-:-:S04]  /*0830*/  FFMA R17, R17, R10, R30 ;  /* 0x0000000a11117223 */ /* 0x020fc8000000001e */
[----:B------:R-:W-:Y:S02]  /*0840*/  FFMA R11, R16, R11, R17 ;  /* 0x0000000b100b7223 */ /* 0x000fe40000000011 */
[----:B------:R-:W1:Y:S02]  /*0850*/  LDS.128 R16, [UR4+0x40] ;  /* 0x00004004ff107984 */ /* 0x000e640008000c00 */
[----:B0-----:R-:W-:Y:S02]  /*0860*/  FFMA R11, R12, R29, R11 ;  /* 0x0000001d0c0b7223 */ /* 0x001fe4000000000b */
[----:B------:R-:W5:Y:S02]  /*0870*/  LDG.E R29, desc[UR6][R4.64+0xe8] ;  /* 0x0000e806041d7981 */ /* 0x000f64000c1e1900 */
[----:B------:R-:W-:Y:S02]  /*0880*/  FFMA R28, R28, R13, R11 ;  /* 0x0000000d1c1c7223 */ /* 0x000fe4000000000b */
[----:B------:R-:W0:Y:S02]  /*0890*/  LDS.128 R8, [UR4+0x50] ;  /* 0x00005004ff087984 */ /* 0x000e240008000c00 */
[----:B----4-:R-:W-:-:S04]  /*08a0*/  FFMA R3, R3, R14, R28 ;  /* 0x0000000e03037223 */ /* 0x010fc8000000001c */
[----:B------:R-:W-:Y:S02]  /*08b0*/  FFMA R3, R20, R15, R3 ;  /* 0x0000000f14037223 */ /* 0x000fe40000000003 */
[----:B------:R-:W4:Y:S02]  /*08c0*/  LDG.E R20, desc[UR6][R4.64+0xfc] ;  /* 0x0000fc0604147981 */ /* 0x000f24000c1e1900 */
[----:B-1----:R-:W-:Y:S02]  /*08d0*/  FFMA R3, R16, R23, R3 ;  /* 0x0000001710037223 */ /* 0x002fe40000000003 */
[----:B------:R-:W4:Y:S02]  /*08e0*/  LDG.E R23, desc[UR6][R4.64+0xf8] ;  /* 0x0000f80604177981 */ /* 0x000f24000c1e1900 */
[----:B--2---:R-:W-:Y:S02]  /*08f0*/  FFMA R22, R22, R17, R3 ;  /* 0x0000001116167223 */ /* 0x004fe40000000003 */
[----:B------:R-:W2:Y:S02]  /*0900*/  LDG.E R3, desc[UR6][R4.64+0xdc] ;  /* 0x0000dc0604037981 */ /* 0x000ea4000c1e1900 */
[----:B------:R-:W-:-:S02]  /*0910*/  FFMA R21, R21, R18, R22 ;  /* 0x0000001215157223 */ /* 0x000fc40000000016 */
[----:B------:R-:W1:Y:S02]  /*0920*/  LDS.128 R12, [UR4+0x60] ;  /* 0x00006004ff0c7984 */ /* 0x000e640008000c00 */
[----:B------:R-:W-:-:S04]  /*0930*/  FFMA R19, R24, R19, R21 ;  /* 0x0000001318137223 */ /* 0x000fc80000000015 */
[----:B0-----:R-:W-:Y:S02]  /*0940*/  FFMA R19, R8, R27, R19 ;  /* 0x0000001b08137223 */ /* 0x001fe40000000013 */
[----:B------:R-:W1:Y:S02]  /*0950*/  LDG.E R27, desc[UR6][R4.64+0xe0] ;  /* 0x0000e006041b7981 */ /* 0x000e64000c1e1900 */
[----:B---3--:R-:W-:Y:S02]  /*0960*/  FFMA R26, R26, R9, R19 ;  /* 0x000000091a1a7223 */ /* 0x008fe40000000013 */
[----:B------:R-:W3:Y:S02]  /*0970*/  LDG.E R8, desc[UR6][R4.64+0xec] ;  /* 0x0000ec0604087981 */ /* 0x000ee4000c1e1900 */
[----:B------:R-:W-:Y:S02]  /*0980*/  FFMA R22, R25, R10, R26 ;  /* 0x0000000a19167223 */ /* 0x000fe4000000001a */
[----:B------:R-:W5:Y:S04]  /*0990*/  LDG.E R26, desc[UR6][R4.64+0xe4] ;  /* 0x0000e406041a7981 */ /* 0x000f68000c1e1900 */
[----:B------:R-:W4:Y:S04]  /*09a0*/  LDG.E R9, desc[UR6][R4.64+0xf0] ;  /* 0x0000f00604097981 */ /* 0x000f28000c1e1900 */
[----:B------:R-:W4:Y:S04]  /*09b0*/  LDG.E R10, desc[UR6][R4.64+0xf4] ;  /* 0x0000f406040a7981 */ /* 0x000f28000c1e1900 */
[----:B------:R-:W4:Y:S01]  /*09c0*/  LDS.128 R16, [UR4+0x70] ;  /* 0x00007004ff107984 */ /* 0x000f220008000c00 */
[----:B------:R-:W-:Y:S06]  /*09d0*/  BAR.SYNC.DEFER_BLOCKING 0x0 ;  /* 0x0000000000007b1d */ /* 0x000fec0000010000 */
[----:B------:R-:W3:Y:S01]  /*09e0*/  LDG.E R31, desc[UR6][R6.64+0x100] ;  /* 0x00010006061f7981 */ /* 0x000ee2000c1e1900 */
[----:B--2---:R-:W-:-:S03]  /*09f0*/  FFMA R11, R3, R11, R22 ;  /* 0x0000000b030b7223 */ /* 0x004fc60000000016 */
[----:B---3--:R0:W-:Y:S01]  /*0a00*/  STS [R2], R31 ;  /* 0x0000001f02007388 */ /* 0x0081e20000000800 */
[----:B------:R-:W-:Y:S06]  /*0a10*/  BAR.SYNC.DEFER_BLOCKING 0x0 ;  /* 0x0000000000007b1d */ /* 0x000fec0000010000 */
[----:B------:R-:W2:Y:S04]  /*0a20*/  LDG.E R21, desc[UR6][R4.64+0x100] ;  /* 0x0001000604157981 */ /* 0x000ea8000c1e1900 */
[----:B------:R-:W3:Y:S04]  /*0a30*/  LDG.E R24, desc[UR6][R4.64+0x104] ;  /* 0x0001040604187981 */ /* 0x000ee8000c1e1900 */
[----:B------:R-:W3:Y:S04]  /*0a40*/  LDG.E R3, desc[UR6][R4.64+0x108] ;  /* 0x0001080604037981 */ /* 0x000ee8000c1e1900 */
[----:B------:R-:W3:Y:S01]  /*0a50*/  LDG.E R22, desc[UR6][R4.64+0x10c] ;  /* 0x00010c0604167981 */ /* 0x000ee2000c1e1900 */
[----:B-1----:R-:W-:-:S03]  /*0a60*/  FFMA R11, R12, R27, R11 ;  /* 0x0000001b0c0b7223 */ /* 0x002fc6000000000b */
[----:B------:R-:W3:Y:S01]  /*0a70*/  LDG.E R25, desc[UR6][R4.64+0x110] ;  /* 0x0001100604197981 */ /* 0x000ee2000c1e1900 */
[----:B-----5:R-:W-:-:S03]  /*0a80*/  FFMA R12, R26, R13, R11 ;  /* 0x0000000d1a0c7223 */ /* 0x020fc6000000000b */
[----:B------:R-:W5:Y:S04]  /*0a90*/  LDG.E R26, desc[UR6][R4.64+0x114] ;  /* 0x00011406041a7981 */ /* 0x000f68000c1e1900 */
[----:B------:R-:W5:Y:S04]  /*0aa0*/  LDG.E R33, desc[UR6][R4.64+0x118] ;  /* 0x0001180604217981 */ /* 0x000f68000c1e1900 */
[----:B------:R-:W5:Y:S04]  /*0ab0*/  LDG.E R32, desc[UR6][R4.64+0x11c] ;  /* 0x00011c0604207981 */ /* 0x000f68000c1e1900 */
[----:B0-----:R-:W5:Y:S01]  /*0ac0*/  LDG.E R31, desc[UR6][R4.64+0x120] ;  /* 0x00012006041f7981 */ /* 0x001f62000c1e1900 */
[----:B------:R-:W-:-:S03]  /*0ad0*/  FFMA R29, R29, R14, R12 ;  /* 0x0000000e1d1d7223 */ /* 0x000fc6000000000c */
[----:B------:R-:W5:Y:S01]  /*0ae0*/  LDG.E R30, desc[UR6][R4.64+0x124] ;  /* 0x00012406041e7981 */ /* 0x000f62000c1e1900 */
[----:B------:R-:W-:-:S03]  /*0af0*/  FFMA R15, R8, R15, R29 ;  /* 0x0000000f080f7223 */ /* 0x000fc6000000001d */
[----:B------:R-:W5:Y:S01]  /*0b00*/  LDG.E R29, desc[UR6][R4.64+0x130] ;  /* 0x00013006041d7981 */ /* 0x000f62000c1e1900 */
[----:B----4-:R-:W-:-:S03]  /*0b10*/  FFMA R9, R16, R9, R15 ;  /* 0x0000000910097223 */ /* 0x010fc6000000000f */
[----:B------:R-:W4:Y:S01]  /*0b20*/  LDG.E R16, desc[UR6][R4.64+0x12c] ;  /* 0x00012c0604107981 */ /* 0x000f22000c1e1900 */
[----:B------:R-:W-:-:S03]  /*0b30*/  FFMA R12, R10, R17, R9 ;  /* 0x000000110a0c7223 */ /* 0x000fc60000000009 */
[----:B------:R-:W2:Y:S04]  /*0b40*/  LDS.128 R8, [UR4] ;  /* 0x00000004ff087984 */ /* 0x000ea80008000c00 */
[----:B------:R-:W4:Y:S01]  /*0b50*/  LDG.E R17, desc[UR6][R4.64+0x128] ;  /* 0x0001280604117981 */ /* 0x000f22000c1e1900 */
[----:B------:R-:W-:-:S03]  /*0b60*/  FFMA R23, R23, R18, R12 ;  /* 0x0000001217177223 */ /* 0x000fc6000000000c */
[----:B------:R-:W0:Y:S04]  /*0b70*/  LDS.128 R12, [UR4+0x10] ;  /* 0x00001004ff0c7984 */ /* 0x000e280008000c00 */
[----:B------:R-:W4:Y:S01]  /*0b80*/  LDG.E R28, desc[UR6][R4.64+0x134] ;  /* 0x00013406041c7981 */ /* 0x000f22000c1e1900 */
[----:B------:R-:W-:-:S03]  /*0b90*/  FFMA R19, R20, R19, R23 ;  /* 0x0000001314137223 */ /* 0x000fc60000000017 */
[----:B------:R-:W4:Y:S04]  /*0ba0*/  LDG.E R20, desc[UR6][R4.64+0x13c] ;  /* 0x00013c0604147981 */ /* 0x000f28000c1e1900 */
[----:B------:R-:W4:Y:S04]  /*0bb0*/  LDG.E R23, desc[UR6][R4.64+0x140] ;  /* 0x0001400604177981 */ /* 0x000f28000c1e1900 */
[----:B------:R-:W4:Y:S01]  /*0bc0*/  LDG.E R27, desc[UR6][R4.64+0x150] ;  /* 0x00015006041b7981 */ /* 0x000f22000c1e1900 */
[----:B--2---:R-:W-:-:S03]  /*0bd0*/  FFMA R19, R8, R21, R19 ;  /* 0x0000001508137223 */ /* 0x004fc60000000013 */
[----:B------:R-:W2:Y:S01]  /*0be0*/  LDG.E R21, desc[UR6][R4.64+0x148] ;  /* 0x0001480604157981 */ /* 0x000ea2000c1e1900 */
[----:B---3--:R-:W-:-:S04]  /*0bf0*/  FFMA R24, R24, R9, R19 ;  /* 0x0000000918187223 */ /* 0x008fc80000000013 */
[----:B------:R-:W-:Y:S02]  /*0c00*/  FFMA R9, R3, R10, R24 ;  /* 0x0000000a03097223 */ /* 0x000fe40000000018 */
[----:B------:R-:W3:Y:S02]  /*0c10*/  LDG.E R3, desc[UR6][R4.64+0x138] ;  /* 0x0001380604037981 */ /* 0x000ee4000c1e1900 */
[----:B------:R-:W-:Y:S02]  /*0c20*/  FFMA R9, R22, R11, R9 ;  /* 0x0000000b16097223 */ /* 0x000fe40000000009 */
[----:B------:R-:W2:Y:S04]  /*0c30*/  LDG.E R22, desc[UR6][R4.64+0x144] ;  /* 0x0001440604167981 */ /* 0x000ea8000c1e1900 */
[----:B------:R-:W2:Y:S01]  /*0c40*/  LDG.E R24, desc[UR6][R4.64+0x14c] ;  /* 0x00014c0604187981 */ /* 0x000ea2000c1e1900 */
[----:B0-----:R-:W-:-:S03]  /*0c50*/  FFMA R9, R12, R25, R9 ;  /* 0x000000190c097223 */ /* 0x001fc60000000009 */
[----:B------:R-:W2:Y:S01]  /*0c60*/  LDG.E R25, desc[UR6][R4.64+0x158] ;  /* 0x0001580604197981 */ /* 0x000ea2000c1e1900 */
[----:B-----5:R-:W-:-:S03]  /*0c70*/  FFMA R8, R26, R13, R9 ;  /* 0x0000000d1a087223 */ /* 0x020fc60000000009 */
[----:B------:R-:W5:Y:S01]  /*0c80*/  LDG.E R26, desc[UR6][R4.64+0x154] ;  /* 0x00015406041a7981 */ /* 0x000f62000c1e1900 */
[----:B------:R-:W-:-:S03]  /*0c90*/  FFMA R33, R33, R14, R8 ;  /* 0x0000000e21217223 */ /* 0x000fc60000000008 */
[----:B------:R-:W0:Y:S01]  /*0ca0*/  LDS.128 R8, [UR4+0x20] ;  /* 0x00002004ff087984 */ /* 0x000e220008000c00 */
[----:B------:R-:W-:-:S04]  /*0cb0*/  FFMA R15, R32, R15, R33 ;  /* 0x0000000f200f7223 */ /* 0x000fc80000000021 */
[----:B0-----:R-:W-:-:S04]  /*0cc0*/  FFMA R15, R8, R31, R15 ;  /* 0x0000001f080f7223 */ /* 0x001fc8000000000f */
[----:B------:R-:W-:Y:S02]  /*0cd0*/  FFMA R30, R30, R9, R15 ;  /* 0x000000091e1e7223 */ /* 0x000fe4000000000f */
[----:B------:R-:W0:Y:S02]  /*0ce0*/  LDS.128 R12, [UR4+0x30] ;  /* 0x00003004ff0c7984 */ /* 0x000e240008000c00 */
[----:B----4-:R-:W-:-:S04]  /*0cf0*/  FFMA R17, R17, R10, R30 ;  /* 0x0000000a11117223 */ /* 0x010fc8000000001e */
[----:B------:R-:W-:Y:S02]  /*0d00*/  FFMA R11, R16, R11, R17 ;  /* 0x0000000b100b7223 */ /* 0x000fe40000000011 */
[----:B------:R-:W1:Y:S02]  /*0d10*/  LDS.128 R16, [UR4+0x40] ;  /* 0x00004004ff107984 */ /* 0x000e640008000c00 */
[----:B0-----:R-:W-:Y:S02]  /*0d20*/  FFMA R11, R12, R29, R11 ;  /* 0x0000001d0c0b7223 */ /* 0x001fe4000000000b */
[----:B------:R-:W4:Y:S02]  /*0d30*/  LDG.E R29, desc[UR6][R4.64+0x168] ;  /* 0x00016806041d7981 */ /* 0x000f24000c1e1900 */
[----:B------:R-:W-:Y:S02]  /*0d40*/  FFMA R28, R28, R13, R11 ;  /* 0x0000000d1c1c7223 */ /* 0x000fe4000000000b */
[----:B------:R-:W0:Y:S02]  /*0d50*/  LDS.128 R8, [UR4+0x50] ;  /* 0x00005004ff087984 */ /* 0x000e240008000c00 */
[----:B---3--:R-:W-:-:S04]  /*0d60*/  FFMA R3, R3, R14, R28 ;  /* 0x0000000e03037223 */ /* 0x008fc8000000001c */
[----:B------:R-:W-:Y:S02]  /*0d70*/  FFMA R3, R20, R15, R3 ;  /* 0x0000000f14037223 */ /* 0x000fe40000000003 */
[----:B------:R-:W3:Y:S02]  /*0d80*/  LDG.E R20, desc[UR6][R4.64+0x17c] ;  /* 0x00017c0604147981 */ /* 0x000ee4000c1e1900 */
[----:B-1----:R-:W-:Y:S02]  /*0d90*/  FFMA R3, R16, R23, R3 ;  /* 0x0000001710037223 */ /* 0x002fe40000000003 */
[----:B------:R-:W3:Y:S02]  /*0da0*/  LDG.E R23, desc[UR6][R4.64+0x178] ;  /* 0x0001780604177981 */ /* 0x000ee4000c1e1900 */
[----:B--2---:R-:W-:Y:S02]  /*0db0*/  FFMA R22, R22, R17, R3 ;  /* 0x0000001116167223 */ /* 0x004fe40000000003 */
[----:B------:R-:W2:Y:S02]  /*0dc0*/  LDG.E R3, desc[UR6][R4.64+0x15c] ;  /* 0x00015c0604037981 */ /* 0x000ea4000c1e1900 */
[----:B------:R-:W-:-:S02]  /*0dd0*/  FFMA R21, R21, R18, R22 ;  /* 0x0000001215157223 */ /* 0x000fc40000000016 */
[----:B------:R-:W1:Y:S02]  /*0de0*/  LDS.128 R12, [UR4+0x60] ;  /* 0x00006004ff0c7984 */ /* 0x000e640008000c00 */
[----:B------:R-:W-:-:S04]  /*0df0*/  FFMA R19, R24, R19, R21 ;  /* 0x0000001318137223 */ /* 0x000fc80000000015 */
[----:B0-----:R-:W-:Y:S02]  /*0e00*/  FFMA R19, R8, R27, R19 ;  /* 0x0000001b08137223 */ /* 0x001fe40000000013 */
[----:B------:R-:W1:Y:S02]  /*0e10*/  LDG.E R27, desc[UR6][R4.64+0x160] ;  /* 0x00016006041b7981 */ /* 0x000e64000c1e1900 */
[----:B-----5:R-:W-:Y:S02]  /*0e20*/  FFMA R26, R26, R9, R19 ;  /* 0x000000091a1a7223 */ /* 0x020fe40000000013 */
[----:B------:R-:W5:Y:S02]  /*0e30*/  LDG.E R8, desc[UR6][R4.64+0x16c] ;  /* 0x00016c0604087981 */ /* 0x000f64000c1e1900 */
[----:B------:R-:W-:Y:S02]  /*0e40*/  FFMA R22, R25, R10, R26 ;  /* 0x0000000a19167223 */ /* 0x000fe4000000001a */
[----:B------:R-:W4:Y:S04]  /*0e50*/  LDG.E R26, desc[UR6][R4.64+0x164] ;  /* 0x00016406041a7981 */ /* 0x000f28000c1e1900 */
[----:B------:R-:W3:Y:S04]  /*0e60*/  LDG.E R9, desc[UR6][R4.64+0x170] ;  /* 0x0001700604097981 */ /* 0x000ee8000c1e1900 */
[----:B------:R-:W3:Y:S04]  /*0e70*/  LDG.E R10, desc[UR6][R4.64+0x174] ;  /* 0x00017406040a7981 */ /* 0x000ee8000c1e1900 */
[----:B------:R-:W3:Y:S01]  /*0e80*/  LDS.128 R16, [UR4+0x70] ;  /* 0x00007004ff107984 */ /* 0x000ee20008000c00 */
[----:B------:R-:W-:Y:S06]  /*0e90*/  BAR.SYNC.DEFER_BLOCKING 0x0 ;  /* 0x0000000000007b1d */ /* 0x000fec0000010000 */
[----:B------:R-:W5:Y:S01]  /*0ea0*/  LDG.E R31, desc[UR6][R6.64+0x180] ;  /* 0x00018006061f7981 */ /* 0x000f62000c1e1900 */
[----:B--2---:R-:W-:-:S03]  /*0eb0*/  FFMA R11, R3, R11, R22 ;  /* 0x0000000b030b7223 */ /* 0x004fc60000000016 */
[----:B-----5:R0:W-:Y:S01]  /*0ec0*/  STS [R2], R31 ;  /* 0x0000001f02007388 */ /* 0x0201e20000000800 */
[----:B------:R-:W-:Y:S06]  /*0ed0*/  BAR.SYNC.DEFER_BLOCKING 0x0 ;  /* 0x0000000000007b1d */ /* 0x000fec0000010000 */
[----:B------:R-:W2:Y:S04]  /*0ee0*/  LDG.E R21, desc[UR6][R4.64+0x180] ;  /* 0x0001800604157981 */ /* 0x000ea8000c1e1900 */
[----:B------:R-:W5:Y:S04]  /*0ef0*/  LDG.E R24, desc[UR6][R4.64+0x184] ;  /* 0x0001840604187981 */ /* 0x000f68000c1e1900 */
[----:B------:R-:W5:Y:S04]  /*0f00*/  LDG.E R3, desc[UR6][R4.64+0x188] ;  /* 0x0001880604037981 */ /* 0x000f68000c1e1900 */
[----:B------:R-:W5:Y:S01]  /*0f10*/  LDG.E R22, desc[UR6][R4.64+0x18c] ;  /* 0x00018c0604167981 */ /* 0x000f62000c1e1900 */
[----:B-1----:R-:W-:-:S03]  /*0f20*/  FFMA R11, R12, R27, R11 ;  /* 0x0000001b0c0b7223 */ /* 0x002fc6000000000b */
[----:B------:R-:W5:Y:S01]  /*0f30*/  LDG.E R25, desc[UR6][R4.64+0x190] ;  /* 0x0001900604197981 */ /* 0x000f62000c1e1900 */
[----:B----4-:R-:W-:-:S03]  /*0f40*/  FFMA R12, R26, R13, R11 ;  /* 0x0000000d1a0c7223 */ /* 0x010fc6000000000b */
[----:B------:R-:W4:Y:S04]  /*0f50*/  LDG.E R26, desc[UR6][R4.64+0x194] ;  /* 0x00019406041a7981 */ /* 0x000f28000c1e1900 */
[----:B------:R-:W4:Y:S04]  /*0f60*/  LDG.E R33, desc[UR6][R4.64+0x198] ;  /* 0x0001980604217981 */ /* 0x000f28000c1e1900 */
[----:B------:R-:W4:Y:S04]  /*0f70*/  LDG.E R32, desc[UR6][R4.64+0x19c] ;  /* 0x00019c0604207981 */ /* 0x000f28000c1e1900 */
[----:B0-----:R-:W4:Y:S01]  /*0f80*/  LDG.E R31, desc[UR6][R4.64+0x1a0] ;  /* 0x0001a006041f7981 */ /* 0x001f22000c1e1900 */
[----:B------:R-:W-:-:S03]  /*0f90*/  FFMA R29, R29, R14, R12 ;  /* 0x0000000e1d1d7223 */ /* 0x000fc6000000000c */
[----:B------:R-:W4:Y:S01]  /*0fa0*/  LDG.E R30, desc[UR6][R4.64+0x1a4] ;  /* 0x0001a406041e7981 */ /* 0x000f22000c1e1900 */
[----:B------:R-:W-:-:S03]  /*0fb0*/  FFMA R15, R8, R15, R29 ;  /* 0x0000000f080f7223 */ /* 0x000fc6000000001d */
[----:B------:R-:W4:Y:S01]  /*0fc0*/  LDG.E R29, desc[UR6][R4.64+0x1b0] ;  /* 0x0001b006041d7981 */ /* 0x000f22000c1e1900 */
[----:B---3--:R-:W-:-:S03]  /*0fd0*/  FFMA R9, R16, R9, R15 ;  /* 0x0000000910097223 */ /* 0x008fc6000000000f */
[----:B------:R-:W3:Y:S01]  /*0fe0*/  LDG.E R16, desc[UR6][R4.64+0x1ac] ;  /* 0x0001ac0604107981 */ /* 0x000ee2000c1e1900 */
[----:B------:R-:W-:-:S03]  /*0ff0*/  FFMA R12, R10, R17, R9 ;  /* 0x000000110a0c7223 */ /* 0x000fc60000000009 */
[----:B------:R-:W2:Y:S04]  /*1000*/  LDS.128 R8, [UR4] ;  /* 0x00000004ff087984 */ /* 0x000ea80008000c00 */
[----:B------:R-:W3:Y:S01]  /*1010*/  LDG.E R17, desc[UR6][R4.64+0x1a8] ;  /* 0x0001a80604117981 */ /* 0x000ee2000c1e1900 */
[----:B------:R-:W-:-:S03]  /*1020*/  FFMA R23, R23, R18, R12 ;  /* 0x0000001217177223 */ /* 0x000fc6000000000c */
[----:B------:R-:W0:Y:S04]  /*1030*/  LDS.128 R12, [UR4+0x10] ;  /* 0x00001004ff0c7984 */ /* 0x000e280008000c00 */
[----:B------:R-:W3:Y:S01]  /*1040*/  LDG.E R28, desc[UR6][R4.64+0x1b4] ;  /* 0x0001b406041c7981 */ /* 0x000ee2000c1e1900 */
[----:B------:R-:W-:-:S03]  /*1050*/  FFMA R19, R20, R19, R23 ;  /* 0x0000001314137223 */ /* 0x000fc60000000017 */
[----:B------:R-:W3:Y:S04]  /*1060*/  LDG.E R20, desc[UR6][R4.64+0x1bc] ;  /* 0x0001bc0604147981 */ /* 0x000ee8000c1e1900 */
[----:B------:R-:W3:Y:S04]  /*1070*/  LDG.E R23, desc[UR6][R4.64+0x1c0] ;  /* 0x0001c00604177981 */ /* 0x000ee8000c1e1900 */
[----:B------:R-:W3:Y:S01]  /*1080*/  LDG.E R27, desc[UR6][R4.64+0x1d0] ;  /* 0x0001d006041b7981 */ /* 0x000ee2000c1e1900 */
[----:B--2---:R-:W-:-:S03]  /*1090*/  FFMA R19, R8, R21, R19 ;  /* 0x0000001508137223 */ /* 0x004fc60000000013 */
[----:B------:R-:W2:Y:S01]  /*10a0*/  LDG.E R21, desc[UR6][R4.64+0x1c8] ;  /* 0x0001c80604157981 */ /* 0x000ea2000c1e1900 */
[----:B-----5:R-:W-:-:S04]  /*10b0*/  FFMA R24, R24, R9, R19 ;  /* 0x0000000918187223 */ /* 0x020fc80000000013 */
[----:B------:R-:W-:Y:S02]  /*10c0*/  FFMA R9, R3, R10, R24 ;  /* 0x0000000a03097223 */ /* 0x000fe40000000018 */
[----:B------:R-:W5:Y:S02]  /*10d0*/  LDG.E R3, desc[UR6][R4.64+0x1b8] ;  /* 0x0001b80604037981 */ /* 0x000f64000c1e1900 */
[----:B------:R-:W-:Y:S02]  /*10e0*/  FFMA R9, R22, R11, R9 ;  /* 0x0000000b16097223 */ /* 0x000fe40000000009 */
[----:B------:R-:W2:Y:S04]  /*10f0*/  LDG.E R22, desc[UR6][R4.64+0x1c4] ;  /* 0x0001c40604167981 */ /* 0x000ea8000c1e1900 */
[----:B------:R-:W2:Y:S01]  /*1100*/  LDG.E R24, desc[UR6][R4.64+0x1cc] ;  /* 0x0001cc0604187981 */ /* 0x000ea2000c1e1900 */
[----:B0-----:R-:W-:-:S03]  /*1110*/  FFMA R9, R12, R25, R9 ;  /* 0x000000190c097223 */ /* 0x001fc60000000009 */
[----:B------:R-:W2:Y:S01]  /*1120*/  LDG.E R25, desc[UR6][R4.64+0x1d8] ;  /* 0x0001d80604197981 */ /* 0x000ea2000c1e1900 */
[----:B----4-:R-:W-:-:S03]  /*1130*/  FFMA R8, R26, R13, R9 ;  /* 0x0000000d1a087223 */ /* 0x010fc60000000009 */
[----:B------:R-:W4:Y:S01]  /*1140*/  LDG.E R26, desc[UR6][R4.64+0x1d4] ;  /* 0x0001d406041a7981 */ /* 0x000f22000c1e1900 */
[----:B------:R-:W-:-:S03]  /*1150*/  FFMA R33, R33, R14, R8 ;  /* 0x0000000e21217223 */ /* 0x000fc60000000008 */
[----:B------:R-:W0:Y:S01]  /*1160*/  LDS.128 R8, [UR4+0x20] ;  /* 0x00002004ff087984 */ /* 0x000e220008000c00 */
[----:B------:R-:W-:-:S04]  /*1170*/  FFMA R15, R32, R15, R33 ;  /* 0x0000000f200f7223 */ /* 0x000fc80000000021 */
[----:B0-----:R-:W-:-:S04]  /*1180*/  FFMA R15, R8, R31, R15 ;  /* 0x0000001f080f7223 */ /* 0x001fc8000000000f */
[----:B------:R-:W-:Y:S02]  /*1190*/  FFMA R30, R30, R9, R15 ;  /* 0x000000091e1e7223 */ /* 0x000fe4000000000f */
[----:B------:R-:W0:Y:S02]  /*11a0*/  LDS.128 R12, [UR4+0x30] ;  /* 0x00003004ff0c7984 */ /* 0x000e240008000c00 */
[----:B---3--:R-:W-:-:S04]  /*11b0*/  FFMA R17, R17, R10, R30 ;  /* 0x0000000a11117223 */ /* 0x008fc8000000001e */
[----:B------:R-:W-:Y:S02]  /*11c0*/  FFMA R11, R16, R11, R17 ;  /* 0x0000000b100b7223 */ /* 0x000fe40000000011 */
[----:B------:R-:W1:Y:S02]  /*11d0*/  LDS.128 R16, [UR4+0x40] ;  /* 0x00004004ff107984 */ /* 0x000e640008000c00 */
[----:B0-----:R-:W-:Y:S02]  /*11e0*/  FFMA R11, R12, R29, R11 ;  /* 0x0000001d0c0b7223 */ /* 0x001fe4000000000b */
[----:B------:R-:W3:Y:S02]  /*11f0*/  LDG.E R29, desc[UR6][R4.64+0x1e8] ;  /* 0x0001e806041d7981 */ /* 0x000ee4000c1e1900 */
[----:B------:R-:W-:Y:S02]  /*1200*/  FFMA R28, R28, R13, R11 ;  /* 0x0000000d1c1c7223 */ /* 0x000fe4000000000b */
[----:B------:R-:W0:Y:S02]  /*1210*/  LDS.128 R8, [UR4+0x50] ;  /* 0x00005004ff087984 */ /* 0x000e240008000c00 */
[----:B-----5:R-:W-:-:S04]  /*1220*/  FFMA R3, R3, R14, R28 ;  /* 0x0000000e03037223 */ /* 0x020fc8000000001c */
[----:B------:R-:W-:Y:S02]  /*1230*/  FFMA R3, R20, R15, R3 ;  /* 0x0000000f14037223 */ /* 0x000fe40000000003 */
[----:B------:R-:W5:Y:S02]  /*1240*/  LDG.E R20, desc[UR6][R4.64+0x1fc] ;  /* 0x0001fc0604147981 */ /* 0x000f64000c1e1900 */
[----:B-1----:R-:W-:Y:S02]  /*1250*/  FFMA R3, R16, R23, R3 ;  /* 0x0000001710037223 */ /* 0x002fe40000000003 */
[----:B------:R-:W5:Y:S02]  /*1260*/  LDG.E R23, desc[UR6][R4.64+0x1f8] ;  /* 0x0001f80604177981 */ /* 0x000f64000c1e1900 */
[----:B--2---:R-:W-:Y:S02]  /*1270*/  FFMA R22, R22, R17, R3 ;  /* 0x0000001116167223 */ /* 0x004fe40000000003 */
[----:B------:R-:W2:Y:S02]  /*1280*/  LDG.E R3, desc[UR6][R4.64+0x1dc] ;  /* 0x0001dc0604037981 */ /* 0x000ea4000c1e1900 */
[----:B------:R-:W-:-:S02]  /*1290*/  FFMA R21, R21, R18, R22 ;  /* 0x0000001215157223 */ /* 0x000fc40000000016 */
[----:B------:R-:W1:Y:S02]  /*12a0*/  LDS.128 R12, [UR4+0x60] ;  /* 0x00006004ff0c7984 */ /* 0x000e640008000c00 */
[----:B------:R-:W-:-:S04]  /*12b0*/  FFMA R19, R24, R19, R21 ;  /* 0x0000001318137223 */ /* 0x000fc80000000015 */
[----:B0-----:R-:W-:Y:S02]  /*12c0*/  FFMA R19, R8, R27, R19 ;  /* 0x0000001b08137223 */ /* 0x001fe40000000013 */
[----:B------:R-:W1:Y:S02]  /*12d0*/  LDG.E R27, desc[UR6][R4.64+0x1e0] ;  /* 0x0001e006041b7981 */ /* 0x000e64000c1e1900 */
[----:B----4-:R-:W-:Y:S02]  /*12e0*/  FFMA R26, R26, R9, R19 ;  /* 0x000000091a1a7223 */ /* 0x010fe40000000013 */
[----:B------:R-:W4:Y:S02]  /*12f0*/  LDG.E R8, desc[UR6][R4.64+0x1ec] ;  /* 0x0001ec0604087981 */ /* 0x000f24000c1e1900 */
[----:B------:R-:W-:Y:S02]  /*1300*/  FFMA R22, R25, R10, R26 ;  /* 0x0000000a19167223 */ /* 0x000fe4000000001a */
[----:B------:R-:W3:Y:S04]  /*1310*/  LDG.E R26, desc[UR6][R4.64+0x1e4] ;  /* 0x0001e406041a7981 */ /* 0x000ee8000c1e1900 */
[----:B------:R-:W5:Y:S04]  /*1320*/  LDG.E R9, desc[UR6][R4.64+0x1f0] ;  /* 0x0001f00604097981 */ /* 0x000f68000c1e1900 */
[----:B------:R-:W5:Y:S04]  /*1330*/  LDG.E R10, desc[UR6][R4.64+0x1f4] ;  /* 0x0001f406040a7981 */ /* 0x000f68000c1e1900 */
[----:B------:R-:W5:Y:S01]  /*1340*/  LDS.128 R16, [UR4+0x70] ;  /* 0x00007004ff107984 */ /* 0x000f620008000c00 */
[----:B------:R-:W-:Y:S06]  /*1350*/  BAR.SYNC.DEFER_BLOCKING 0x0 ;  /* 0x0000000000007b1d */ /* 0x000fec0000010000 */
[----:B------:R-:W4:Y:S01]  /*1360*/  LDG.E R31, desc[UR6][R6.64+0x200] ;  /* 0x00020006061f7981 */ /* 0x000f22000c1e1900 */
[----:B--2---:R-:W-:-:S03]  /*1370*/  FFMA R11, R3, R11, R22 ;  /* 0x0000000b030b7223 */ /* 0x004fc60000000016 */
[----:B----4-:R0:W-:Y:S01]  /*1380*/  STS [R2], R31 ;  /* 0x0000001f02007388 */ /* 0x0101e20000000800 */
        /* <DEDUP_REMOVED lines=2029> */
[----:B-----5:R-:W-:-:S02]  /*9260*/  FFMA R3, R3, R14, R28 ;  /* 0x0000000e03037223 */ /* 0x020fc4000000001c */
[----:B------:R-:W5:Y:S02]  /*9270*/  LDG.E R28, desc[UR6][R4.64+0xf6c] ;  /* 0x000f6c06041c7981 */ /* 0x000f64000c1e1900 */
[----:B------:R-:W-:Y:S02]  /*9280*/  FFMA R3, R20, R15, R3 ;  /* 0x0000000f14037223 */ /* 0x000fe40000000003 */
[----:B------:R-:W3:Y:S02]  /*9290*/  LDG.E R20, desc[UR6][R4.64+0xf64] ;  /* 0x000f640604147981 */ /* 0x000ee4000c1e1900 */
[----:B-1----:R-:W-:Y:S02]  /*92a0*/  FFMA R3, R16, R23, R3 ;  /* 0x0000001710037223 */ /* 0x002fe40000000003 */
[----:B------:R-:W5:Y:S02]  /*92b0*/  LDG.E R23, desc[UR6][R4.64+0xf68] ;  /* 0x000f680604177981 */ /* 0x000f64000c1e1900 */
[----:B--2---:R-:W-:-:S02]  /*92c0*/  FFMA R22, R22, R17, R3 ;  /* 0x0000001116167223 */ /* 0x004fc40000000003 */
[----:B------:R-:W2:Y:S02]  /*92d0*/  LDG.E R3, desc[UR6][R4.64+0xf60] ;  /* 0x000f600604037981 */ /* 0x000ea4000c1e1900 */
[----:B------:R-:W-:Y:S02]  /*92e0*/  FFMA R21, R21, R18, R22 ;  /* 0x0000001215157223 */ /* 0x000fe40000000016 */
[----:B------:R-:W3:Y:S02]  /*92f0*/  LDG.E R22, desc[UR6][R4.64+0xf5c] ;  /* 0x000f5c0604167981 */ /* 0x000ee4000c1e1900 */
[----:B------:R-:W-:Y:S02]  /*9300*/  FFMA R19, R24, R19, R21 ;  /* 0x0000001318137223 */ /* 0x000fe40000000015 */
[----:B------:R-:W2:Y:S02]  /*9310*/  LDS.128 R12, [UR4+0x60] ;  /* 0x00006004ff0c7984 */ /* 0x000ea40008000c00 */
[----:B0-----:R-:W-:-:S02]  /*9320*/  FFMA R19, R8, R27, R19 ;  /* 0x0000001b08137223 */ /* 0x001fc40000000013 */
[----:B------:R-:W5:Y:S02]  /*9330*/  LDG.E R8, desc[UR6][R4.64+0xf7c] ;  /* 0x000f7c0604087981 */ /* 0x000f64000c1e1900 */
[----:B----4-:R-:W-:Y:S02]  /*9340*/  FFMA R26, R26, R9, R19 ;  /* 0x000000091a1a7223 */ /* 0x010fe40000000013 */
[----:B------:R-:W4:Y:S02]  /*9350*/  LDG.E R9, desc[UR6][R4.64+0xf78] ;  /* 0x000f780604097981 */ /* 0x000f24000c1e1900 */
[----:B------:R-:W-:Y:S02]  /*9360*/  FFMA R25, R25, R10, R26 ;  /* 0x0000000a19197223 */ /* 0x000fe4000000001a */
[----:B------:R-:W4:Y:S04]  /*9370*/  LDG.E R10, desc[UR6][R4.64+0xf74] ;  /* 0x000f7406040a7981 */ /* 0x000f28000c1e1900 */
[----:B------:R-:W0:Y:S01]  /*9380*/  LDS.128 R16, [UR4+0x70] ;  /* 0x00007004ff107984 */ /* 0x000e220008000c00 */
[----:B------:R-:W-:Y:S06]  /*9390*/  BAR.SYNC.DEFER_BLOCKING 0x0 ;  /* 0x0000000000007b1d */ /* 0x000fec0000010000 */
[----:B------:R-:W2:Y:S04]  /*93a0*/  LDG.E R7, desc[UR6][R6.64+0xf80] ;  /* 0x000f800606077981 */ /* 0x000ea8000c1e1900 */
[----:B--2---:R1:W-:Y:S01]  /*93b0*/  STS [R2], R7 ;  /* 0x0000000702007388 */ /* 0x0043e20000000800 */
[----:B------:R-:W-:Y:S06]  /*93c0*/  BAR.SYNC.DEFER_BLOCKING 0x0 ;  /* 0x0000000000007b1d */ /* 0x000fec0000010000 */
[----:B------:R-:W2:Y:S04]  /*93d0*/  LDG.E R33, desc[UR6][R4.64+0xf80] ;  /* 0x000f800604217981 */ /* 0x000ea8000c1e1900 */
[----:B------:R-:W2:Y:S04]  /*93e0*/  LDG.E R30, desc[UR6][R4.64+0xf84] ;  /* 0x000f8406041e7981 */ /* 0x000ea8000c1e1900 */
[----:B------:R-:W2:Y:S04]  /*93f0*/  LDG.E R31, desc[UR6][R4.64+0xf88] ;  /* 0x000f8806041f7981 */ /* 0x000ea8000c1e1900 */
[----:B------:R-:W2:Y:S01]  /*9400*/  LDG.E R26, desc[UR6][R4.64+0xf8c] ;  /* 0x000f8c06041a7981 */ /* 0x000ea2000c1e1900 */
[----:B---3--:R-:W-:-:S03]  /*9410*/  FFMA R11, R22, R11, R25 ;  /* 0x0000000b160b7223 */ /* 0x008fc60000000019 */
[----:B------:R-:W3:Y:S04]  /*9420*/  LDG.E R25, desc[UR6][R4.64+0xf90] ;  /* 0x000f900604197981 */ /* 0x000ee8000c1e1900 */
[----:B------:R-:W3:Y:S04]  /*9430*/  LDG.E R22, desc[UR6][R4.64+0xf94] ;  /* 0x000f940604167981 */ /* 0x000ee8000c1e1900 */
[----:B------:R-:W3:Y:S01]  /*9440*/  LDG.E R21, desc[UR6][R4.64+0xf98] ;  /* 0x000f980604157981 */ /* 0x000ee2000c1e1900 */
[----:B------:R-:W-:-:S03]  /*9450*/  FFMA R3, R12, R3, R11 ;  /* 0x000000030c037223 */ /* 0x000fc6000000000b */
[----:B-1----:R-:W3:Y:S01]  /*9460*/  LDG.E R2, desc[UR6][R4.64+0xf9c] ;  /* 0x000f9c0604027981 */ /* 0x002ee2000c1e1900 */
[----:B------:R-:W-:-:S03]  /*9470*/  FFMA R6, R20, R13, R3 ;  /* 0x0000000d14067223 */ /* 0x000fc60000000003 */
[----:B------:R-:W3:Y:S04]  /*9480*/  LDG.E R3, desc[UR6][R4.64+0xfa0] ;  /* 0x000fa00604037981 */ /* 0x000ee8000c1e1900 */
[----:B------:R-:W3:Y:S01]  /*9490*/  LDG.E R20, desc[UR6][R4.64+0xfa4] ;  /* 0x000fa40604147981 */ /* 0x000ee2000c1e1900 */
[----:B-----5:R-:W-:-:S03]  /*94a0*/  FFMA R7, R23, R14, R6 ;  /* 0x0000000e17077223 */ /* 0x020fc60000000006 */
[----:B------:R-:W5:Y:S04]  /*94b0*/  LDG.E R23, desc[UR6][R4.64+0xfa8] ;  /* 0x000fa80604177981 */ /* 0x000f68000c1e1900 */
[----:B------:R-:W5:Y:S04]  /*94c0*/  LDG.E R24, desc[UR6][R4.64+0xfac] ;  /* 0x000fac0604187981 */ /* 0x000f68000c1e1900 */
[----:B------:R-:W5:Y:S01]  /*94d0*/  LDG.E R27, desc[UR6][R4.64+0xfb0] ;  /* 0x000fb006041b7981 */ /* 0x000f62000c1e1900 */
[----:B------:R-:W-:-:S03]  /*94e0*/  FFMA R7, R28, R15, R7 ;  /* 0x0000000f1c077223 */ /* 0x000fc60000000007 */
[----:B------:R-:W2:Y:S04]  /*94f0*/  LDS.128 R12, [UR4] ;  /* 0x00000004ff0c7984 */ /* 0x000ea80008000c00 */
[----:B------:R-:W5:Y:S01]  /*9500*/  LDG.E R28, desc[UR6][R4.64+0xfb4] ;  /* 0x000fb406041c7981 */ /* 0x000f62000c1e1900 */
[----:B0-----:R-:W-:-:S03]  /*9510*/  FFMA R7, R16, R29, R7 ;  /* 0x0000001d10077223 */ /* 0x001fc60000000007 */
[----:B------:R-:W5:Y:S01]  /*9520*/  LDG.E R29, desc[UR6][R4.64+0xfb8] ;  /* 0x000fb806041d7981 */ /* 0x000f62000c1e1900 */
[----:B----4-:R-:W-:-:S03]  /*9530*/  FFMA R10, R10, R17, R7 ;  /* 0x000000110a0a7223 */ /* 0x010fc60000000007 */
[----:B------:R-:W4:Y:S01]  /*9540*/  LDG.E R16, desc[UR6][R4.64+0xfc4] ;  /* 0x000fc40604107981 */ /* 0x000f22000c1e1900 */
[----:B------:R-:W-:-:S03]  /*9550*/  FFMA R9, R9, R18, R10 ;  /* 0x0000001209097223 */ /* 0x000fc6000000000a */
[----:B------:R-:W4:Y:S01]  /*9560*/  LDG.E R18, desc[UR6][R4.64+0xfbc] ;  /* 0x000fbc0604127981 */ /* 0x000f22000c1e1900 */
[----:B------:R-:W-:-:S03]  /*9570*/  FFMA R9, R8, R19, R9 ;  /* 0x0000001308097223 */ /* 0x000fc60000000009 */
[----:B------:R-:W4:Y:S04]  /*9580*/  LDG.E R19, desc[UR6][R4.64+0xfc0] ;  /* 0x000fc00604137981 */ /* 0x000f28000c1e1900 */
[----:B------:R-:W4:Y:S04]  /*9590*/  LDG.E R17, desc[UR6][R4.64+0xfc8] ;  /* 0x000fc80604117981 */ /* 0x000f28000c1e1900 */
[----:B------:R-:W4:Y:S04]  /*95a0*/  LDG.E R6, desc[UR6][R4.64+0xfcc] ;  /* 0x000fcc0604067981 */ /* 0x000f28000c1e1900 */
[----:B------:R-:W4:Y:S01]  /*95b0*/  LDG.E R7, desc[UR6][R4.64+0xfd0] ;  /* 0x000fd00604077981 */ /* 0x000f22000c1e1900 */
[----:B--2---:R-:W-:-:S03]  /*95c0*/  FFMA R33, R12, R33, R9 ;  /* 0x000000210c217223 */ /* 0x004fc60000000009 */
[----:B------:R-:W3:Y:S01]  /*95d0*/  LDS.128 R8, [UR4+0x10] ;  /* 0x00001004ff087984 */ /* 0x000ee20008000c00 */
[----:B------:R-:W-:-:S04]  /*95e0*/  FFMA R30, R30, R13, R33 ;  /* 0x0000000d1e1e7223 */ /* 0x000fc80000000021 */
[----:B------:R-:W-:Y:S02]  /*95f0*/  FFMA R31, R31, R14, R30 ;  /* 0x0000000e1f1f7223 */ /* 0x000fe4000000001e */
[----:B------:R-:W2:Y:S02]  /*9600*/  LDG.E R30, desc[UR6][R4.64+0xffc] ;  /* 0x000ffc06041e7981 */ /* 0x000ea4000c1e1900 */
[----:B------:R-:W-:Y:S02]  /*9610*/  FFMA R31, R26, R15, R31 ;  /* 0x0000000f1a1f7223 */ /* 0x000fe4000000001f */
[----:B------:R-:W0:Y:S04]  /*9620*/  LDS.128 R12, [UR4+0x20] ;  /* 0x00002004ff0c7984 */ /* 0x000e280008000c00 */
[----:B------:R-:W2:Y:S01]  /*9630*/  LDG.E R26, desc[UR6][R4.64+0xfec] ;  /* 0x000fec06041a7981 */ /* 0x000ea2000c1e1900 */
[----:B---3--:R-:W-:-:S04]  /*9640*/  FFMA R25, R8, R25, R31 ;  /* 0x0000001908197223 */ /* 0x008fc8000000001f */
[----:B------:R-:W-:Y:S02]  /*9650*/  FFMA R22, R22, R9, R25 ;  /* 0x0000000916167223 */ /* 0x000fe40000000019 */
[----:B------:R-:W3:Y:S02]  /*9660*/  LDG.E R25, desc[UR6][R4.64+0xff0] ;  /* 0x000ff00604197981 */ /* 0x000ee4000c1e1900 */
[----:B------:R-:W-:Y:S02]  /*9670*/  FFMA R21, R21, R10, R22 ;  /* 0x0000000a15157223 */ /* 0x000fe40000000016 */
[----:B------:R-:W2:Y:S02]  /*9680*/  LDG.E R22, desc[UR6][R4.64+0xfe4] ;  /* 0x000fe40604167981 */ /* 0x000ea4000c1e1900 */
[----:B------:R-:W-:Y:S02]  /*9690*/  FFMA R21, R2, R11, R21 ;  /* 0x0000000b02157223 */ /* 0x000fe40000000015 */
[----:B------:R-:W1:Y:S04]  /*96a0*/  LDS.128 R8, [UR4+0x30] ;  /* 0x00003004ff087984 */ /* 0x000e680008000c00 */
[----:B------:R-:W3:Y:S01]  /*96b0*/  LDG.E R2, desc[UR6][R4.64+0xfd4] ;  /* 0x000fd40604027981 */ /* 0x000ee2000c1e1900 */
[----:B0-----:R-:W-:-:S03]  /*96c0*/  FFMA R21, R12, R3, R21 ;  /* 0x000000030c157223 */ /* 0x001fc60000000015 */
[----:B------:R-:W2:Y:S01]  /*96d0*/  LDG.E R3, desc[UR6][R4.64+0xfd8] ;  /* 0x000fd80604037981 */ /* 0x000ea2000c1e1900 */
[----:B------:R-:W-:-:S03]  /*96e0*/  FFMA R12, R20, R13, R21 ;  /* 0x0000000d140c7223 */ /* 0x000fc60000000015 */
[----:B------:R-:W2:Y:S04]  /*96f0*/  LDG.E R20, desc[UR6][R4.64+0xfdc] ;  /* 0x000fdc0604147981 */ /* 0x000ea8000c1e1900 */
[----:B------:R-:W2:Y:S01]  /*9700*/  LDG.E R21, desc[UR6][R4.64+0xfe0] ;  /* 0x000fe00604157981 */ /* 0x000ea2000c1e1900 */
[----:B-----5:R-:W-:-:S03]  /*9710*/  FFMA R13, R23, R14, R12 ;  /* 0x0000000e170d7223 */ /* 0x020fc6000000000c */
[----:B------:R-:W5:Y:S01]  /*9720*/  LDG.E R23, desc[UR6][R4.64+0xfe8] ;  /* 0x000fe80604177981 */ /* 0x000f62000c1e1900 */
[----:B------:R-:W-:-:S03]  /*9730*/  FFMA R13, R24, R15, R13 ;  /* 0x0000000f180d7223 */ /* 0x000fc6000000000d */
[----:B------:R-:W5:Y:S01]  /*9740*/  LDG.E R24, desc[UR6][R4.64+0xff4] ;  /* 0x000ff40604187981 */ /* 0x000f62000c1e1900 */
[----:B-1----:R-:W-:-:S03]  /*9750*/  FFMA R13, R8, R27, R13 ;  /* 0x0000001b080d7223 */ /* 0x002fc6000000000d */
[----:B------:R0:W5:Y:S01]  /*9760*/  LDG.E R27, desc[UR6][R4.64+0xff8] ;  /* 0x000ff806041b7981 */ /* 0x000162000c1e1900 */
[----:B------:R-:W-:-:S03]  /*9770*/  FFMA R28, R28, R9, R13 ;  /* 0x000000091c1c7223 */ /* 0x000fc6000000000d */
[----:B------:R-:W1:Y:S01]  /*9780*/  LDS.128 R12, [UR4+0x40] ;  /* 0x00004004ff0c7984 */ /* 0x000e620008000c00 */
[----:B------:R-:W-:-:S04]  /*9790*/  FFMA R29, R29, R10, R28 ;  /* 0x0000000a1d1d7223 */ /* 0x000fc8000000001c */
[----:B----4-:R-:W-:-:S04]  /*97a0*/  FFMA R11, R18, R11, R29 ;  /* 0x0000000b120b7223 */ /* 0x010fc8000000001d */
[----:B-1----:R-:W-:Y:S02]  /*97b0*/  FFMA R19, R12, R19, R11 ;  /* 0x000000130c137223 */ /* 0x002fe4000000000b */
[----:B------:R-:W1:Y:S02]  /*97c0*/  LDS.128 R8, [UR4+0x50] ;  /* 0x00005004ff087984 */ /* 0x000e640008000c00 */
[----:B------:R-:W-:-:S04]  /*97d0*/  FFMA R16, R16, R13, R19 ;  /* 0x0000000d10107223 */ /* 0x000fc80000000013 */
[----:B------:R-:W-:Y:S02]  /*97e0*/  FFMA R13, R17, R14, R16 ;  /* 0x0000000e110d7223 */ /* 0x000fe40000000010 */
[----:B------:R-:W4:Y:S02]  /*97f0*/  LDS.128 R16, [UR4+0x60] ;  /* 0x00006004ff107984 */ /* 0x000f240008000c00 */
[----:B------:R-:W-:-:S04]  /*9800*/  FFMA R13, R6, R15, R13 ;  /* 0x0000000f060d7223 */ /* 0x000fc8000000000d */
[----:B-1----:R-:W-:Y:S02]  /*9810*/  FFMA R13, R8, R7, R13 ;  /* 0x00000007080d7223 */ /* 0x002fe4000000000d */
[----:B0-----:R-:W0:Y:S02]  /*9820*/  LDS.128 R4, [UR4+0x70] ;  /* 0x00007004ff047984 */ /* 0x001e240008000c00 */
[----:B---3--:R-:W-:-:S04]  /*9830*/  FFMA R2, R2, R9, R13 ;  /* 0x0000000902027223 */ /* 0x008fc8000000000d */
[----:B--2---:R-:W-:-:S04]  /*9840*/  FFMA R3, R3, R10, R2 ;  /* 0x0000000a03037223 */ /* 0x004fc80000000002 */
[----:B------:R-:W-:-:S04]  /*9850*/  FFMA R3, R20, R11, R3 ;  /* 0x0000000b14037223 */ /* 0x000fc80000000003 */
[----:B----4-:R-:W-:Y:S02]  /*9860*/  FFMA R21, R16, R21, R3 ;  /* 0x0000001510157223 */ /* 0x010fe40000000003 */
[----:B------:R-:W1:Y:S02]  /*9870*/  LDC.64 R2, c[0x0][0x388] ;  /* 0x0000e200ff027b82 */ /* 0x000e640000000a00 */
[----:B------:R-:W-:-:S04]  /*9880*/  FFMA R22, R22, R17, R21 ;  /* 0x0000001116167223 */ /* 0x000fc80000000015 */
[----:B-----5:R-:W-:-:S04]  /*9890*/  FFMA R23, R23, R18, R22 ;  /* 0x0000001217177223 */ /* 0x020fc80000000016 */
[----:B------:R-:W-:-:S04]  /*98a0*/  FFMA R19, R26, R19, R23 ;  /* 0x000000131a137223 */ /* 0x000fc80000000017 */
[----:B0-----:R-:W-:-:S04]  /*98b0*/  FFMA R19, R4, R25, R19 ;  /* 0x0000001904137223 */ /* 0x001fc80000000013 */
[----:B------:R-:W-:-:S04]  /*98c0*/  FFMA R24, R24, R5, R19 ;  /* 0x0000000518187223 */ /* 0x000fc80000000013 */
[----:B------:R-:W-:Y:S01]  /*98d0*/  FFMA R27, R27, R6, R24 ;  /* 0x000000061b1b7223 */ /* 0x000fe20000000018 */
[----:B-1----:R-:W-:-:S04]  /*98e0*/  IMAD.WIDE R2, R0, 0x4, R2 ;  /* 0x0000000400027825 */ /* 0x002fc800078e0202 */
[----:B------:R-:W-:Y:S01]  /*98f0*/  FFMA R7, R30, R7, R27 ;  /* 0x000000071e077223 */ /* 0x000fe2000000001b */
[----:B------:R-:W-:Y:S06]  /*9900*/  BAR.SYNC.DEFER_BLOCKING 0x0 ;  /* 0x0000000000007b1d */ /* 0x000fec0000010000 */
[----:B------:R-:W-:Y:S01]  /*9910*/  STG.E desc[UR6][R2.64], R7 ;  /* 0x0000000702007986 */ /* 0x000fe2000c101906 */
[----:B------:R-:W-:Y:S05]  /*9920*/  EXIT ;  /* 0x000000000000794d */ /* 0x000fea0003800000 */
.L_x_2:
        /* <DEDUP_REMOVED lines=13> */
.L_x_6:


//--------------------- .text._Z16d_MatMul_simple1PKfPfS0_ --------------------------
	.section	.text._Z16d_MatMul_simple1PKfPfS0_,"ax",@progbits
	.align	128
        .global         _Z16d_MatMul_simple1PKfPfS0_
        .type           _Z16d_MatMul_simple1PKfPfS0_,@function
        .size           _Z16d_MatMul_simple1PKfPfS0_,(.L_x_7 - _Z16d_MatMul_simple1PKfPfS0_)
        .other          _Z16d_MatMul_simple1PKfPfS0_,@"STO_CUDA_ENTRY STV_DEFAULT"
_Z16d_MatMul_simple1PKfPfS0_:
.text._Z16d_MatMul_simple1PKfPfS0_:
[----:B------:R-:W-:Y:S01]  /*0000*/  LDC R1, c[0x0][0x37c] ;  /* 0x0000df00ff017b82 */ /* 0x000fe20000000800 */
[----:B------:R-:W0:Y:S07]  /*0010*/  S2R R7, SR_TID.X ;  /* 0x0000000000077919 */ /* 0x000e2e0000002100 */
[----:B------:R-:W0:Y:S01]  /*0020*/  S2UR UR6, SR_CTAID.X ;  /* 0x00000000000679c3 */ /* 0x000e220000002500 */
[----:B------:R-:W1:Y:S07]  /*0030*/  LDCU.64 UR4, c[0x0][0x358] ;  /* 0x00006b00ff0477ac */ /* 0x000e6e0008000a00 */
[----:B------:R-:W0:Y:S08]  /*0040*/  LDC R6, c[0x0][0x360] ;  /* 0x0000d800ff067b82 */ /* 0x000e300000000800 */
[----:B------:R-:W2:Y:S08]  /*0050*/  LDC.64 R2, c[0x0][0x390] ;  /* 0x0000e400ff027b82 */ /* 0x000eb00000000a00 */
[----:B------:R-:W3:Y:S01]  /*0060*/  LDC.64 R4, c[0x0][0x380] ;  /* 0x0000e000ff047b82 */ /* 0x000ee20000000a00 */
[----:B0-----:R-:W-:-:S04]  /*0070*/  IMAD R6, R6, UR6, R7 ;  /* 0x0000000606067c24 */ /* 0x001fc8000f8e0207 */
[----:B--2---:R-:W-:-:S05]  /*0080*/  IMAD.WIDE R2, R6, 0x4, R2 ;  /* 0x0000000406027825 */ /* 0x004fca00078e0202 */
[----:B-1----:R-:W2:Y:S04]  /*0090*/  LDG.E R11, desc[UR4][R2.64] ;  /* 0x00000004020b7981 */ /* 0x002ea8000c1e1900 */
[----:B---3--:R-:W2:Y:S04]  /*00a0*/  LDG.E R0, desc[UR4][R4.64] ;  /* 0x0000000404007981 */ /* 0x008ea8000c1e1900 */
[----:B------:R-:W3:Y:S04]  /*00b0*/  LDG.E R13, desc[UR4][R4.64+0x4] ;  /* 0x00000404040d7981 */ /* 0x000ee8000c1e1900 */
[----:B------:R-:W3:Y:S04]  /*00c0*/  LDG.E R12, desc[UR4][R2.64+0x800] ;  /* 0x00080004020c7981 */ /* 0x000ee8000c1e1900 */
[----:B------:R-:W4:Y:S04]  /*00d0*/  LDG.E R27, desc[UR4][R4.64+0x8] ;  /* 0x00000804041b7981 */ /* 0x000f28000c1e1900 */
        /* <DEDUP_REMOVED lines=18> */
[----:B------:R-:W2:Y:S01]  /*0200*/  LDG.E R11, desc[UR4][R2.64+0x6000] ;  /* 0x00600004020b7981 */ /* 0x000ea2000c1e1900 */
[----:B---3--:R-:W-:-:S03]  /*0210*/  FFMA R0, R13, R12, R0 ;  /* 0x0000000c0d007223 */ /* 0x008fc60000000000 */
[----:B------:R-:W3:Y:S04]  /*0220*/  LDG.E R12, desc[UR4][R4.64+0x2c] ;  /* 0x00002c04040c7981 */ /* 0x000ee8000c1e1900 */
[----:B------:R-:W3:Y:S01]  /*0230*/  LDG.E R13, desc[UR4][R2.64+0x5800] ;  /* 0x00580004020d7981 */ /* 0x000ee2000c1e1900 */
[----:B----4-:R-:W-:-:S04]  /*0240*/  FFMA R0, R27, R26, R0 ;  /* 0x0000001a1b007223 */ /* 0x010fc80000000000 */
[----:B-----5:R-:W-:Y:S02]  /*0250*/  FFMA R27, R7, R8, R0 ;  /* 0x00000008071b7223 */ /* 0x020fe40000000000 */
[----:B------:R-:W2:Y:S04]  /*0260*/  LDG.E R8, desc[UR4][R4.64+0x30] ;  /* 0x0000300404087981 */ /* 0x000ea8000c1e1900 */
[----:B------:R-:W4:Y:S04]  /*0270*/  LDG.E R0, desc[UR4][R4.64+0x34] ;  /* 0x0000340404007981 */ /* 0x000f28000c1e1900 */
[----:B------:R-:W4:Y:S01]  /*0280*/  LDG.E R7, desc[UR4][R2.64+0x6800] ;  /* 0x0068000402077981 */ /* 0x000f22000c1e1900 */
[----:B------:R-:W-:-:S03]  /*0290*/  FFMA R10, R10, R9, R27 ;  /* 0x000000090a0a7223 */ /* 0x000fc6000000001b */
[----:B------:R-:W5:Y:S01]  /*02a0*/  LDG.E R9, desc[UR4][R4.64+0x38] ;  /* 0x0000380404097981 */ /* 0x000f62000c1e1900 */
[----:B------:R-:W-:-:S03]  /*02b0*/  FFMA R25, R25, R24, R10 ;  /* 0x0000001819197223 */ /* 0x000fc6000000000a */
[----:B------:R-:W5:Y:S04]  /*02c0*/  LDG.E R10, desc[UR4][R2.64+0x7000] ;  /* 0x00700004020a7981 */ /* 0x000f68000c1e1900 */
        /* <DEDUP_REMOVED lines=16> */
[----:B---3--:R-:W-:-:S03]  /*03d0*/  FFMA R13, R12, R13, R15 ;  /* 0x0000000d0c0d7223 */ /* 0x008fc6000000000f */
[----:B------:R-:W3:Y:S04]  /*03e0*/  LDG.E R15, desc[UR4][R2.64+0xa000] ;  /* 0x00a00004020f7981 */ /* 0x000ee8000c1e1900 */
[----:B------:R-:W3:Y:S01]  /*03f0*/  LDG.E R12, desc[UR4][R4.64+0x54] ;  /* 0x00005404040c7981 */ /* 0x000ee2000c1e1900 */
[----:B--2---:R-:W-:-:S03]  /*0400*/  FFMA R11, R8, R11, R13 ;  /* 0x0000000b080b7223 */ /* 0x004fc6000000000d */
[----:B------:R-:W2:Y:S04]  /*0410*/  LDG.E R13, desc[UR4][R2.64+0xa800] ;  /* 0x00a80004020d7981 */ /* 0x000ea8000c1e1900 */
[----:B------:R-:W2:Y:S01]  /*0420*/  LDG.E R8, desc[UR4][R4.64+0x58] ;  /* 0x0000580404087981 */ /* 0x000ea2000c1e1900 */
[----:B----4-:R-:W-:-:S03]  /*0430*/  FFMA R26, R0, R7, R11 ;  /* 0x00000007001a7223 */ /* 0x010fc6000000000b */
[----:B------:R-:W4:Y:S04]  /*0440*/  LDG.E R11, desc[UR4][R2.64+0xb000] ;  /* 0x00b00004020b7981 */ /* 0x000f28000c1e1900 */
[----:B------:R-:W4:Y:S04]  /*0450*/  LDG.E R0, desc[UR4][R4.64+0x5c] ;  /* 0x00005c0404007981 */ /* 0x000f28000c1e1900 */
[----:B------:R-:W4:Y:S01]  /*0460*/  LDG.E R7, desc[UR4][R2.64+0xb800] ;  /* 0x00b8000402077981 */ /* 0x000f22000c1e1900 */
[----:B-----5:R-:W-:-:S03]  /*0470*/  FFMA R9, R9, R10, R26 ;  /* 0x0000000a09097223 */ /* 0x020fc6000000001a */
        /* <DEDUP_REMOVED lines=24> */
[----:B------:R-:W4:Y:S01]  /*0600*/  LDG.E R8, desc[UR4][R4.64+0x80] ;  /* 0x0000800404087981 */ /* 0x000f22000c1e1900 */
[----:B------:R-:W-:-:S03]  /*0610*/  FFMA R26, R0, R7, R11 ;  /* 0x00000007001a7223 */ /* 0x000fc6000000000b */
        /* <DEDUP_REMOVED lines=125> */
[----:B---3--:R-:W-:-:S03]  /*0df0*/  FFMA R25, R24, R25, R9 ;  /* 0x0000001918197223 */ /* 0x008fc60000000009 */
[----:B------:R-:W5:Y:S04]  /*0e00*/  LDG.E R9, desc[UR4][R4.64+0x128] ;  /* 0x0001280404097981 */ /* 0x000f68000c1e1900 */
[----:B------:R-:W3:Y:S01]  /*0e10*/  LDG.E R24, desc[UR4][R4.64+0x12c] ;  /* 0x00012c0404187981 */ /* 0x000ee2000c1e1900 */
[----:B--2---:R-:W-:-:S03]  /*0e20*/  FFMA R23, R22, R23, R25 ;  /* 0x0000001716177223 */ /* 0x004fc60000000019 */
[----:B------:R-:W3:Y:S04]  /*0e30*/  LDG.E R25, desc[UR4][R2.64+0x25800] ;  /* 0x0258000402197981 */ /* 0x000ee8000c1e1900 */
[----:B------:R-:W2:Y:S01]  /*0e40*/  LDG.E R22, desc[UR4][R4.64+0x130] ;  /* 0x0001300404167981 */ /* 0x000ea2000c1e1900 */
[----:B----4-:R-:W-:-:S03]  /*0e50*/  FFMA R21, R20, R21, R23 ;  /* 0x0000001514157223 */ /* 0x010fc60000000017 */
[----:B------:R-:W2:Y:S04]  /*0e60*/  LDG.E R23, desc[UR4][R2.64+0x26000] ;  /* 0x0260000402177981 */ /* 0x000ea8000c1e1900 */
        /* <DEDUP_REMOVED lines=1289> */
[----:B------:R-:W4:Y:S04]  /*5f00*/  LDG.E R16, desc[UR4][R4.64+0x7e8] ;  /* 0x0007e80404107981 */ /* 0x000f28000c1e1900 */
[----:B------:R-:W4:Y:S01]  /*5f10*/  LDG.E R17, desc[UR4][R2.64+0xfd000] ;  /* 0x0fd0000402117981 */ /* 0x000f22000c1e1900 */
[----:B------:R-:W-:-:S03]  /*5f20*/  FFMA R23, R18, R19, R23 ;  /* 0x0000001312177223 */ /* 0x000fc60000000017 */
[----:B------:R-:W2:Y:S01]  /*5f30*/  LDG.E R18, desc[UR4][R4.64+0x7ec] ;  /* 0x0007ec0404127981 */ /* 0x000ea2000c1e1900 */
[----:B------:R-:W-:-:S03]  /*5f40*/  FFMA R23, R20, R21, R23 ;  /* 0x0000001514177223 */ /* 0x000fc60000000017 */
[----:B------:R-:W2:Y:S04]  /*5f50*/  LDG.E R19, desc[UR4][R2.64+0xfd800] ;  /* 0x0fd8000402137981 */ /* 0x000ea8000c1e1900 */
        /* <DEDUP_REMOVED lines=12> */
[----:B------:R-:W2:Y:S04]  /*6020*/  LDG.E R12, desc[UR4][R2.64+0x100000] ;  /* 0x10000004020c7981 */ /* 0x000ea8000c1e1900 */
[----:B------:R-:W2:Y:S04]  /*6030*/  LDG.E R0, desc[UR4][R4.64+0x804] ;  /* 0x0008040404007981 */ /* 0x000ea8000c1e1900 */
[----:B------:R-:W2:Y:S01]  /*6040*/  LDG.E R11, desc[UR4][R2.64+0x100800] ;  /* 0x10080004020b7981 */ /* 0x000ea2000c1e1900 */
[----:B-----5:R-:W-:-:S03]  /*6050*/  FFMA R9, R9, R10, R26 ;  /* 0x0000000a09097223 */ /* 0x020fc6000000001a */
[----:B------:R-:W5:Y:S01]  /*6060*/  LDG.E R10, desc[UR4][R4.64+0x808] ;  /* 0x00080804040a7981 */ /* 0x000f62000c1e1900 */
[----:B---3--:R-:W-:-:S03]  /*6070*/  FFMA R25, R24, R25, R9 ;  /* 0x0000001918197223 */ /* 0x008fc60000000009 */
[----:B------:R-:W5:Y:S01]  /*6080*/  LDG.E R9, desc[UR4][R2.64+0x101000] ;  /* 0x1010000402097981 */ /* 0x000f62000c1e1900 */
[----:B----4-:R-:W-:-:S03]  /*6090*/  FFMA R25, R16, R17, R25 ;  /* 0x0000001110197223 */ /* 0x010fc60000000019 */
[----:B------:R-:W3:Y:S04]  /*60a0*/  LDG.E R16, desc[UR4][R4.64+0x80c] ;  /* 0x00080c0404107981 */ /* 0x000ee8000c1e1900 */
[----:B------:R-:W3:Y:S01]  /*60b0*/  LDG.E R17, desc[UR4][R2.64+0x101800] ;  /* 0x1018000402117981 */ /* 0x000ee2000c1e1900 */
[----:B--2---:R-:W-:-:S03]  /*60c0*/  FFMA R25, R18, R19, R25 ;  /* 0x0000001312197223 */ /* 0x004fc60000000019 */
[----:B------:R-:W2:Y:S04]  /*60d0*/  LDG.E R18, desc[UR4][R4.64+0x810] ;  /* 0x0008100404127981 */ /* 0x000ea8000c1e1900 */
[----:B------:R-:W2:Y:S01]  /*60e0*/  LDG.E R19, desc[UR4][R2.64+0x102000] ;  /* 0x1020000402137981 */ /* 0x000ea2000c1e1900 */
        /* <DEDUP_REMOVED lines=86> */
[----:B------:R-:W3:Y:S01]  /*6650*/  LDG.E R17, desc[UR4][R2.64+0x110800] ;  /* 0x1108000402117981 */ /* 0x000ee2000c1e1900 */
[----:B----4-:R-:W-:-:S03]  /*6660*/  FFMA R18, R15, R14, R18 ;  /* 0x0000000e0f127223 */ /* 0x010fc60000000012 */
[----:B------:R-:W2:Y:S04]  /*6670*/  LDG.E R15, desc[UR4][R4.64+0x888] ;  /* 0x00088804040f7981 */ /* 0x000ea8000c1e1900 */
[----:B------:R-:W2:Y:S01]  /*6680*/  LDG.E R14, desc[UR4][R2.64+0x111000] ;  /* 0x11100004020e7981 */ /* 0x000ea2000c1e1900 */
[----:B------:R-:W-:-:S03]  /*6690*/  FFMA R19, R7, R8, R18 ;  /* 0x0000000807137223 */ /* 0x000fc60000000012 */
[----:B------:R-:W4:Y:S04]  /*66a0*/  LDG.E R8, desc[UR4][R4.64+0x88c] ;  /* 0x00088c0404087981 */ /* 0x000f28000c1e1900 */
        /* <DEDUP_REMOVED lines=21> */
[----:B------:R-:W5:Y:S01]  /*6800*/  LDG.E R9, desc[UR4][R4.64+0x8a8] ;  /* 0x0008a80404097981 */ /* 0x000f62000c1e1900 */
[----:B--2---:R-:W-:-:S03]  /*6810*/  FFMA R17, R15, R14, R16 ;  /* 0x0000000e0f117223 */ /* 0x004fc60000000010 */
[----:B------:R-:W2:Y:S04]  /*6820*/  LDG.E R14, desc[UR4][R4.64+0x8ac] ;  /* 0x0008ac04040e7981 */ /* 0x000ea8000c1e1900 */
[----:B------:R-:W2:Y:S01]  /*6830*/  LDG.E R15, desc[UR4][R2.64+0x115800] ;  /* 0x11580004020f7981 */ /* 0x000ea2000c1e1900 */
[----:B----4-:R-:W-:-:S03]  /*6840*/  FFMA R16, R8, R7, R17 ;  /* 0x0000000708107223 */ /* 0x010fc60000000011 */
[----:B------:R-:W3:Y:S04]  /*6850*/  LDG.E R7, desc[UR4][R4.64+0x8b0] ;  /* 0x0008b00404077981 */ /* 0x000ee8000c1e1900 */
[----:B------:R-:W3:Y:S01]  /*6860*/  LDG.E R8, desc[UR4][R2.64+0x116000] ;  /* 0x1160000402087981 */ /* 0x000ee2000c1e1900 */
        /* <DEDUP_REMOVED lines=22> */
[----:B--2---:R-:W-:-:S03]  /*69d0*/  FFMA R14, R14, R15, R9 ;  /* 0x0000000f0e0e7223 */ /* 0x004fc60000000009 */
[----:B------:R-:W5:Y:S01]  /*69e0*/  LDG.E R9, desc[UR4][R2.64+0x11a000] ;  /* 0x11a0000402097981 */ /* 0x000f62000c1e1900 */
[----:B---3--:R-:W-:-:S03]  /*69f0*/  FFMA R15, R7, R8, R14 ;  /* 0x00000008070f7223 */ /* 0x008fc6000000000e */
        /* <DEDUP_REMOVED lines=25> */
[----:B-----5:R-:W-:-:S04]  /*6b90*/  FFMA R9, R10, R9, R27 ;  /* 0x000000090a097223 */ /* 0x020fc8000000001b */
[----:B--2---:R-:W-:Y:S02]  /*6ba0*/  FFMA R10, R8, R7, R9 ;  /* 0x00000007080a7223 */ /* 0x004fe40000000009 */
[----:B------:R-:W2:Y:S04]  /*6bb0*/  LDG.E R7, desc[UR4][R4.64+0x8f8] ;  /* 0x0008f80404077981 */ /* 0x000ea8000c1e1900 */
[----:B------:R-:W2:Y:S01]  /*6bc0*/  LDG.E R8, desc[UR4][R2.64+0x11f000] ;  /* 0x11f0000402087981 */ /* 0x000ea2000c1e1900 */
[----:B---3--:R-:W-:-:S03]  /*6bd0*/  FFMA R12, R13, R12, R10 ;  /* 0x0000000c0d0c7223 */ /* 0x008fc6000000000a */
[----:B------:R-:W3:Y:S04]  /*6be0*/  LDG.E R9, desc[UR4][R4.64+0x8fc] ;  /* 0x0008fc0404097981 */ /* 0x000ee8000c1e1900 */
[----:B------:R-:W3:Y:S01]  /*6bf0*/  LDG.E R10, desc[UR4][R2.64+0x11f800] ;  /* 0x11f80004020a7981 */ /* 0x000ee2000c1e1900 */
[----:B----4-:R-:W-:-:S03]  /*6c00*/  FFMA R15, R15, R14, R12 ;  /* 0x0000000e0f0f7223 */ /* 0x010fc6000000000c */
[----:B------:R-:W4:Y:S04]  /*6c10*/  LDG.E R13, desc[UR4][R4.64+0x900] ;  /* 0x00090004040d7981 */ /* 0x000f28000c1e1900 */
[----:B------:R-:W4:Y:S01]  /*6c20*/  LDG.E R12, desc[UR4][R2.64+0x120000] ;  /* 0x12000004020c7981 */ /* 0x000f22000c1e1900 */
        /* <DEDUP_REMOVED lines=17> */
[----:B------:R-:W5:Y:S04]  /*6d40*/  LDG.E R24, desc[UR4][R2.64+0x123000] ;  /* 0x1230000402187981 */ /* 0x000f68000c1e1900 */
[----:B------:R-:W5:Y:S04]  /*6d50*/  LDG.E R25, desc[UR4][R4.64+0x91c] ;  /* 0x00091c0404197981 */ /* 0x000f68000c1e1900 */
[----:B------:R-:W5:Y:S01]  /*6d60*/  LDG.E R22, desc[UR4][R2.64+0x123800] ;  /* 0x1238000402167981 */ /* 0x000f62000c1e1900 */
[----:B--2---:R-:W-:-:S03]  /*6d70*/  FFMA R8, R7, R8, R26 ;  /* 0x0000000807087223 */ /* 0x004fc6000000001a */
[----:B------:R-:W2:Y:S01]  /*6d80*/  LDG.E R7, desc[UR4][R4.64+0x920] ;  /* 0x0009200404077981 */ /* 0x000ea2000c1e1900 */
[----:B---3--:R-:W-:-:S03]  /*6d90*/  FFMA R10, R9, R10, R8 ;  /* 0x0000000a090a7223 */ /* 0x008fc60000000008 */
[----:B------:R-:W2:Y:S04]  /*6da0*/  LDG.E R8, desc[UR4][R2.64+0x124000] ;  /* 0x1240000402087981 */ /* 0x000ea8000c1e1900 */
[----:B------:R-:W3:Y:S01]  /*6db0*/  LDG.E R9, desc[UR4][R2.64+0x124800] ;  /* 0x1248000402097981 */ /* 0x000ee2000c1e1900 */
[----:B----4-:R-:W-:-:S03]  /*6dc0*/  FFMA R13, R13, R12, R10 ;  /* 0x0000000c0d0d7223 */ /* 0x010fc6000000000a */
[----:B------:R-:W3:Y:S04]  /*6dd0*/  LDG.E R10, desc[UR4][R4.64+0x924] ;  /* 0x00092404040a7981 */ /* 0x000ee8000c1e1900 */
[----:B------:R-:W4:Y:S01]  /*6de0*/  LDG.E R12, desc[UR4][R2.64+0x125000] ;  /* 0x12500004020c7981 */ /* 0x000f22000c1e1900 */
[----:B-----5:R-:W-:-:S03]  /*6df0*/  FFMA R15, R14, R15, R13 ;  /* 0x0000000f0e0f7223 */ /* 0x020fc6000000000d */
[----:B------:R-:W4:Y:S04]  /*6e00*/  LDG.E R13, desc[UR4][R4.64+0x928] ;  /* 0x00092804040d7981 */ /* 0x000f28000c1e1900 */
        /* <DEDUP_REMOVED lines=29> */
[----:B------:R-:W4:Y:S01]  /*6fe0*/  LDG.E R13, desc[UR4][R4.64+0x950] ;  /* 0x00095004040d7981 */ /* 0x000f22000c1e1900 */
[----:B------:R-:W-:-:S03]  /*6ff0*/  FFMA R15, R11, R16, R14 ;  /* 0x000000100b0f7223 */ /* 0x000fc6000000000e */
[----:B------:R-:W5:Y:S04]  /*7000*/  LDG.E R11, desc[UR4][R4.64+0x954] ;  /* 0x00095404040b7981 */ /* 0x000f68000c1e1900 */
[----:B------:R-:W5:Y:S01]  /*7010*/  LDG.E R14, desc[UR4][R2.64+0x12a800] ;  /* 0x12a80004020e7981 */ /* 0x000f62000c1e1900 */
[----:B------:R-:W-:-:S03]  /*7020*/  FFMA R18, R18, R17, R15 ;  /* 0x0000001112127223 */ /* 0x000fc6000000000f */
[----:B------:R-:W5:Y:S04]  /*7030*/  LDG.E R15, desc[UR4][R4.64+0x958] ;  /* 0x00095804040f7981 */ /* 0x000f68000c1e1900 */
        /* <DEDUP_REMOVED lines=24> */
[----:B------:R-:W5:Y:S04]  /*71c0*/  LDG.E R12, desc[UR4][R4.64+0x978] ;  /* 0x00097804040c7981 */ /* 0x000f68000c1e1900 */
[----:B------:R-:W5:Y:S01]  /*71d0*/  LDG.E R11, desc[UR4][R2.64+0x12f000] ;  /* 0x12f00004020b7981 */ /* 0x000f62000c1e1900 */
        /* <DEDUP_REMOVED lines=19> */
[----:B--2---:R-:W-:-:S03]  /*7310*/  FFMA R7, R7, R8, R26 ;  /* 0x0000000807077223 */ /* 0x004fc6000000001a */
[----:B------:R-:W2:Y:S01]  /*7320*/  LDG.E R8, desc[UR4][R2.64+0x133000] ;  /* 0x1330000402087981 */ /* 0x000ea2000c1e1900 */
[----:B---3--:R-:W-:-:S03]  /*7330*/  FFMA R9, R10, R9, R7 ;  /* 0x000000090a097223 */ /* 0x008fc60000000007 */
[----:B------:R-:W2:Y:S04]  /*7340*/  LDG.E R7, desc[UR4][R4.64+0x998] ;  /* 0x0009980404077981 */ /* 0x000ea8000c1e1900 */
[----:B------:R-:W3:Y:S01]  /*7350*/  LDG.E R10, desc[UR4][R4.64+0x99c] ;  /* 0x00099c04040a7981 */ /* 0x000ee2000c1e1900 */
[----:B-----5:R-:W-:-:S03]  /*7360*/  FFMA R12, R12, R11, R9 ;  /* 0x0000000b0c0c7223 */ /* 0x020fc60000000009 */
        /* <DEDUP_REMOVED lines=87> */
[----:B------:R-:W3:Y:S04]  /*78e0*/  LDG.E R7, desc[UR4][R4.64+0xa10] ;  /* 0x000a100404077981 */ /* 0x000ee8000c1e1900 */
[----:B------:R-:W3:Y:S01]  /*78f0*/  LDG.E R0, desc[UR4][R2.64+0x142000] ;  /* 0x1420000402007981 */ /* 0x000ee2000c1e1900 */
[----:B----4-:R-:W-:-:S03]  /*7900*/  FFMA R11, R10, R11, R9 ;  /* 0x0000000b0a0b7223 */ /* 0x010fc60000000009 */
[----:B------:R-:W2:Y:S04]  /*7910*/  LDG.E R9, desc[UR4][R4.64+0xa14] ;  /* 0x000a140404097981 */ /* 0x000ea8000c1e1900 */
        /* <DEDUP_REMOVED lines=23> */
[----:B---3--:R-:W-:-:S03]  /*7a90*/  FFMA R0, R7, R0, R26 ;  /* 0x0000000007007223 */ /* 0x008fc6000000001a */
[----:B------:R-:W3:Y:S01]  /*7aa0*/  LDG.E R7, desc[UR4][R2.64+0x147000] ;  /* 0x1470000402077981 */ /* 0x000ee2000c1e1900 */
[----:B--2---:R-:W-:-:S03]  /*7ab0*/  FFMA R8, R9, R8, R0 ;  /* 0x0000000809087223 */ /* 0x004fc60000000000 */
[----:B------:R-:W3:Y:S04]  /*7ac0*/  LDG.E R0, desc[UR4][R4.64+0xa38] ;  /* 0x000a380404007981 */ /* 0x000ee8000c1e1900 */
[----:B------:R-:W2:Y:S01]  /*7ad0*/  LDG.E R9, desc[UR4][R2.64+0x147800] ;  /* 0x1478000402097981 */ /* 0x000ea2000c1e1900 */
        /* <DEDUP_REMOVED lines=1105> */
[----:B---3--:R-:W-:-:S04]  /*bff0*/  FFMA R7, R7, R0, R26 ;  /* 0x0000000007077223 */ /* 0x008fc8000000001a */
[----:B--2---:R-:W-:Y:S02]  /*c000*/  FFMA R7, R8, R9, R7 ;  /* 0x0000000908077223 */ /* 0x004fe40000000007 */
[----:B------:R-:W0:Y:S02]  /*c010*/  LDC.64 R8, c[0x0][0x388] ;  /* 0x0000e200ff087b82 */ /* 0x000e240000000a00 */
[----:B-----5:R-:W-:-:S04]  /*c020*/  FFMA R12, R12, R13, R7 ;  /* 0x0000000d0c0c7223 */ /* 0x020fc80000000007 */
[----:B----4-:R-:W-:-:S04]  /*c030*/  FFMA R11, R11, R10, R12 ;  /* 0x0000000a0b0b7223 */ /* 0x010fc8000000000c */
[----:B------:R-:W-:-:S04]  /*c040*/  FFMA R11, R14, R15, R11 ;  /* 0x0000000f0e0b7223 */ /* 0x000fc8000000000b */
[----:B------:R-:W-:-:S04]  /*c050*/  FFMA R11, R16, R17, R11 ;  /* 0x00000011100b7223 */ /* 0x000fc8000000000b */
[----:B------:R-:W-:-:S04]  /*c060*/  FFMA R11, R18, R19, R11 ;  /* 0x00000013120b7223 */ /* 0x000fc8000000000b */
[----:B------:R-:W-:Y:S01]  /*c070*/  FFMA R11, R20, R21, R11 ;  /* 0x00000015140b7223 */ /* 0x000fe2000000000b */
[----:B0-----:R-:W-:-:S04]  /*c080*/  IMAD.WIDE R6, R6, 0x4, R8 ;  /* 0x0000000406067825 */ /* 0x001fc800078e0208 */
[----:B------:R-:W-:-:S04]  /*c090*/  FFMA R11, R24, R25, R11 ;  /* 0x00000019180b7223 */ /* 0x000fc8000000000b */
[----:B------:R-:W-:-:S05]  /*c0a0*/  FFMA R11, R22, R23, R11 ;  /* 0x00000017160b7223 */ /* 0x000fca000000000b */
[----:B------:R0:W-:Y:S04]  /*c0b0*/  STG.E desc[UR4][R6.64], R11 ;  /* 0x0000000b06007986 */ /* 0x0001e8000c101904 */
[----:B------:R-:W2:Y:S04]  /*c0c0*/  LDG.E R0, desc[UR4][R4.64+0x1000] ;  /* 0x0010000404007981 */ /* 0x000ea8000c1e1900 */
[----:B------:R-:W2:Y:S04]  /*c0d0*/  LDG.E R13, desc[UR4][R2.64] ;  /* 0x00000004020d7981 */ /* 0x000ea8000c1e1900 */
        /* <DEDUP_REMOVED lines=17> */
[----:B0-----:R-:W5:Y:S01]  /*c1f0*/  LDG.E R11, desc[UR4][R2.64+0x5000] ;  /* 0x00500004020b7981 */ /* 0x001f62000c1e1900 */
[----:B--2---:R-:W-:-:S03]  /*c200*/  FFMA R0, R0, R13, RZ ;  /* 0x0000000d00007223 */ /* 0x004fc600000000ff */
[----:B------:R-:W2:Y:S01]  /*c210*/  LDG.E R13, desc[UR4][R2.64+0x4800] ;  /* 0x00480004020d7981 */ /* 0x000ea2000c1e1900 */
[----:B---3--:R-:W-:-:S03]  /*c220*/  FFMA R0, R27, R8, R0 ;  /* 0x000000081b007223 */ /* 0x008fc60000000000 */
[----:B------:R-:W3:Y:S01]  /*c230*/  LDG.E R8, desc[UR4][R4.64+0x1028] ;  /* 0x0010280404087981 */ /* 0x000ee2000c1e1900 */
[----:B----4-:R-:W-:-:S03]  /*c240*/  FFMA R27, R21, R18, R0 ;  /* 0x00000012151b7223 */ /* 0x010fc60000000000 */
[----:B------:R-:W4:Y:S04]  /*c250*/  LDG.E R18, desc[UR4][R4.64+0x102c] ;  /* 0x00102c0404127981 */ /* 0x000f28000c1e1900 */
[----:B------:R-:W4:Y:S01]  /*c260*/  LDG.E R21, desc[UR4][R2.64+0x5800] ;  /* 0x0058000402157981 */ /* 0x000f22000c1e1900 */
[----:B-----5:R-:W-:-:S03]  /*c270*/  FFMA R27, R20, R23, R27 ;  /* 0x00000017141b7223 */ /* 0x020fc6000000001b */
        /* <DEDUP_REMOVED lines=17> */
[----:B--2---:R-:W-:-:S03]  /*c390*/  FFMA R27, R10, R13, R27 ;  /* 0x0000000d0a1b7223 */ /* 0x004fc6000000001b */
        /* <DEDUP_REMOVED lines=3016> */
[----:B------:R-:W-:-:S04]  /*18020*/  FFMA R9, R0, R9, R29 ;  /* 0x0000000900097223 */ /* 0x000fc8000000001d */
[----:B------:R-:W-:-:S04]  /*18030*/  FFMA R9, R14, R17, R9 ;  /* 0x000000110e097223 */ /* 0x000fc80000000009 */
[----:B--2---:R-:W-:-:S04]  /*18040*/  FFMA R9, R12, R15, R9 ;  /* 0x0000000f0c097223 */ /* 0x004fc80000000009 */
[----:B---3--:R-:W-:-:S04]  /*18050*/  FFMA R9, R10, R13, R9 ;  /* 0x0000000d0a097223 */ /* 0x008fc80000000009 */
[----:B----4-:R-:W-:-:S04]  /*18060*/  FFMA R9, R8, R11, R9 ;  /* 0x0000000b08097223 */ /* 0x010fc80000000009 */
[----:B-----5:R-:W-:-:S04]  /*18070*/  FFMA R9, R18, R21, R9 ;  /* 0x0000001512097223 */ /* 0x020fc80000000009 */
[----:B------:R-:W-:-:S04]  /*18080*/  FFMA R9, R20, R23, R9 ;  /* 0x0000001714097223 */ /* 0x000fc80000000009 */
[----:B------:R-:W-:-:S04]  /*18090*/  FFMA R9, R22, R25, R9 ;  /* 0x0000001916097223 */ /* 0x000fc80000000009 */
[----:B------:R-:W-:-:S04]  /*180a0*/  FFMA R9, R16, R19, R9 ;  /* 0x0000001310097223 */ /* 0x000fc80000000009 */
[----:B------:R-:W-:-:S05]  /*180b0*/  FFMA R9, R24, R27, R9 ;  /* 0x0000001b18097223 */ /* 0x000fca0000000009 */
[----:B------:R-:W-:Y:S01]  /*180c0*/  STG.E desc[UR4][R6.64+0x800], R9 ;  /* 0x0008000906007986 */ /* 0x000fe2000c101904 */
[----:B------:R-:W-:Y:S05]  /*180d0*/  EXIT ;  /* 0x000000000000794d */ /* 0x000fea0003800000 */
.L_x_3:
        /* <DEDUP_REMOVED lines=10> */
.L_x_7:


//--------------------- .nv.shared.reserved.0     --------------------------
	.section	.nv.shared.reserved.0,"aw",@nobits
	.weak		__nv_reservedSMEM_offset_0_alias
	.size		__nv_reservedSMEM_offset_0_alias, 0, 64
	.other		__nv_reservedSMEM_offset_0_alias,@"STO_CUDA_RESERVED_SHARED STV_DEFAULT"
__nv_reservedSMEM_offset_0_alias:
	.zero		0
	.zero		64


//--------------------- .nv.shared._Z16d_MatMul_simple3PKfPfS0_ --------------------------
	.section	.nv.shared._Z16d_MatMul_simple3PKfPfS0_,"aw",@nobits
	.sectionflags	@""
	.align	4
.nv.shared._Z16d_MatMul_simple3PKfPfS0_:
	.zero		3072


//--------------------- .nv.shared._Z16d_MatMul_simple2PKfPfS0_ --------------------------
	.section	.nv.shared._Z16d_MatMul_simple2PKfPfS0_,"aw",@nobits
	.sectionflags	@""
	.align	4
.nv.shared._Z16d_MatMul_simple2PKfPfS0_:
	.zero		1152


//--------------------- .nv.constant0._Z6d_testPfS_ --------------------------
	.section	.nv.constant0._Z6d_testPfS_,"a",@progbits
	.sectionflags	@""
	.align	4
.nv.constant0._Z6d_testPfS_:
	.zero		912


//--------------------- .nv.constant0._Z16d_MatMul_simple3PKfPfS0_ --------------------------
	.section	.nv.constant0._Z16d_MatMul_simple3PKfPfS0_,"a",@progbits
	.sectionflags	@""
	.align	4
.nv.constant0._Z16d_MatMul_simple3PKfPfS0_:
	.zero		920


//--------------------- .nv.constant0._Z16d_MatMul_simple2PKfPfS0_ --------------------------
	.section	.nv.constant0._Z16d_MatMul_simple2PKfPfS0_,"a",@progbits
	.sectionflags	@""
	.align	4
.nv.constant0._Z16d_MatMul_simple2PKfPfS0_:
	.zero		920


//--------------------- .nv.constant0._Z16d_MatMul_simple1PKfPfS0_ --------------------------
	.section	.nv.constant0._Z16d_MatMul_simple1PKfPfS0_,"a",@progbits
	.sectionflags	@""
	.align	4
.nv.constant0._Z16d_MatMul_simple1PKfPfS0_:
	.zero		920


//--------------------- SYMBOLS --------------------------

	.type		.nv.reservedSmem.offset0,@object
	.size		.nv.reservedSmem.offset0,0x4
	.type		.nv.reservedSmem.cap,@object
	.size		.nv.reservedSmem.cap,0x4
